	.target	sm_100a

	.elftype	@"ET_EXEC"


//--------------------- .note.nv.tkinfo           --------------------------
	.section	.note.nv.tkinfo,"",@"SHT_NOTE"
	.sectionflags	@"SHF_NOTE_NV_TKINFO"
	.tkinfo
        /*0018*/ 	.word	0x00000002
        /*0030*/ 	.string	""
        /*0030*/ 	.string	"ptxas"
        /*0030*/ 	.string	"Cuda compilation tools, release 13.0, V13.0.88"
        /*0030*/ 	.string	"Build cuda_13.0.r13.0/compiler.36424714_0"
        /*0030*/ 	.string	"-arch sm_100a -m 64 "



//--------------------- .note.nv.cuinfo           --------------------------
	.section	.note.nv.cuinfo,"",@"SHT_NOTE"
	.sectionflags	@"SHF_NOTE_NV_CUINFO"
        /*0018*/ 	.short	0x0002
        /*001a*/ 	.short	0x0064
        /*001c*/ 	.short	0x0082
	.zero		2


//--------------------- .nv.info                  --------------------------
	.section	.nv.info,"",@"SHT_CUDA_INFO"
	.align	4


	//----- nvinfo : EIATTR_REGCOUNT
	.align		4
        /*0000*/ 	.byte	0x04, 0x2f
        /*0002*/ 	.short	(.L_19 - .L_18)
	.align		4
.L_18:
        /*0004*/ 	.word	index@(_ZN7cutlass13device_kernelINS_4gemm6kernel13GemmUniversalIN4cute5tupleIJiiiiEEENS1_10collective13CollectiveMmaINS1_46MainloopSm100TmaUmmaWarpSpecializedBlockScaledILi14ELi2ELi1ENS5_IJNS4_1CILi2EEESB_NSA_ILi1EEEEEEEENS5_IJNSA_ILi128EEENSA_ILi256EEENSA_ILi64EEEEEENS5_IJNS_12float_e2m1_tENS_13float_ue4m3_tEEEENS5_IJNS5_IJlSC_lEEENS4_6LayoutINS5_IJNS5_IJNS5_IJNSA_ILi32EEENSA_ILi4EEEEEEiEEENS5_IJNS5_IJNSA_ILi16EEESP_EEEiEEENS5_IJSC_iEEEEEENS5_IJSU_NS5_IJNS5_IJNSA_ILi0EEESC_EEENSA_ILi512EEEEEENS5_IJSX_iEEEEEEEEEEESL_S14_NS4_8TiledMMAINS4_8MMA_AtomIJNS4_17SM100_MMA_MXF4_SSISJ_SJ_fSK_Li128ELi256ELi16ELNS4_4UMMA5MajorE0ELS19_0ELNS18_7ScaleInE0ELS1A_0EEEEEENSN_INS5_IJSC_SC_SC_EEENS5_IJSX_SX_SX_EEEEENS5_IJNS4_10UnderscoreES1G_S1G_EEEEENS5_IJNS4_23SM90_TMA_LOAD_MULTICASTES1J_EEENS5_IJNS4_14ComposedLayoutINS4_7SwizzleILi1ELi4ELi3EEENS4_18smem_ptr_flag_bitsILi4EEENSN_INS5_IJNSA_ILi8EEESH_EEENS5_IJSH_SC_EEEEEEENSN_INS5_IJNS5_IJNS5_IJSQ_SC_EEEST_EEESC_NS5_IJSC_SC_EEEEEENS5_IJNS5_IJNS5_IJST_SZ_EEESY_EEESX_NS5_IJSP_SZ_EEEEEEEEEEEvNS4_8identityES1K_NS5_IJS1U_NSN_INS5_IJNS5_IJNS5_IJSQ_SB_EEEST_EEESC_S1X_EEENS5_IJS20_SX_NS5_IJSP_NSA_ILi1024EEEEEEEEEEEEEEvS25_EENS_8epilogue10collective18CollectiveEpilogueINS2F_23Sm100TmaWarpSpecializedILi4ELi2ELi32ELb1ELb0EEEJNS5_IJSH_SG_SH_EEENS5_IJNSN_ISH_SC_EENSN_INS5_IJSO_SB_EEENS5_IJSC_SF_EEEEEEEENS_10bfloat16_tESM_S2Q_SM_NS2F_6fusion15FusionCallbacksIS2J_NS2R_17LinearCombinationIS2Q_fS2Q_fLNS_15FloatRoundStyleE2EEES2K_S2P_JEEENS4_5SM1004TMEM4LOAD26SM100_TMEM_LOAD_32dp32b32xENS4_13SM90_TMA_LOADENS1L_INS1M_ILi2ELi4ELi3EEENS1O_ILi16EEENSN_INS5_IJS1Q_SO_EEENS5_IJSO_SC_EEEEEEENS4_39AutoVectorizingCopyWithAssumedAlignmentILi128EEENS4_14SM90_TMA_STOREES37_S39_S39_EEEvvEEEEvNT_6ParamsE)
        /*0008*/ 	.word	0x000000de


	//----- nvinfo : EIATTR_FRAME_SIZE
	.align		4
.L_19:
        /*000c*/ 	.byte	0x04, 0x11
        /*000e*/ 	.short	(.L_21 - .L_20)
	.align		4
.L_20:
        /*0010*/ 	.word	index@($__internal_2_$__cuda_sm10x_tcgen05_guardrail_trap_unallocated_columns_being_dealloced)
        /*0014*/ 	.word	0x00000000


	//----- nvinfo : EIATTR_FRAME_SIZE
	.align		4
.L_21:
        /*0018*/ 	.byte	0x04, 0x11
        /*001a*/ 	.short	(.L_23 - .L_22)
	.align		4
.L_22:
        /*001c*/ 	.word	index@($__internal_1_$__cuda_sm10x_tcgen05_guardrail_trap_phase_invalid_during_alloc)
        /*0020*/ 	.word	0x00000000


	//----- nvinfo : EIATTR_FRAME_SIZE
	.align		4
.L_23:
        /*0024*/ 	.byte	0x04, 0x11
        /*0026*/ 	.short	(.L_25 - .L_24)
	.align		4
.L_24:
        /*0028*/ 	.word	index@($__internal_0_$__cuda_sm10x_tcgen05_guardrail_trap_col_being_dealloced_not_returned_by_alloc)
        /*002c*/ 	.word	0x00000000


	//----- nvinfo : EIATTR_FRAME_SIZE
	.align		4
.L_25:
        /*0030*/ 	.byte	0x04, 0x11
        /*0032*/ 	.short	(.L_27 - .L_26)
	.align		4
.L_26:
        /*0034*/ 	.word	index@(_ZN7cutlass13device_kernelINS_4gemm6kernel13GemmUniversalIN4cute5tupleIJiiiiEEENS1_10collective13CollectiveMmaINS1_46MainloopSm100TmaUmmaWarpSpecializedBlockScaledILi14ELi2ELi1ENS5_IJNS4_1CILi2EEESB_NSA_ILi1EEEEEEEENS5_IJNSA_ILi128EEENSA_ILi256EEENSA_ILi64EEEEEENS5_IJNS_12float_e2m1_tENS_13float_ue4m3_tEEEENS5_IJNS5_IJlSC_lEEENS4_6LayoutINS5_IJNS5_IJNS5_IJNSA_ILi32EEENSA_ILi4EEEEEEiEEENS5_IJNS5_IJNSA_ILi16EEESP_EEEiEEENS5_IJSC_iEEEEEENS5_IJSU_NS5_IJNS5_IJNSA_ILi0EEESC_EEENSA_ILi512EEEEEENS5_IJSX_iEEEEEEEEEEESL_S14_NS4_8TiledMMAINS4_8MMA_AtomIJNS4_17SM100_MMA_MXF4_SSISJ_SJ_fSK_Li128ELi256ELi16ELNS4_4UMMA5MajorE0ELS19_0ELNS18_7ScaleInE0ELS1A_0EEEEEENSN_INS5_IJSC_SC_SC_EEENS5_IJSX_SX_SX_EEEEENS5_IJNS4_10UnderscoreES1G_S1G_EEEEENS5_IJNS4_23SM90_TMA_LOAD_MULTICASTES1J_EEENS5_IJNS4_14ComposedLayoutINS4_7SwizzleILi1ELi4ELi3EEENS4_18smem_ptr_flag_bitsILi4EEENSN_INS5_IJNSA_ILi8EEESH_EEENS5_IJSH_SC_EEEEEEENSN_INS5_IJNS5_IJNS5_IJSQ_SC_EEEST_EEESC_NS5_IJSC_SC_EEEEEENS5_IJNS5_IJNS5_IJST_SZ_EEESY_EEESX_NS5_IJSP_SZ_EEEEEEEEEEEvNS4_8identityES1K_NS5_IJS1U_NSN_INS5_IJNS5_IJNS5_IJSQ_SB_EEEST_EEESC_S1X_EEENS5_IJS20_SX_NS5_IJSP_NSA_ILi1024EEEEEEEEEEEEEEvS25_EENS_8epilogue10collective18CollectiveEpilogueINS2F_23Sm100TmaWarpSpecializedILi4ELi2ELi32ELb1ELb0EEEJNS5_IJSH_SG_SH_EEENS5_IJNSN_ISH_SC_EENSN_INS5_IJSO_SB_EEENS5_IJSC_SF_EEEEEEEENS_10bfloat16_tESM_S2Q_SM_NS2F_6fusion15FusionCallbacksIS2J_NS2R_17LinearCombinationIS2Q_fS2Q_fLNS_15FloatRoundStyleE2EEES2K_S2P_JEEENS4_5SM1004TMEM4LOAD26SM100_TMEM_LOAD_32dp32b32xENS4_13SM90_TMA_LOADENS1L_INS1M_ILi2ELi4ELi3EEENS1O_ILi16EEENSN_INS5_IJS1Q_SO_EEENS5_IJSO_SC_EEEEEEENS4_39AutoVectorizingCopyWithAssumedAlignmentILi128EEENS4_14SM90_TMA_STOREES37_S39_S39_EEEvvEEEEvNT_6ParamsE)
        /*0038*/ 	.word	0x00000000


	//----- nvinfo : EIATTR_MIN_STACK_SIZE
	.align		4
.L_27:
        /*003c*/ 	.byte	0x04, 0x12
        /*003e*/ 	.short	(.L_29 - .L_28)
	.align		4
.L_28:
        /*0040*/ 	.word	index@(_ZN7cutlass13device_kernelINS_4gemm6kernel13GemmUniversalIN4cute5tupleIJiiiiEEENS1_10collective13CollectiveMmaINS1_46MainloopSm100TmaUmmaWarpSpecializedBlockScaledILi14ELi2ELi1ENS5_IJNS4_1CILi2EEESB_NSA_ILi1EEEEEEEENS5_IJNSA_ILi128EEENSA_ILi256EEENSA_ILi64EEEEEENS5_IJNS_12float_e2m1_tENS_13float_ue4m3_tEEEENS5_IJNS5_IJlSC_lEEENS4_6LayoutINS5_IJNS5_IJNS5_IJNSA_ILi32EEENSA_ILi4EEEEEEiEEENS5_IJNS5_IJNSA_ILi16EEESP_EEEiEEENS5_IJSC_iEEEEEENS5_IJSU_NS5_IJNS5_IJNSA_ILi0EEESC_EEENSA_ILi512EEEEEENS5_IJSX_iEEEEEEEEEEESL_S14_NS4_8TiledMMAINS4_8MMA_AtomIJNS4_17SM100_MMA_MXF4_SSISJ_SJ_fSK_Li128ELi256ELi16ELNS4_4UMMA5MajorE0ELS19_0ELNS18_7ScaleInE0ELS1A_0EEEEEENSN_INS5_IJSC_SC_SC_EEENS5_IJSX_SX_SX_EEEEENS5_IJNS4_10UnderscoreES1G_S1G_EEEEENS5_IJNS4_23SM90_TMA_LOAD_MULTICASTES1J_EEENS5_IJNS4_14ComposedLayoutINS4_7SwizzleILi1ELi4ELi3EEENS4_18smem_ptr_flag_bitsILi4EEENSN_INS5_IJNSA_ILi8EEESH_EEENS5_IJSH_SC_EEEEEEENSN_INS5_IJNS5_IJNS5_IJSQ_SC_EEEST_EEESC_NS5_IJSC_SC_EEEEEENS5_IJNS5_IJNS5_IJST_SZ_EEESY_EEESX_NS5_IJSP_SZ_EEEEEEEEEEEvNS4_8identityES1K_NS5_IJS1U_NSN_INS5_IJNS5_IJNS5_IJSQ_SB_EEEST_EEESC_S1X_EEENS5_IJS20_SX_NS5_IJSP_NSA_ILi1024EEEEEEEEEEEEEEvS25_EENS_8epilogue10collective18CollectiveEpilogueINS2F_23Sm100TmaWarpSpecializedILi4ELi2ELi32ELb1ELb0EEEJNS5_IJSH_SG_SH_EEENS5_IJNSN_ISH_SC_EENSN_INS5_IJSO_SB_EEENS5_IJSC_SF_EEEEEEEENS_10bfloat16_tESM_S2Q_SM_NS2F_6fusion15FusionCallbacksIS2J_NS2R_17LinearCombinationIS2Q_fS2Q_fLNS_15FloatRoundStyleE2EEES2K_S2P_JEEENS4_5SM1004TMEM4LOAD26SM100_TMEM_LOAD_32dp32b32xENS4_13SM90_TMA_LOADENS1L_INS1M_ILi2ELi4ELi3EEENS1O_ILi16EEENSN_INS5_IJS1Q_SO_EEENS5_IJSO_SC_EEEEEEENS4_39AutoVectorizingCopyWithAssumedAlignmentILi128EEENS4_14SM90_TMA_STOREES37_S39_S39_EEEvvEEEEvNT_6ParamsE)
        /*0044*/ 	.word	0x00000000
.L_29:


//--------------------- .nv.compat                --------------------------
	.section	.nv.compat,"",@"SHT_CUDA_COMPAT_INFO"
	.align	4
        /*0000*/ 	.byte	0x02, 0x09, 0x01, 0x00, 0x02, 0x02, 0x02, 0x00, 0x02, 0x05, 0x05, 0x00, 0x03, 0x07, 0x01, 0x01
        /*0010*/ 	.byte	0x02, 0x03, 0x01, 0x00, 0x02, 0x06, 0x01, 0x00, 0x04, 0x0b, 0x08, 0x00, 0x09, 0x00, 0x00, 0x00
        /*0020*/ 	.byte	0x00, 0x00, 0x00, 0x00


//--------------------- .nv.info._ZN7cutlass13device_kernelINS_4gemm6kernel13GemmUniversalIN4cute5tupleIJiiiiEEENS1_10collective13CollectiveMmaINS1_46MainloopSm100TmaUmmaWarpSpecializedBlockScaledILi14ELi2ELi1ENS5_IJNS4_1CILi2EEESB_NSA_ILi1EEEEEEEENS5_IJNSA_ILi128EEENSA_ILi256EEENSA_ILi64EEEEEENS5_IJNS_12float_e2m1_tENS_13float_ue4m3_tEEEENS5_IJNS5_IJlSC_lEEENS4_6LayoutINS5_IJNS5_IJNS5_IJNSA_ILi32EEENSA_ILi4EEEEEEiEEENS5_IJNS5_IJNSA_ILi16EEESP_EEEiEEENS5_IJSC_iEEEEEENS5_IJSU_NS5_IJNS5_IJNSA_ILi0EEESC_EEENSA_ILi512EEEEEENS5_IJSX_iEEEEEEEEEEESL_S14_NS4_8TiledMMAINS4_8MMA_AtomIJNS4_17SM100_MMA_MXF4_SSISJ_SJ_fSK_Li128ELi256ELi16ELNS4_4UMMA5MajorE0ELS19_0ELNS18_7ScaleInE0ELS1A_0EEEEEENSN_INS5_IJSC_SC_SC_EEENS5_IJSX_SX_SX_EEEEENS5_IJNS4_10UnderscoreES1G_S1G_EEEEENS5_IJNS4_23SM90_TMA_LOAD_MULTICASTES1J_EEENS5_IJNS4_14ComposedLayoutINS4_7SwizzleILi1ELi4ELi3EEENS4_18smem_ptr_flag_bitsILi4EEENSN_INS5_IJNSA_ILi8EEESH_EEENS5_IJSH_SC_EEEEEEENSN_INS5_IJNS5_IJNS5_IJSQ_SC_EEEST_EEESC_NS5_IJSC_SC_EEEEEENS5_IJNS5_IJNS5_IJST_SZ_EEESY_EEESX_NS5_IJSP_SZ_EEEEEEEEEEEvNS4_8identityES1K_NS5_IJS1U_NSN_INS5_IJNS5_IJNS5_IJSQ_SB_EEEST_EEESC_S1X_EEENS5_IJS20_SX_NS5_IJSP_NSA_ILi1024EEEEEEEEEEEEEEvS25_EENS_8epilogue10collective18CollectiveEpilogueINS2F_23Sm100TmaWarpSpecializedILi4ELi2ELi32ELb1ELb0EEEJNS5_IJSH_SG_SH_EEENS5_IJNSN_ISH_SC_EENSN_INS5_IJSO_SB_EEENS5_IJSC_SF_EEEEEEEENS_10bfloat16_tESM_S2Q_SM_NS2F_6fusion15FusionCallbacksIS2J_NS2R_17LinearCombinationIS2Q_fS2Q_fLNS_15FloatRoundStyleE2EEES2K_S2P_JEEENS4_5SM1004TMEM4LOAD26SM100_TMEM_LOAD_32dp32b32xENS4_13SM90_TMA_LOADENS1L_INS1M_ILi2ELi4ELi3EEENS1O_ILi16EEENSN_INS5_IJS1Q_SO_EEENS5_IJSO_SC_EEEEEEENS4_39AutoVectorizingCopyWithAssumedAlignmentILi128EEENS4_14SM90_TMA_STOREES37_S39_S39_EEEvvEEEEvNT_6ParamsE --------------------------
	.section	.nv.info._ZN7cutlass13device_kernelINS_4gemm6kernel13GemmUniversalIN4cute5tupleIJiiiiEEENS1_10collective13CollectiveMmaINS1_46MainloopSm100TmaUmmaWarpSpecializedBlockScaledILi14ELi2ELi1ENS5_IJNS4_1CILi2EEESB_NSA_ILi1EEEEEEEENS5_IJNSA_ILi128EEENSA_ILi256EEENSA_ILi64EEEEEENS5_IJNS_12float_e2m1_tENS_13float_ue4m3_tEEEENS5_IJNS5_IJlSC_lEEENS4_6LayoutINS5_IJNS5_IJNS5_IJNSA_ILi32EEENSA_ILi4EEEEEEiEEENS5_IJNS5_IJNSA_ILi16EEESP_EEEiEEENS5_IJSC_iEEEEEENS5_IJSU_NS5_IJNS5_IJNSA_ILi0EEESC_EEENSA_ILi512EEEEEENS5_IJSX_iEEEEEEEEEEESL_S14_NS4_8TiledMMAINS4_8MMA_AtomIJNS4_17SM100_MMA_MXF4_SSISJ_SJ_fSK_Li128ELi256ELi16ELNS4_4UMMA5MajorE0ELS19_0ELNS18_7ScaleInE0ELS1A_0EEEEEENSN_INS5_IJSC_SC_SC_EEENS5_IJSX_SX_SX_EEEEENS5_IJNS4_10UnderscoreES1G_S1G_EEEEENS5_IJNS4_23SM90_TMA_LOAD_MULTICASTES1J_EEENS5_IJNS4_14ComposedLayoutINS4_7SwizzleILi1ELi4ELi3EEENS4_18smem_ptr_flag_bitsILi4EEENSN_INS5_IJNSA_ILi8EEESH_EEENS5_IJSH_SC_EEEEEEENSN_INS5_IJNS5_IJNS5_IJSQ_SC_EEEST_EEESC_NS5_IJSC_SC_EEEEEENS5_IJNS5_IJNS5_IJST_SZ_EEESY_EEESX_NS5_IJSP_SZ_EEEEEEEEEEEvNS4_8identityES1K_NS5_IJS1U_NSN_INS5_IJNS5_IJNS5_IJSQ_SB_EEEST_EEESC_S1X_EEENS5_IJS20_SX_NS5_IJSP_NSA_ILi1024EEEEEEEEEEEEEEvS25_EENS_8epilogue10collective18CollectiveEpilogueINS2F_23Sm100TmaWarpSpecializedILi4ELi2ELi32ELb1ELb0EEEJNS5_IJSH_SG_SH_EEENS5_IJNSN_ISH_SC_EENSN_INS5_IJSO_SB_EEENS5_IJSC_SF_EEEEEEEENS_10bfloat16_tESM_S2Q_SM_NS2F_6fusion15FusionCallbacksIS2J_NS2R_17LinearCombinationIS2Q_fS2Q_fLNS_15FloatRoundStyleE2EEES2K_S2P_JEEENS4_5SM1004TMEM4LOAD26SM100_TMEM_LOAD_32dp32b32xENS4_13SM90_TMA_LOADENS1L_INS1M_ILi2ELi4ELi3EEENS1O_ILi16EEENSN_INS5_IJS1Q_SO_EEENS5_IJSO_SC_EEEEEEENS4_39AutoVectorizingCopyWithAssumedAlignmentILi128EEENS4_14SM90_TMA_STOREES37_S39_S39_EEEvvEEEEvNT_6ParamsE,"",@"SHT_CUDA_INFO"
	.sectionflags	@""
	.align	4


	//----- nvinfo : EIATTR_CUDA_API_VERSION
	.align		4
        /*0000*/ 	.byte	0x04, 0x37
        /*0002*/ 	.short	(.L_31 - .L_30)
.L_30:
        /*0004*/ 	.word	0x00000082


	//----- nvinfo : EIATTR_KPARAM_INFO
	.align		4
.L_31:
        /*0008*/ 	.byte	0x04, 0x17
        /*000a*/ 	.short	(.L_33 - .L_32)
.L_32:
        /*000c*/ 	.word	0x00000000
        /*0010*/ 	.short	0x0000
        /*0012*/ 	.short	0x0000
        /*0014*/ 	.byte	0x00, 0xf0, 0x01, 0x30


	//----- nvinfo : EIATTR_AT_ENTRY_FRAGMENTS
	.align		4
.L_33:
        /*0018*/ 	.byte	0x04, 0x4f
        /*001a*/ 	.short	(.L_35 - .L_34)


	//   ....[0]....
.L_34:
        /*001c*/ 	.word	0x00000006


	//----- nvinfo : EIATTR_RESERVED_SMEM_USED
	.align		4
.L_35:
        /*0020*/ 	.byte	0x01, 0x41
	.zero		2


	//----- nvinfo : EIATTR_SPARSE_MMA_MASK
	.align		4
        /*0024*/ 	.byte	0x03, 0x50
        /*0026*/ 	.short	0x0000


	//----- nvinfo : EIATTR_TCGEN05_1CTA_USED
	.align		4
        /*0028*/ 	.byte	0x01, 0x51
	.zero		2


	//----- nvinfo : EIATTR_MAXREG_COUNT
	.align		4
        /*002c*/ 	.byte	0x03, 0x1b
        /*002e*/ 	.short	0x00ff


	//----- nvinfo : EIATTR_NUM_BARRIERS
	.align		4
        /*0030*/ 	.byte	0x02, 0x4c
        /*0032*/ 	.byte	0x07
	.zero		1


	//----- nvinfo : EIATTR_EXTERNS
	.align		4
        /*0034*/ 	.byte	0x04, 0x0f
        /*0036*/ 	.short	(.L_37 - .L_36)


	//   ....[0]....
	.align		4
.L_36:
        /*0038*/ 	.word	index@(__assertfail)


	//----- nvinfo : EIATTR_MERCURY_ISA_VERSION
	.align		4
.L_37:
        /*003c*/ 	.byte	0x03, 0x5f
        /*003e*/ 	.short	0x0101


	//----- nvinfo : EIATTR_INT_WARP_WIDE_INSTR_OFFSETS
	.align		4
        /*0040*/ 	.byte	0x04, 0x31
        /*0042*/ 	.short	(.L_39 - .L_38)


	//   ....[0]....
.L_38:
        /*0044*/ 	.word	0x00000f00


	//   ....[1]....
        /*0048*/ 	.word	0x00000fc0


	//   ....[2]....
        /*004c*/ 	.word	0x00004cd0


	//   ....[3]....
        /*0050*/ 	.word	0x00004cf0


	//   ....[4]....
        /*0054*/ 	.word	0x00004d20


	//   ....[5]....
        /*0058*/ 	.word	0x000058d0


	//   ....[6]....
        /*005c*/ 	.word	0x00005970


	//   ....[7]....
        /*0060*/ 	.word	0x00005a10


	//   ....[8]....
        /*0064*/ 	.word	0x00005a90


	//   ....[9]....
        /*0068*/ 	.word	0x00005b50


	//   ....[10]....
        /*006c*/ 	.word	0x00005bf0


	//   ....[11]....
        /*0070*/ 	.word	0x00005c90


	//   ....[12]....
        /*0074*/ 	.word	0x00005db0


	//   ....[13]....
        /*0078*/ 	.word	0x00005dd0


	//   ....[14]....
        /*007c*/ 	.word	0x00005e50


	//   ....[15]....
        /*0080*/ 	.word	0x00005f10


	//   ....[16]....
        /*0084*/ 	.word	0x00005fc0


	//   ....[17]....
        /*0088*/ 	.word	0x00006040


	//   ....[18]....
        /*008c*/ 	.word	0x000060d0


	//   ....[19]....
        /*0090*/ 	.word	0x000061b0


	//   ....[20]....
        /*0094*/ 	.word	0x00006220


	//   ....[21]....
        /*0098*/ 	.word	0x000062e0


	//   ....[22]....
        /*009c*/ 	.word	0x00006380


	//   ....[23]....
        /*00a0*/ 	.word	0x00006410


	//   ....[24]....
        /*00a4*/ 	.word	0x000064b0


	//   ....[25]....
        /*00a8*/ 	.word	0x00006570


	//   ....[26]....
        /*00ac*/ 	.word	0x00006610


	//   ....[27]....
        /*00b0*/ 	.word	0x000066d0


	//   ....[28]....
        /*00b4*/ 	.word	0x000067c0


	//----- nvinfo : EIATTR_COOP_GROUP_MASK_REGIDS
	.align		4
.L_39:
        /*00b8*/ 	.byte	0x04, 0x29
        /*00ba*/ 	.short	(.L_41 - .L_40)


	//   ....[0]....
.L_40:
        /*00bc*/ 	.word	0xffffffff


	//   ....[1]....
        /*00c0*/ 	.word	0xffffffff


	//   ....[2]....
        /*00c4*/ 	.word	0xffffffff


	//   ....[3]....
        /*00c8*/ 	.word	0xffffffff


	//   ....[4]....
        /*00cc*/ 	.word	0xffffffff


	//   ....[5]....
        /*00d0*/ 	.word	0xffffffff


	//   ....[6]....
        /*00d4*/ 	.word	0xffffffff


	//   ....[7]....
        /*00d8*/ 	.word	0xffffffff


	//   ....[8]....
        /*00dc*/ 	.word	0xffffffff


	//   ....[9]....
        /*00e0*/ 	.word	0xffffffff


	//   ....[10]....
        /*00e4*/ 	.word	0xffffffff


	//   ....[11]....
        /*00e8*/ 	.word	0xffffffff


	//   ....[12]....
        /*00ec*/ 	.word	0xffffffff


	//   ....[13]....
        /*00f0*/ 	.word	0xffffffff


	//----- nvinfo : EIATTR_COOP_GROUP_INSTR_OFFSETS
	.align		4
.L_41:
        /*00f4*/ 	.byte	0x04, 0x28
        /*00f6*/ 	.short	(.L_43 - .L_42)


	//   ....[0]....
.L_42:
        /*00f8*/ 	.word	0x00000080


	//   ....[1]....
        /*00fc*/ 	.word	0x00000550


	//   ....[2]....
        /*0100*/ 	.word	0x00000870


	//   ....[3]....
        /*0104*/ 	.word	0x00000a10


	//   ....[4]....
        /*0108*/ 	.word	0x00000b10


	//   ....[5]....
        /*010c*/ 	.word	0x00000c80


	//   ....[6]....
        /*0110*/ 	.word	0x00000dc0


	//   ....[7]....
        /*0114*/ 	.word	0x00001030


	//   ....[8]....
        /*0118*/ 	.word	0x000026e0


	//   ....[9]....
        /*011c*/ 	.word	0x00003b70


	//   ....[10]....
        /*0120*/ 	.word	0x00003d80


	//   ....[11]....
        /*0124*/ 	.word	0x00003db0


	//   ....[12]....
        /*0128*/ 	.word	0x00004bb0


	//   ....[13]....
        /*012c*/ 	.word	0x00004de0


	//----- nvinfo : EIATTR_VRC_CTA_INIT_COUNT
	.align		4
.L_43:
        /*0130*/ 	.byte	0x02, 0x4a
        /*0132*/ 	.byte	0x80
	.zero		1


	//----- nvinfo : EIATTR_SYSCALL_OFFSETS
	.align		4
        /*0134*/ 	.byte	0x04, 0x46
        /*0136*/ 	.short	(.L_45 - .L_44)


	//   ....[0]....
.L_44:
        /*0138*/ 	.word	0x000073c0


	//   ....[1]....
        /*013c*/ 	.word	0x000074b0


	//   ....[2]....
        /*0140*/ 	.word	0x00008080


	//   ....[3]....
        /*0144*/ 	.word	0x000081f0


	//   ....[4]....
        /*0148*/ 	.word	0x000096b0


	//   ....[5]....
        /*014c*/ 	.word	0x00009820


	//   ....[6]....
        /*0150*/ 	.word	0x0000ad40


	//   ....[7]....
        /*0154*/ 	.word	0x0000aeb0


	//   ....[8]....
        /*0158*/ 	.word	0x0000c360


	//   ....[9]....
        /*015c*/ 	.word	0x0000c4d0


	//   ....[10]....
        /*0160*/ 	.word	0x0000d9e0


	//   ....[11]....
        /*0164*/ 	.word	0x0000db50


	//   ....[12]....
        /*0168*/ 	.word	0x0000f020


	//   ....[13]....
        /*016c*/ 	.word	0x0000f190


	//   ....[14]....
        /*0170*/ 	.word	0x00010690


	//   ....[15]....
        /*0174*/ 	.word	0x00010800


	//   ....[16]....
        /*0178*/ 	.word	0x00011c60


	//   ....[17]....
        /*017c*/ 	.word	0x00011dd0


	//----- nvinfo : EIATTR_MBARRIER_INSTR_OFFSETS
	.align		4
.L_45:
        /*0180*/ 	.byte	0x04, 0x39
        /*0182*/ 	.short	(.L_47 - .L_46)


	//   ....[0]....
.L_46:
        /*0184*/ 	.word	0x00000690
        /*0188*/ 	.word	0x000000ff
        /*018c*/ 	.word	0x00000000
        /*0190*/ 	.short	0x0100
        /*0192*/ 	.byte	0x04
	.zero		1


	//   ....[1]....
        /*0194*/ 	.word	0x000006a0
        /*0198*/ 	.word	0x000000ff
        /*019c*/ 	.word	0x00000070
        /*01a0*/ 	.short	0x0100
        /*01a2*/ 	.byte	0x04
	.zero		1


	//   ....[2]....
        /*01a4*/ 	.word	0x000006b0
        /*01a8*/ 	.word	0x000000ff
        /*01ac*/ 	.word	0x00000008
        /*01b0*/ 	.short	0x0100
        /*01b2*/ 	.byte	0x04
	.zero		1


	//   ....[3]....
        /*01b4*/ 	.word	0x000006c0
        /*01b8*/ 	.word	0x000000ff
        /*01bc*/ 	.word	0x00000078
        /*01c0*/ 	.short	0x0100
        /*01c2*/ 	.byte	0x04
	.zero		1


	//   ....[4]....
        /*01c4*/ 	.word	0x000006d0
        /*01c8*/ 	.word	0x000000ff
        /*01cc*/ 	.word	0x00000010
        /*01d0*/ 	.short	0x0100
        /*01d2*/ 	.byte	0x04
	.zero		1


	//   ....[5]....
        /*01d4*/ 	.word	0x000006e0
        /*01d8*/ 	.word	0x000000ff
        /*01dc*/ 	.word	0x00000080
        /*01e0*/ 	.short	0x0100
        /*01e2*/ 	.byte	0x04
	.zero		1


	//   ....[6]....
        /*01e4*/ 	.word	0x000006f0
        /*01e8*/ 	.word	0x000000ff
        /*01ec*/ 	.word	0x00000018
        /*01f0*/ 	.short	0x0100
        /*01f2*/ 	.byte	0x04
	.zero		1


	//   ....[7]....
        /*01f4*/ 	.word	0x00000700
        /*01f8*/ 	.word	0x000000ff
        /*01fc*/ 	.word	0x00000088
        /*0200*/ 	.short	0x0100
        /*0202*/ 	.byte	0x04
	.zero		1


	//   ....[8]....
        /*0204*/ 	.word	0x00000710
        /*0208*/ 	.word	0x000000ff
        /*020c*/ 	.word	0x00000020
        /*0210*/ 	.short	0x0100
        /*0212*/ 	.byte	0x04
	.zero		1


	//   ....[9]....
        /*0214*/ 	.word	0x00000720
        /*0218*/ 	.word	0x000000ff
        /*021c*/ 	.word	0x00000090
        /*0220*/ 	.short	0x0100
        /*0222*/ 	.byte	0x04
	.zero		1


	//   ....[10]....
        /*0224*/ 	.word	0x00000730
        /*0228*/ 	.word	0x000000ff
        /*022c*/ 	.word	0x00000028
        /*0230*/ 	.short	0x0100
        /*0232*/ 	.byte	0x04
	.zero		1


	//   ....[11]....
        /*0234*/ 	.word	0x00000740
        /*0238*/ 	.word	0x000000ff
        /*023c*/ 	.word	0x00000098
        /*0240*/ 	.short	0x0100
        /*0242*/ 	.byte	0x04
	.zero		1


	//   ....[12]....
        /*0244*/ 	.word	0x00000750
        /*0248*/ 	.word	0x000000ff
        /*024c*/ 	.word	0x00000030
        /*0250*/ 	.short	0x0100
        /*0252*/ 	.byte	0x04
	.zero		1


	//   ....[13]....
        /*0254*/ 	.word	0x00000760
        /*0258*/ 	.word	0x000000ff
        /*025c*/ 	.word	0x000000a0
        /*0260*/ 	.short	0x0100
        /*0262*/ 	.byte	0x04
	.zero		1


	//   ....[14]....
        /*0264*/ 	.word	0x00000770
        /*0268*/ 	.word	0x000000ff
        /*026c*/ 	.word	0x00000038
        /*0270*/ 	.short	0x0100
        /*0272*/ 	.byte	0x04
	.zero		1


	//   ....[15]....
        /*0274*/ 	.word	0x00000780
        /*0278*/ 	.word	0x000000ff
        /*027c*/ 	.word	0x000000a8
        /*0280*/ 	.short	0x0100
        /*0282*/ 	.byte	0x04
	.zero		1


	//   ....[16]....
        /*0284*/ 	.word	0x00000790
        /*0288*/ 	.word	0x000000ff
        /*028c*/ 	.word	0x00000040
        /*0290*/ 	.short	0x0100
        /*0292*/ 	.byte	0x04
	.zero		1


	//   ....[17]....
        /*0294*/ 	.word	0x000007a0
        /*0298*/ 	.word	0x000000ff
        /*029c*/ 	.word	0x000000b0
        /*02a0*/ 	.short	0x0100
        /*02a2*/ 	.byte	0x04
	.zero		1


	//   ....[18]....
        /*02a4*/ 	.word	0x000007b0
        /*02a8*/ 	.word	0x000000ff
        /*02ac*/ 	.word	0x00000048
        /*02b0*/ 	.short	0x0100
        /*02b2*/ 	.byte	0x04
	.zero		1


	//   ....[19]....
        /*02b4*/ 	.word	0x000007c0
        /*02b8*/ 	.word	0x000000ff
        /*02bc*/ 	.word	0x000000b8
        /*02c0*/ 	.short	0x0100
        /*02c2*/ 	.byte	0x04
	.zero		1


	//   ....[20]....
        /*02c4*/ 	.word	0x000007d0
        /*02c8*/ 	.word	0x000000ff
        /*02cc*/ 	.word	0x00000050
        /*02d0*/ 	.short	0x0100
        /*02d2*/ 	.byte	0x04
	.zero		1


	//   ....[21]....
        /*02d4*/ 	.word	0x000007e0
        /*02d8*/ 	.word	0x000000ff
        /*02dc*/ 	.word	0x000000c0
        /*02e0*/ 	.short	0x0100
        /*02e2*/ 	.byte	0x04
	.zero		1


	//   ....[22]....
        /*02e4*/ 	.word	0x000007f0
        /*02e8*/ 	.word	0x000000ff
        /*02ec*/ 	.word	0x00000058
        /*02f0*/ 	.short	0x0100
        /*02f2*/ 	.byte	0x04
	.zero		1


	//   ....[23]....
        /*02f4*/ 	.word	0x00000800
        /*02f8*/ 	.word	0x000000ff
        /*02fc*/ 	.word	0x000000c8
        /*0300*/ 	.short	0x0100
        /*0302*/ 	.byte	0x04
	.zero		1


	//   ....[24]....
        /*0304*/ 	.word	0x00000810
        /*0308*/ 	.word	0x000000ff
        /*030c*/ 	.word	0x00000060
        /*0310*/ 	.short	0x0100
        /*0312*/ 	.byte	0x04
	.zero		1


	//   ....[25]....
        /*0314*/ 	.word	0x00000820
        /*0318*/ 	.word	0x000000ff
        /*031c*/ 	.word	0x000000d0
        /*0320*/ 	.short	0x0100
        /*0322*/ 	.byte	0x04
	.zero		1


	//   ....[26]....
        /*0324*/ 	.word	0x00000830
        /*0328*/ 	.word	0x000000ff
        /*032c*/ 	.word	0x00000068
        /*0330*/ 	.short	0x0100
        /*0332*/ 	.byte	0x04
	.zero		1


	//   ....[27]....
        /*0334*/ 	.word	0x00000840
        /*0338*/ 	.word	0x000000ff
        /*033c*/ 	.word	0x000000d8
        /*0340*/ 	.short	0x0100
        /*0342*/ 	.byte	0x04
	.zero		1


	//   ....[28]....
        /*0344*/ 	.word	0x00000980
        /*0348*/ 	.word	0x000000ff
        /*034c*/ 	.word	0x000000e0
        /*0350*/ 	.short	0x0100
        /*0352*/ 	.byte	0x04
	.zero		1


	//   ....[29]....
        /*0354*/ 	.word	0x00000990
        /*0358*/ 	.word	0x000000ff
        /*035c*/ 	.word	0x00000100
        /*0360*/ 	.short	0x0100
        /*0362*/ 	.byte	0x04
	.zero		1


	//   ....[30]....
        /*0364*/ 	.word	0x000009a0
        /*0368*/ 	.word	0x000000ff
        /*036c*/ 	.word	0x000000e8
        /*0370*/ 	.short	0x0100
        /*0372*/ 	.byte	0x04
	.zero		1


	//   ....[31]....
        /*0374*/ 	.word	0x000009b0
        /*0378*/ 	.word	0x000000ff
        /*037c*/ 	.word	0x00000108
        /*0380*/ 	.short	0x0100
        /*0382*/ 	.byte	0x04
	.zero		1


	//   ....[32]....
        /*0384*/ 	.word	0x000009c0
        /*0388*/ 	.word	0x000000ff
        /*038c*/ 	.word	0x000000f0
        /*0390*/ 	.short	0x0100
        /*0392*/ 	.byte	0x04
	.zero		1


	//   ....[33]....
        /*0394*/ 	.word	0x000009d0
        /*0398*/ 	.word	0x000000ff
        /*039c*/ 	.word	0x00000110
        /*03a0*/ 	.short	0x0100
        /*03a2*/ 	.byte	0x04
	.zero		1


	//   ....[34]....
        /*03a4*/ 	.word	0x000009e0
        /*03a8*/ 	.word	0x000000ff
        /*03ac*/ 	.word	0x000000f8
        /*03b0*/ 	.short	0x0100
        /*03b2*/ 	.byte	0x04
	.zero		1


	//   ....[35]....
        /*03b4*/ 	.word	0x000009f0
        /*03b8*/ 	.word	0x000000ff
        /*03bc*/ 	.word	0x00000118
        /*03c0*/ 	.short	0x0100
        /*03c2*/ 	.byte	0x04
	.zero		1


	//   ....[36]....
        /*03c4*/ 	.word	0x00000ae0
        /*03c8*/ 	.word	0x000000ff
        /*03cc*/ 	.word	0x00000120
        /*03d0*/ 	.short	0x0100
        /*03d2*/ 	.byte	0x06
	.zero		1


	//   ....[37]....
        /*03d4*/ 	.word	0x00000af0
        /*03d8*/ 	.word	0x000000ff
        /*03dc*/ 	.word	0x00000128
        /*03e0*/ 	.short	0x0100
        /*03e2*/ 	.byte	0x06
	.zero		1


	//   ....[38]....
        /*03e4*/ 	.word	0x00000c30
        /*03e8*/ 	.word	0x000000ff
        /*03ec*/ 	.word	0x00000130
        /*03f0*/ 	.short	0x0100
        /*03f2*/ 	.byte	0x06
	.zero		1


	//   ....[39]....
        /*03f4*/ 	.word	0x00000c40
        /*03f8*/ 	.word	0x000000ff
        /*03fc*/ 	.word	0x00000140
        /*0400*/ 	.short	0x0100
        /*0402*/ 	.byte	0x06
	.zero		1


	//   ....[40]....
        /*0404*/ 	.word	0x00000c50
        /*0408*/ 	.word	0x000000ff
        /*040c*/ 	.word	0x00000138
        /*0410*/ 	.short	0x0100
        /*0412*/ 	.byte	0x06
	.zero		1


	//   ....[41]....
        /*0414*/ 	.word	0x00000c60
        /*0418*/ 	.word	0x000000ff
        /*041c*/ 	.word	0x00000148
        /*0420*/ 	.short	0x0100
        /*0422*/ 	.byte	0x06
	.zero		1


	//   ....[42]....
        /*0424*/ 	.word	0x00000d90
        /*0428*/ 	.word	0x000000ff
        /*042c*/ 	.word	0x00000150
        /*0430*/ 	.short	0x0100
        /*0432*/ 	.byte	0x04
	.zero		1


	//   ....[43]....
        /*0434*/ 	.word	0x00000da0
        /*0438*/ 	.word	0x000000ff
        /*043c*/ 	.word	0x00000158
        /*0440*/ 	.short	0x0100
        /*0442*/ 	.byte	0x04
	.zero		1


	//   ....[44]....
        /*0444*/ 	.word	0x00000ea0
        /*0448*/ 	.word	0x000000ff
        /*044c*/ 	.word	0x00000160
        /*0450*/ 	.short	0x0100
        /*0452*/ 	.byte	0x04
	.zero		1


	//   ....[45]....
        /*0454*/ 	.word	0x00000eb0
        /*0458*/ 	.word	0x000000ff
        /*045c*/ 	.word	0x00000170
        /*0460*/ 	.short	0x0100
        /*0462*/ 	.byte	0x04
	.zero		1


	//   ....[46]....
        /*0464*/ 	.word	0x00000ec0
        /*0468*/ 	.word	0x000000ff
        /*046c*/ 	.word	0x00000168
        /*0470*/ 	.short	0x0100
        /*0472*/ 	.byte	0x04
	.zero		1


	//   ....[47]....
        /*0474*/ 	.word	0x00000ed0
        /*0478*/ 	.word	0x000000ff
        /*047c*/ 	.word	0x00000178
        /*0480*/ 	.short	0x0100
        /*0482*/ 	.byte	0x04
	.zero		1


	//   ....[48]....
        /*0484*/ 	.word	0x00000fe0
        /*0488*/ 	.word	0x000000ff
        /*048c*/ 	.word	0x00000180
        /*0490*/ 	.short	0x0100
        /*0492*/ 	.byte	0x06
	.zero		1


	//   ....[49]....
        /*0494*/ 	.word	0x00001cc0
        /*0498*/ 	.word	0x00000000
        /*049c*/ 	.word	0x00000170
        /*04a0*/ 	.short	0x010a
        /*04a2*/ 	.byte	0xff
	.zero		1


	//   ....[50]....
        /*04a4*/ 	.word	0x00001ce0
        /*04a8*/ 	.word	0x00000000
        /*04ac*/ 	.word	0x00000160
        /*04b0*/ 	.short	0x0101
        /*04b2*/ 	.byte	0xff
	.zero		1


	//   ....[51]....
        /*04b4*/ 	.word	0x00001da0
        /*04b8*/ 	.word	0x000000ff
        /*04bc*/ 	.word	0x00000070
        /*04c0*/ 	.short	0x010a
        /*04c2*/ 	.byte	0x04
	.zero		1


	//   ....[52]....
        /*04c4*/ 	.word	0x00001e40
        /*04c8*/ 	.word	0x000000ff
        /*04cc*/ 	.word	0x00000070
        /*04d0*/ 	.short	0x010a
        /*04d2*/ 	.byte	0x29
	.zero		1


	//   ....[53]....
        /*04d4*/ 	.word	0x00001f80
        /*04d8*/ 	.word	0x000000ff
        /*04dc*/ 	.word	0x00000070
        /*04e0*/ 	.short	0x010a
        /*04e2*/ 	.byte	0x05
	.zero		1


	//   ....[54]....
        /*04e4*/ 	.word	0x00002250
        /*04e8*/ 	.word	0x000000ff
        /*04ec*/ 	.word	0x00000128
        /*04f0*/ 	.short	0x0101
        /*04f2*/ 	.byte	0x06
	.zero		1


	//   ....[55]....
        /*04f4*/ 	.word	0x00002270
        /*04f8*/ 	.word	0x000000ff
        /*04fc*/ 	.word	0x00000070
        /*0500*/ 	.short	0x010a
        /*0502*/ 	.byte	0x04
	.zero		1


	//   ....[56]....
        /*0504*/ 	.word	0x000022f0
        /*0508*/ 	.word	0x000000ff
        /*050c*/ 	.word	0x00000070
        /*0510*/ 	.short	0x010a
        /*0512*/ 	.byte	0x29
	.zero		1


	//   ....[57]....
        /*0514*/ 	.word	0x00002430
        /*0518*/ 	.word	0x000000ff
        /*051c*/ 	.word	0x00000070
        /*0520*/ 	.short	0x010a
        /*0522*/ 	.byte	0x05
	.zero		1


	//   ....[58]....
        /*0524*/ 	.word	0x00002710
        /*0528*/ 	.word	0x00000003
        /*052c*/ 	.word	0x00000130
        /*0530*/ 	.short	0x010a
        /*0532*/ 	.byte	0xff
	.zero		1


	//   ....[59]....
        /*0534*/ 	.word	0x00002860
        /*0538*/ 	.word	0x00000000
        /*053c*/ 	.word	0x00000000
        /*0540*/ 	.short	0x0101
        /*0542*/ 	.byte	0xff
	.zero		1


	//   ....[60]....
        /*0544*/ 	.word	0x00002e20
        /*0548*/ 	.word	0x000000ff
        /*054c*/ 	.word	0x00000000
        /*0550*/ 	.short	0x010a
        /*0552*/ 	.byte	0x04
	.zero		1


	//   ....[61]....
        /*0554*/ 	.word	0x00002eb0
        /*0558*/ 	.word	0x000000ff
        /*055c*/ 	.word	0x00000000
        /*0560*/ 	.short	0x010a
        /*0562*/ 	.byte	0x05
	.zero		1


	//   ....[62]....
        /*0564*/ 	.word	0x00002f40
        /*0568*/ 	.word	0x000000ff
        /*056c*/ 	.word	0x00000000
        /*0570*/ 	.short	0x010a
        /*0572*/ 	.byte	0x05
	.zero		1


	//   ....[63]....
        /*0574*/ 	.word	0x00002fd0
        /*0578*/ 	.word	0x000000ff
        /*057c*/ 	.word	0x00000000
        /*0580*/ 	.short	0x010a
        /*0582*/ 	.byte	0x05
	.zero		1


	//   ....[64]....
        /*0584*/ 	.word	0x00003060
        /*0588*/ 	.word	0x000000ff
        /*058c*/ 	.word	0x00000000
        /*0590*/ 	.short	0x010a
        /*0592*/ 	.byte	0x05
	.zero		1


	//   ....[65]....
        /*0594*/ 	.word	0x000030f0
        /*0598*/ 	.word	0x000000ff
        /*059c*/ 	.word	0x00000000
        /*05a0*/ 	.short	0x010a
        /*05a2*/ 	.byte	0x05
	.zero		1


	//   ....[66]....
        /*05a4*/ 	.word	0x00003180
        /*05a8*/ 	.word	0x000000ff
        /*05ac*/ 	.word	0x00000000
        /*05b0*/ 	.short	0x010a
        /*05b2*/ 	.byte	0x05
	.zero		1


	//   ....[67]....
        /*05b4*/ 	.word	0x00003210
        /*05b8*/ 	.word	0x000000ff
        /*05bc*/ 	.word	0x00000000
        /*05c0*/ 	.short	0x010a
        /*05c2*/ 	.byte	0x05
	.zero		1


	//   ....[68]....
        /*05c4*/ 	.word	0x000032a0
        /*05c8*/ 	.word	0x000000ff
        /*05cc*/ 	.word	0x00000000
        /*05d0*/ 	.short	0x010a
        /*05d2*/ 	.byte	0x05
	.zero		1


	//   ....[69]....
        /*05d4*/ 	.word	0x00003330
        /*05d8*/ 	.word	0x000000ff
        /*05dc*/ 	.word	0x00000000
        /*05e0*/ 	.short	0x010a
        /*05e2*/ 	.byte	0x05
	.zero		1


	//   ....[70]....
        /*05e4*/ 	.word	0x000033c0
        /*05e8*/ 	.word	0x000000ff
        /*05ec*/ 	.word	0x00000000
        /*05f0*/ 	.short	0x010a
        /*05f2*/ 	.byte	0x05
	.zero		1


	//   ....[71]....
        /*05f4*/ 	.word	0x00003450
        /*05f8*/ 	.word	0x000000ff
        /*05fc*/ 	.word	0x00000000
        /*0600*/ 	.short	0x010a
        /*0602*/ 	.byte	0x05
	.zero		1


	//   ....[72]....
        /*0604*/ 	.word	0x000034e0
        /*0608*/ 	.word	0x000000ff
        /*060c*/ 	.word	0x00000000
        /*0610*/ 	.short	0x010a
        /*0612*/ 	.byte	0x05
	.zero		1


	//   ....[73]....
        /*0614*/ 	.word	0x00003580
        /*0618*/ 	.word	0x00000000
        /*061c*/ 	.word	0x00000000
        /*0620*/ 	.short	0x010a
        /*0622*/ 	.byte	0xff
	.zero		1


	//   ....[74]....
        /*0624*/ 	.word	0x000036c0
        /*0628*/ 	.word	0x00000000
        /*062c*/ 	.word	0x00000160
        /*0630*/ 	.short	0x010a
        /*0632*/ 	.byte	0xff
	.zero		1


	//   ....[75]....
        /*0634*/ 	.word	0x00003720
        /*0638*/ 	.word	0x00000004
        /*063c*/ 	.word	0x00000000
        /*0640*/ 	.short	0x0101
        /*0642*/ 	.byte	0xff
	.zero		1


	//   ....[76]....
        /*0644*/ 	.word	0x00003740
        /*0648*/ 	.word	0x000000ff
        /*064c*/ 	.word	0x00000140
        /*0650*/ 	.short	0x010a
        /*0652*/ 	.byte	0x04
	.zero		1


	//   ....[77]....
        /*0654*/ 	.word	0x00003860
        /*0658*/ 	.word	0x00000000
        /*065c*/ 	.word	0x00000130
        /*0660*/ 	.short	0x010a
        /*0662*/ 	.byte	0xff
	.zero		1


	//   ....[78]....
        /*0664*/ 	.word	0x00003970
        /*0668*/ 	.word	0x00000000
        /*066c*/ 	.word	0x00000000
        /*0670*/ 	.short	0x0101
        /*0672*/ 	.byte	0xff
	.zero		1


	//   ....[79]....
        /*0674*/ 	.word	0x00003a00
        /*0678*/ 	.word	0x000000ff
        /*067c*/ 	.word	0x00000140
        /*0680*/ 	.short	0x0106
        /*0682*/ 	.byte	0x04
	.zero		1


	//   ....[80]....
        /*0684*/ 	.word	0x00003a20
        /*0688*/ 	.word	0x000000ff
        /*068c*/ 	.word	0x00000140
        /*0690*/ 	.short	0x010a
        /*0692*/ 	.byte	0x04
	.zero		1


	//   ....[81]....
        /*0694*/ 	.word	0x00003ab0
        /*0698*/ 	.word	0x000000ff
        /*069c*/ 	.word	0x00000140
        /*06a0*/ 	.short	0x0106
        /*06a2*/ 	.byte	0x07
	.zero		1


	//   ....[82]....
        /*06a4*/ 	.word	0x00003af0
        /*06a8*/ 	.word	0x00000000
        /*06ac*/ 	.word	0x00000140
        /*06b0*/ 	.short	0x010a
        /*06b2*/ 	.byte	0xff
	.zero		1


	//   ....[83]....
        /*06b4*/ 	.word	0x00004080
        /*06b8*/ 	.word	0x00000009
        /*06bc*/ 	.word	0x00000130
        /*06c0*/ 	.short	0x010a
        /*06c2*/ 	.byte	0xff
	.zero		1


	//   ....[84]....
        /*06c4*/ 	.word	0x00004190
        /*06c8*/ 	.word	0x00000009
        /*06cc*/ 	.word	0x00000000
        /*06d0*/ 	.short	0x0101
        /*06d2*/ 	.byte	0xff
	.zero		1


	//   ....[85]....
        /*06d4*/ 	.word	0x00004200
        /*06d8*/ 	.word	0x00000004
        /*06dc*/ 	.word	0x00000000
        /*06e0*/ 	.short	0x010a
        /*06e2*/ 	.byte	0xff
	.zero		1


	//   ....[86]....
        /*06e4*/ 	.word	0x00004220
        /*06e8*/ 	.word	0x00000004
        /*06ec*/ 	.word	0x00000000
        /*06f0*/ 	.short	0x010a
        /*06f2*/ 	.byte	0xff
	.zero		1


	//   ....[87]....
        /*06f4*/ 	.word	0x00004430
        /*06f8*/ 	.word	0x00000007
        /*06fc*/ 	.word	0x00000000
        /*0700*/ 	.short	0x010a
        /*0702*/ 	.byte	0xff
	.zero		1


	//   ....[88]....
        /*0704*/ 	.word	0x00004470
        /*0708*/ 	.word	0x00000008
        /*070c*/ 	.word	0x00000158
        /*0710*/ 	.short	0x010a
        /*0712*/ 	.byte	0xff
	.zero		1


	//   ....[89]....
        /*0714*/ 	.word	0x000046e0
        /*0718*/ 	.word	0x00000004
        /*071c*/ 	.word	0x00000000
        /*0720*/ 	.short	0x010a
        /*0722*/ 	.byte	0xff
	.zero		1


	//   ....[90]....
        /*0724*/ 	.word	0x00004780
        /*0728*/ 	.word	0x00000005
        /*072c*/ 	.word	0x00000000
        /*0730*/ 	.short	0x010a
        /*0732*/ 	.byte	0xff
	.zero		1


	//   ....[91]....
        /*0734*/ 	.word	0x00004b90
        /*0738*/ 	.word	0x00000008
        /*073c*/ 	.word	0x00000180
        /*0740*/ 	.short	0x010a
        /*0742*/ 	.byte	0xff
	.zero		1


	//   ....[92]....
        /*0744*/ 	.word	0x000050a0
        /*0748*/ 	.word	0x0000000c
        /*074c*/ 	.word	0x00000130
        /*0750*/ 	.short	0x010a
        /*0752*/ 	.byte	0xff
	.zero		1


	//   ....[93]....
        /*0754*/ 	.word	0x00005210
        /*0758*/ 	.word	0x00000000
        /*075c*/ 	.word	0x00000000
        /*0760*/ 	.short	0x0101
        /*0762*/ 	.byte	0xff
	.zero		1


	//   ....[94]....
        /*0764*/ 	.word	0x000056a0
        /*0768*/ 	.word	0x000000ff
        /*076c*/ 	.word	0x00000128
        /*0770*/ 	.short	0x010a
        /*0772*/ 	.byte	0x15
	.zero		1


	//   ....[95]....
        /*0774*/ 	.word	0x00005820
        /*0778*/ 	.word	0x000000ff
        /*077c*/ 	.word	0x00000100
        /*0780*/ 	.short	0x010a
        /*0782*/ 	.byte	0x15
	.zero		1


	//   ....[96]....
        /*0784*/ 	.word	0x00005a30
        /*0788*/ 	.word	0x000000ff
        /*078c*/ 	.word	0x000000e0
        /*0790*/ 	.short	0x010b
        /*0792*/ 	.byte	0x15
	.zero		1


	//   ....[97]....
        /*0794*/ 	.word	0x00005a40
        /*0798*/ 	.word	0x000000ff
        /*079c*/ 	.word	0x00000000
        /*07a0*/ 	.short	0x0101
        /*07a2*/ 	.byte	0x2e
	.zero		1


	//   ....[98]....
        /*07a4*/ 	.word	0x00005a60
        /*07a8*/ 	.word	0x000000ff
        /*07ac*/ 	.word	0x00000108
        /*07b0*/ 	.short	0x010a
        /*07b2*/ 	.byte	0x15
	.zero		1


	//   ....[99]....
        /*07b4*/ 	.word	0x00005c10
        /*07b8*/ 	.word	0x000000ff
        /*07bc*/ 	.word	0x000000e8
        /*07c0*/ 	.short	0x010b
        /*07c2*/ 	.byte	0x15
	.zero		1


	//   ....[100]....
        /*07c4*/ 	.word	0x00005c20
        /*07c8*/ 	.word	0x000000ff
        /*07cc*/ 	.word	0x00000000
        /*07d0*/ 	.short	0x0101
        /*07d2*/ 	.byte	0x2d
	.zero		1


	//   ....[101]....
        /*07d4*/ 	.word	0x00005c40
        /*07d8*/ 	.word	0x000000ff
        /*07dc*/ 	.word	0x00000110
        /*07e0*/ 	.short	0x010a
        /*07e2*/ 	.byte	0x15
	.zero		1


	//   ....[102]....
        /*07e4*/ 	.word	0x00005df0
        /*07e8*/ 	.word	0x000000ff
        /*07ec*/ 	.word	0x000000f0
        /*07f0*/ 	.short	0x010b
        /*07f2*/ 	.byte	0x15
	.zero		1


	//   ....[103]....
        /*07f4*/ 	.word	0x00005e00
        /*07f8*/ 	.word	0x000000ff
        /*07fc*/ 	.word	0x00000000
        /*0800*/ 	.short	0x0101
        /*0802*/ 	.byte	0x26
	.zero		1


	//   ....[104]....
        /*0804*/ 	.word	0x00005e20
        /*0808*/ 	.word	0x000000ff
        /*080c*/ 	.word	0x00000118
        /*0810*/ 	.short	0x010a
        /*0812*/ 	.byte	0x15
	.zero		1


	//   ....[105]....
        /*0814*/ 	.word	0x00005fe0
        /*0818*/ 	.word	0x000000ff
        /*081c*/ 	.word	0x000000f8
        /*0820*/ 	.short	0x010b
        /*0822*/ 	.byte	0x15
	.zero		1


	//   ....[106]....
        /*0824*/ 	.word	0x00005ff0
        /*0828*/ 	.word	0x000000ff
        /*082c*/ 	.word	0x00000000
        /*0830*/ 	.short	0x0101
        /*0832*/ 	.byte	0x25
	.zero		1


	//   ....[107]....
        /*0834*/ 	.word	0x00006000
        /*0838*/ 	.word	0x000000ff
        /*083c*/ 	.word	0x00000100
        /*0840*/ 	.short	0x010a
        /*0842*/ 	.byte	0x15
	.zero		1


	//   ....[108]....
        /*0844*/ 	.word	0x000061d0
        /*0848*/ 	.word	0x000000ff
        /*084c*/ 	.word	0x000000e0
        /*0850*/ 	.short	0x010b
        /*0852*/ 	.byte	0x15
	.zero		1


	//   ....[109]....
        /*0854*/ 	.word	0x000061e0
        /*0858*/ 	.word	0x000000ff
        /*085c*/ 	.word	0x00000000
        /*0860*/ 	.short	0x0101
        /*0862*/ 	.byte	0x2e
	.zero		1


	//   ....[110]....
        /*0864*/ 	.word	0x000061f0
        /*0868*/ 	.word	0x000000ff
        /*086c*/ 	.word	0x00000108
        /*0870*/ 	.short	0x010a
        /*0872*/ 	.byte	0x15
	.zero		1


	//   ....[111]....
        /*0874*/ 	.word	0x000063a0
        /*0878*/ 	.word	0x000000ff
        /*087c*/ 	.word	0x000000e8
        /*0880*/ 	.short	0x010b
        /*0882*/ 	.byte	0x15
	.zero		1


	//   ....[112]....
        /*0884*/ 	.word	0x000063d0
        /*0888*/ 	.word	0x000000ff
        /*088c*/ 	.word	0x00000000
        /*0890*/ 	.short	0x0101
        /*0892*/ 	.byte	0x2d
	.zero		1


	//   ....[113]....
        /*0894*/ 	.word	0x000063e0
        /*0898*/ 	.word	0x000000ff
        /*089c*/ 	.word	0x00000110
        /*08a0*/ 	.short	0x010a
        /*08a2*/ 	.byte	0x15
	.zero		1


	//   ....[114]....
        /*08a4*/ 	.word	0x00006590
        /*08a8*/ 	.word	0x000000ff
        /*08ac*/ 	.word	0x000000f0
        /*08b0*/ 	.short	0x010b
        /*08b2*/ 	.byte	0x15
	.zero		1


	//   ....[115]....
        /*08b4*/ 	.word	0x000065a0
        /*08b8*/ 	.word	0x000000ff
        /*08bc*/ 	.word	0x00000000
        /*08c0*/ 	.short	0x0101
        /*08c2*/ 	.byte	0x26
	.zero		1


	//   ....[116]....
        /*08c4*/ 	.word	0x000065b0
        /*08c8*/ 	.word	0x000000ff
        /*08cc*/ 	.word	0x00000118
        /*08d0*/ 	.short	0x010a
        /*08d2*/ 	.byte	0x15
	.zero		1


	//   ....[117]....
        /*08d4*/ 	.word	0x000067e0
        /*08d8*/ 	.word	0x000000ff
        /*08dc*/ 	.word	0x000000f8
        /*08e0*/ 	.short	0x010b
        /*08e2*/ 	.byte	0x15
	.zero		1


	//   ....[118]....
        /*08e4*/ 	.word	0x000067f0
        /*08e8*/ 	.word	0x000000ff
        /*08ec*/ 	.word	0x00000000
        /*08f0*/ 	.short	0x0101
        /*08f2*/ 	.byte	0x25
	.zero		1


	//   ....[119]....
        /*08f4*/ 	.word	0x00006830
        /*08f8*/ 	.word	0x000000ff
        /*08fc*/ 	.word	0x00000100
        /*0900*/ 	.short	0x010a
        /*0902*/ 	.byte	0x15
	.zero		1


	//   ....[120]....
        /*0904*/ 	.word	0x00006850
        /*0908*/ 	.word	0x000000ff
        /*090c*/ 	.word	0x00000108
        /*0910*/ 	.short	0x010a
        /*0912*/ 	.byte	0x15
	.zero		1


	//   ....[121]....
        /*0914*/ 	.word	0x00006870
        /*0918*/ 	.word	0x000000ff
        /*091c*/ 	.word	0x00000110
        /*0920*/ 	.short	0x010a
        /*0922*/ 	.byte	0x15
	.zero		1


	//   ....[122]....
        /*0924*/ 	.word	0x000068c0
        /*0928*/ 	.word	0x00000002
        /*092c*/ 	.word	0x00000118
        /*0930*/ 	.short	0x010a
        /*0932*/ 	.byte	0xff
	.zero		1


	//   ....[123]....
        /*0934*/ 	.word	0x00006c30
        /*0938*/ 	.word	0x00000000
        /*093c*/ 	.word	0x00000130
        /*0940*/ 	.short	0x010a
        /*0942*/ 	.byte	0xff
	.zero		1


	//   ....[124]....
        /*0944*/ 	.word	0x00006d00
        /*0948*/ 	.word	0x00000000
        /*094c*/ 	.word	0x00000000
        /*0950*/ 	.short	0x0101
        /*0952*/ 	.byte	0xff
	.zero		1


	//   ....[125]....
        /*0954*/ 	.word	0x000079b0
        /*0958*/ 	.word	0x000000ff
        /*095c*/ 	.word	0x000000e0
        /*0960*/ 	.short	0x010a
        /*0962*/ 	.byte	0x2d
	.zero		1


	//   ....[126]....
        /*0964*/ 	.word	0x00007a90
        /*0968*/ 	.word	0x000000ff
        /*096c*/ 	.word	0x00000150
        /*0970*/ 	.short	0x010a
        /*0972*/ 	.byte	0x2d
	.zero		1


	//   ....[127]....
        /*0974*/ 	.word	0x00007c10
        /*0978*/ 	.word	0x000000ff
        /*097c*/ 	.word	0x000000e0
        /*0980*/ 	.short	0x010a
        /*0982*/ 	.byte	0x2d
	.zero		1


	//   ....[128]....
        /*0984*/ 	.word	0x00007d30
        /*0988*/ 	.word	0x000000ff
        /*098c*/ 	.word	0x00000150
        /*0990*/ 	.short	0x010a
        /*0992*/ 	.byte	0x2d
	.zero		1


	//   ....[129]....
        /*0994*/ 	.word	0x00009370
        /*0998*/ 	.word	0x00000000
        /*099c*/ 	.word	0x00000000
        /*09a0*/ 	.short	0x0101
        /*09a2*/ 	.byte	0xff
	.zero		1


	//   ....[130]....
        /*09a4*/ 	.word	0x00009380
        /*09a8*/ 	.word	0x00000003
        /*09ac*/ 	.word	0x000000e0
        /*09b0*/ 	.short	0x010a
        /*09b2*/ 	.byte	0xff
	.zero		1


	//   ....[131]....
        /*09b4*/ 	.word	0x00009450
        /*09b8*/ 	.word	0x00000003
        /*09bc*/ 	.word	0x000000e0
        /*09c0*/ 	.short	0x010a
        /*09c2*/ 	.byte	0xff
	.zero		1


	//   ....[132]....
        /*09c4*/ 	.word	0x00009b80
        /*09c8*/ 	.word	0x000000ff
        /*09cc*/ 	.word	0x00000000
        /*09d0*/ 	.short	0x0101
        /*09d2*/ 	.byte	0x04
	.zero		1


	//   ....[133]....
        /*09d4*/ 	.word	0x0000a9b0
        /*09d8*/ 	.word	0x0000000d
        /*09dc*/ 	.word	0x00000000
        /*09e0*/ 	.short	0x0101
        /*09e2*/ 	.byte	0xff
	.zero		1


	//   ....[134]....
        /*09e4*/ 	.word	0x0000aa10
        /*09e8*/ 	.word	0x0000000b
        /*09ec*/ 	.word	0x000000e0
        /*09f0*/ 	.short	0x010a
        /*09f2*/ 	.byte	0xff
	.zero		1


	//   ....[135]....
        /*09f4*/ 	.word	0x0000ab10
        /*09f8*/ 	.word	0x0000000b
        /*09fc*/ 	.word	0x000000e0
        /*0a00*/ 	.short	0x010a
        /*0a02*/ 	.byte	0xff
	.zero		1


	//   ....[136]....
        /*0a04*/ 	.word	0x0000bfe0
        /*0a08*/ 	.word	0x00000003
        /*0a0c*/ 	.word	0x00000000
        /*0a10*/ 	.short	0x0101
        /*0a12*/ 	.byte	0xff
	.zero		1


	//   ....[137]....
        /*0a14*/ 	.word	0x0000c000
        /*0a18*/ 	.word	0x00000000
        /*0a1c*/ 	.word	0x000000e0
        /*0a20*/ 	.short	0x010a
        /*0a22*/ 	.byte	0xff
	.zero		1


	//   ....[138]....
        /*0a24*/ 	.word	0x0000c0c0
        /*0a28*/ 	.word	0x00000000
        /*0a2c*/ 	.word	0x000000e0
        /*0a30*/ 	.short	0x010a
        /*0a32*/ 	.byte	0xff
	.zero		1


	//   ....[139]....
        /*0a34*/ 	.word	0x0000d600
        /*0a38*/ 	.word	0x00000003
        /*0a3c*/ 	.word	0x00000000
        /*0a40*/ 	.short	0x0101
        /*0a42*/ 	.byte	0xff
	.zero		1


	//   ....[140]....
        /*0a44*/ 	.word	0x0000d660
        /*0a48*/ 	.word	0x00000008
        /*0a4c*/ 	.word	0x000000e0
        /*0a50*/ 	.short	0x010a
        /*0a52*/ 	.byte	0xff
	.zero		1


	//   ....[141]....
        /*0a54*/ 	.word	0x0000d760
        /*0a58*/ 	.word	0x00000008
        /*0a5c*/ 	.word	0x000000e0
        /*0a60*/ 	.short	0x010a
        /*0a62*/ 	.byte	0xff
	.zero		1


	//   ....[142]....
        /*0a64*/ 	.word	0x0000ec90
        /*0a68*/ 	.word	0x00000003
        /*0a6c*/ 	.word	0x00000000
        /*0a70*/ 	.short	0x0101
        /*0a72*/ 	.byte	0xff
	.zero		1


	//   ....[143]....
        /*0a74*/ 	.word	0x0000ecb0
        /*0a78*/ 	.word	0x00000008
        /*0a7c*/ 	.word	0x000000e0
        /*0a80*/ 	.short	0x010a
        /*0a82*/ 	.byte	0xff
	.zero		1


	//   ....[144]....
        /*0a84*/ 	.word	0x0000ed70
        /*0a88*/ 	.word	0x00000008
        /*0a8c*/ 	.word	0x000000e0
        /*0a90*/ 	.short	0x010a
        /*0a92*/ 	.byte	0xff
	.zero		1


	//   ....[145]....
        /*0a94*/ 	.word	0x00010330
        /*0a98*/ 	.word	0x00000003
        /*0a9c*/ 	.word	0x00000000
        /*0aa0*/ 	.short	0x0101
        /*0aa2*/ 	.byte	0xff
	.zero		1


	//   ....[146]....
        /*0aa4*/ 	.word	0x00010350
        /*0aa8*/ 	.word	0x00000000
        /*0aac*/ 	.word	0x000000e0
        /*0ab0*/ 	.short	0x010a
        /*0ab2*/ 	.byte	0xff
	.zero		1


	//   ....[147]....
        /*0ab4*/ 	.word	0x00010410
        /*0ab8*/ 	.word	0x00000000
        /*0abc*/ 	.word	0x000000e0
        /*0ac0*/ 	.short	0x010a
        /*0ac2*/ 	.byte	0xff
	.zero		1


	//   ....[148]....
        /*0ac4*/ 	.word	0x00011920
        /*0ac8*/ 	.word	0x00000003
        /*0acc*/ 	.word	0x00000000
        /*0ad0*/ 	.short	0x0101
        /*0ad2*/ 	.byte	0xff
	.zero		1


	//   ....[149]....
        /*0ad4*/ 	.word	0x00011940
        /*0ad8*/ 	.word	0x00000000
        /*0adc*/ 	.word	0x000000e0
        /*0ae0*/ 	.short	0x010a
        /*0ae2*/ 	.byte	0xff
	.zero		1


	//   ....[150]....
        /*0ae4*/ 	.word	0x000119f0
        /*0ae8*/ 	.word	0x00000000
        /*0aec*/ 	.word	0x000000e0
        /*0af0*/ 	.short	0x010a
        /*0af2*/ 	.byte	0xff
	.zero		1


	//   ....[151]....
        /*0af4*/ 	.word	0x00012f10
        /*0af8*/ 	.word	0x00000003
        /*0afc*/ 	.word	0x00000000
        /*0b00*/ 	.short	0x0101
        /*0b02*/ 	.byte	0xff
	.zero		1


	//   ....[152]....
        /*0b04*/ 	.word	0x00013010
        /*0b08*/ 	.word	0x000000ff
        /*0b0c*/ 	.word	0x00000180
        /*0b10*/ 	.short	0x0101
        /*0b12*/ 	.byte	0x2d
	.zero		1


	//   ....[153]....
        /*0b14*/ 	.word	0x000131b0
        /*0b18*/ 	.word	0x000000ff
        /*0b1c*/ 	.word	0x00000000
        /*0b20*/ 	.short	0x0101
        /*0b22*/ 	.byte	0x04
	.zero		1


	//   ....[154]....
        /*0b24*/ 	.word	0x000131d0
        /*0b28*/ 	.word	0x00000000
        /*0b2c*/ 	.word	0x00000170
        /*0b30*/ 	.short	0x010a
        /*0b32*/ 	.byte	0xff
	.zero		1


	//   ....[155]....
        /*0b34*/ 	.word	0x00013230
        /*0b38*/ 	.word	0x00000000
        /*0b3c*/ 	.word	0x00000070
        /*0b40*/ 	.short	0x010a
        /*0b42*/ 	.byte	0xff
	.zero		1


	//   ....[156]....
        /*0b44*/ 	.word	0x00013290
        /*0b48*/ 	.word	0x00000000
        /*0b4c*/ 	.word	0x00000070
        /*0b50*/ 	.short	0x010a
        /*0b52*/ 	.byte	0xff
	.zero		1


	//   ....[157]....
        /*0b54*/ 	.word	0x000132e0
        /*0b58*/ 	.word	0x00000003
        /*0b5c*/ 	.word	0x00000130
        /*0b60*/ 	.short	0x010a
        /*0b62*/ 	.byte	0xff
	.zero		1


	//   ....[158]....
        /*0b64*/ 	.word	0x00013340
        /*0b68*/ 	.word	0x00000000
        /*0b6c*/ 	.word	0x00000000
        /*0b70*/ 	.short	0x010a
        /*0b72*/ 	.byte	0xff
	.zero		1


	//   ....[159]....
        /*0b74*/ 	.word	0x000133a0
        /*0b78*/ 	.word	0x00000000
        /*0b7c*/ 	.word	0x00000000
        /*0b80*/ 	.short	0x010a
        /*0b82*/ 	.byte	0xff
	.zero		1


	//   ....[160]....
        /*0b84*/ 	.word	0x00013400
        /*0b88*/ 	.word	0x00000000
        /*0b8c*/ 	.word	0x00000000
        /*0b90*/ 	.short	0x010a
        /*0b92*/ 	.byte	0xff
	.zero		1


	//   ....[161]....
        /*0b94*/ 	.word	0x00013460
        /*0b98*/ 	.word	0x00000000
        /*0b9c*/ 	.word	0x00000000
        /*0ba0*/ 	.short	0x010a
        /*0ba2*/ 	.byte	0xff
	.zero		1


	//   ....[162]....
        /*0ba4*/ 	.word	0x000134c0
        /*0ba8*/ 	.word	0x00000000
        /*0bac*/ 	.word	0x00000000
        /*0bb0*/ 	.short	0x010a
        /*0bb2*/ 	.byte	0xff
	.zero		1


	//   ....[163]....
        /*0bb4*/ 	.word	0x00013520
        /*0bb8*/ 	.word	0x00000000
        /*0bbc*/ 	.word	0x00000000
        /*0bc0*/ 	.short	0x010a
        /*0bc2*/ 	.byte	0xff
	.zero		1


	//   ....[164]....
        /*0bc4*/ 	.word	0x00013580
        /*0bc8*/ 	.word	0x00000000
        /*0bcc*/ 	.word	0x00000000
        /*0bd0*/ 	.short	0x010a
        /*0bd2*/ 	.byte	0xff
	.zero		1


	//   ....[165]....
        /*0bd4*/ 	.word	0x000135e0
        /*0bd8*/ 	.word	0x00000000
        /*0bdc*/ 	.word	0x00000000
        /*0be0*/ 	.short	0x010a
        /*0be2*/ 	.byte	0xff
	.zero		1


	//   ....[166]....
        /*0be4*/ 	.word	0x00013640
        /*0be8*/ 	.word	0x00000000
        /*0bec*/ 	.word	0x00000000
        /*0bf0*/ 	.short	0x010a
        /*0bf2*/ 	.byte	0xff
	.zero		1


	//   ....[167]....
        /*0bf4*/ 	.word	0x000136a0
        /*0bf8*/ 	.word	0x00000000
        /*0bfc*/ 	.word	0x00000000
        /*0c00*/ 	.short	0x010a
        /*0c02*/ 	.byte	0xff
	.zero		1


	//   ....[168]....
        /*0c04*/ 	.word	0x00013700
        /*0c08*/ 	.word	0x00000000
        /*0c0c*/ 	.word	0x00000000
        /*0c10*/ 	.short	0x010a
        /*0c12*/ 	.byte	0xff
	.zero		1


	//   ....[169]....
        /*0c14*/ 	.word	0x00013760
        /*0c18*/ 	.word	0x00000000
        /*0c1c*/ 	.word	0x00000000
        /*0c20*/ 	.short	0x010a
        /*0c22*/ 	.byte	0xff
	.zero		1


	//   ....[170]....
        /*0c24*/ 	.word	0x000137c0
        /*0c28*/ 	.word	0x00000000
        /*0c2c*/ 	.word	0x00000000
        /*0c30*/ 	.short	0x010a
        /*0c32*/ 	.byte	0xff
	.zero		1


	//   ....[171]....
        /*0c34*/ 	.word	0x00013810
        /*0c38*/ 	.word	0x00000000
        /*0c3c*/ 	.word	0x00000160
        /*0c40*/ 	.short	0x010a
        /*0c42*/ 	.byte	0xff
	.zero		1


	//   ....[172]....
        /*0c44*/ 	.word	0x00013870
        /*0c48*/ 	.word	0x00000000
        /*0c4c*/ 	.word	0x00000140
        /*0c50*/ 	.short	0x010a
        /*0c52*/ 	.byte	0xff
	.zero		1


	//   ....[173]....
        /*0c54*/ 	.word	0x000138c0
        /*0c58*/ 	.word	0x00000000
        /*0c5c*/ 	.word	0x00000130
        /*0c60*/ 	.short	0x010a
        /*0c62*/ 	.byte	0xff
	.zero		1


	//   ....[174]....
        /*0c64*/ 	.word	0x00013920
        /*0c68*/ 	.word	0x00000000
        /*0c6c*/ 	.word	0x00000140
        /*0c70*/ 	.short	0x010a
        /*0c72*/ 	.byte	0xff
	.zero		1


	//   ....[175]....
        /*0c74*/ 	.word	0x00013970
        /*0c78*/ 	.word	0x00000009
        /*0c7c*/ 	.word	0x00000130
        /*0c80*/ 	.short	0x010a
        /*0c82*/ 	.byte	0xff
	.zero		1


	//   ....[176]....
        /*0c84*/ 	.word	0x000139c0
        /*0c88*/ 	.word	0x00000004
        /*0c8c*/ 	.word	0x00000000
        /*0c90*/ 	.short	0x010a
        /*0c92*/ 	.byte	0xff
	.zero		1


	//   ....[177]....
        /*0c94*/ 	.word	0x00013a10
        /*0c98*/ 	.word	0x00000008
        /*0c9c*/ 	.word	0x00000158
        /*0ca0*/ 	.short	0x010a
        /*0ca2*/ 	.byte	0xff
	.zero		1


	//   ....[178]....
        /*0ca4*/ 	.word	0x00013a60
        /*0ca8*/ 	.word	0x00000004
        /*0cac*/ 	.word	0x00000000
        /*0cb0*/ 	.short	0x010a
        /*0cb2*/ 	.byte	0xff
	.zero		1


	//   ....[179]....
        /*0cb4*/ 	.word	0x00013ab0
        /*0cb8*/ 	.word	0x00000008
        /*0cbc*/ 	.word	0x00000180
        /*0cc0*/ 	.short	0x010a
        /*0cc2*/ 	.byte	0xff
	.zero		1


	//   ....[180]....
        /*0cc4*/ 	.word	0x00013b00
        /*0cc8*/ 	.word	0x0000000c
        /*0ccc*/ 	.word	0x00000130
        /*0cd0*/ 	.short	0x010a
        /*0cd2*/ 	.byte	0xff
	.zero		1


	//   ....[181]....
        /*0cd4*/ 	.word	0x00013b60
        /*0cd8*/ 	.word	0x00000000
        /*0cdc*/ 	.word	0x00000128
        /*0ce0*/ 	.short	0x010a
        /*0ce2*/ 	.byte	0xff
	.zero		1


	//   ....[182]....
        /*0ce4*/ 	.word	0x00013bc0
        /*0ce8*/ 	.word	0x00000009
        /*0cec*/ 	.word	0x00000100
        /*0cf0*/ 	.short	0x010a
        /*0cf2*/ 	.byte	0xff
	.zero		1


	//   ....[183]....
        /*0cf4*/ 	.word	0x00013c20
        /*0cf8*/ 	.word	0x00000009
        /*0cfc*/ 	.word	0x00000108
        /*0d00*/ 	.short	0x010a
        /*0d02*/ 	.byte	0xff
	.zero		1


	//   ....[184]....
        /*0d04*/ 	.word	0x00013c80
        /*0d08*/ 	.word	0x00000009
        /*0d0c*/ 	.word	0x00000110
        /*0d10*/ 	.short	0x010a
        /*0d12*/ 	.byte	0xff
	.zero		1


	//   ....[185]....
        /*0d14*/ 	.word	0x00013ce0
        /*0d18*/ 	.word	0x00000009
        /*0d1c*/ 	.word	0x00000118
        /*0d20*/ 	.short	0x010a
        /*0d22*/ 	.byte	0xff
	.zero		1


	//   ....[186]....
        /*0d24*/ 	.word	0x00013d40
        /*0d28*/ 	.word	0x00000000
        /*0d2c*/ 	.word	0x00000100
        /*0d30*/ 	.short	0x010a
        /*0d32*/ 	.byte	0xff
	.zero		1


	//   ....[187]....
        /*0d34*/ 	.word	0x00013da0
        /*0d38*/ 	.word	0x00000000
        /*0d3c*/ 	.word	0x00000108
        /*0d40*/ 	.short	0x010a
        /*0d42*/ 	.byte	0xff
	.zero		1


	//   ....[188]....
        /*0d44*/ 	.word	0x00013e00
        /*0d48*/ 	.word	0x00000000
        /*0d4c*/ 	.word	0x00000110
        /*0d50*/ 	.short	0x010a
        /*0d52*/ 	.byte	0xff
	.zero		1


	//   ....[189]....
        /*0d54*/ 	.word	0x00013e60
        /*0d58*/ 	.word	0x00000000
        /*0d5c*/ 	.word	0x00000118
        /*0d60*/ 	.short	0x010a
        /*0d62*/ 	.byte	0xff
	.zero		1


	//   ....[190]....
        /*0d64*/ 	.word	0x00013ec0
        /*0d68*/ 	.word	0x00000003
        /*0d6c*/ 	.word	0x00000100
        /*0d70*/ 	.short	0x010a
        /*0d72*/ 	.byte	0xff
	.zero		1


	//   ....[191]....
        /*0d74*/ 	.word	0x00013f20
        /*0d78*/ 	.word	0x00000003
        /*0d7c*/ 	.word	0x00000108
        /*0d80*/ 	.short	0x010a
        /*0d82*/ 	.byte	0xff
	.zero		1


	//   ....[192]....
        /*0d84*/ 	.word	0x00013f80
        /*0d88*/ 	.word	0x00000003
        /*0d8c*/ 	.word	0x00000110
        /*0d90*/ 	.short	0x010a
        /*0d92*/ 	.byte	0xff
	.zero		1


	//   ....[193]....
        /*0d94*/ 	.word	0x00013fd0
        /*0d98*/ 	.word	0x00000000
        /*0d9c*/ 	.word	0x00000130
        /*0da0*/ 	.short	0x010a
        /*0da2*/ 	.byte	0xff
	.zero		1


	//   ....[194]....
        /*0da4*/ 	.word	0x00014030
        /*0da8*/ 	.word	0x00000003
        /*0dac*/ 	.word	0x000000e0
        /*0db0*/ 	.short	0x010a
        /*0db2*/ 	.byte	0xff
	.zero		1


	//   ....[195]....
        /*0db4*/ 	.word	0x00014090
        /*0db8*/ 	.word	0x00000003
        /*0dbc*/ 	.word	0x00000150
        /*0dc0*/ 	.short	0x010a
        /*0dc2*/ 	.byte	0xff
	.zero		1


	//   ....[196]....
        /*0dc4*/ 	.word	0x000140e0
        /*0dc8*/ 	.word	0x00000003
        /*0dcc*/ 	.word	0x000000e0
        /*0dd0*/ 	.short	0x010a
        /*0dd2*/ 	.byte	0xff
	.zero		1


	//   ....[197]....
        /*0dd4*/ 	.word	0x00014130
        /*0dd8*/ 	.word	0x0000000b
        /*0ddc*/ 	.word	0x000000e0
        /*0de0*/ 	.short	0x010a
        /*0de2*/ 	.byte	0xff
	.zero		1


	//   ....[198]....
        /*0de4*/ 	.word	0x00014180
        /*0de8*/ 	.word	0x00000000
        /*0dec*/ 	.word	0x000000e0
        /*0df0*/ 	.short	0x010a
        /*0df2*/ 	.byte	0xff
	.zero		1


	//   ....[199]....
        /*0df4*/ 	.word	0x000141d0
        /*0df8*/ 	.word	0x00000008
        /*0dfc*/ 	.word	0x000000e0
        /*0e00*/ 	.short	0x010a
        /*0e02*/ 	.byte	0xff
	.zero		1


	//   ....[200]....
        /*0e04*/ 	.word	0x00014220
        /*0e08*/ 	.word	0x00000008
        /*0e0c*/ 	.word	0x000000e0
        /*0e10*/ 	.short	0x010a
        /*0e12*/ 	.byte	0xff
	.zero		1


	//   ....[201]....
        /*0e14*/ 	.word	0x00014270
        /*0e18*/ 	.word	0x00000000
        /*0e1c*/ 	.word	0x000000e0
        /*0e20*/ 	.short	0x010a
        /*0e22*/ 	.byte	0xff
	.zero		1


	//   ....[202]....
        /*0e24*/ 	.word	0x000142c0
        /*0e28*/ 	.word	0x00000000
        /*0e2c*/ 	.word	0x000000e0
        /*0e30*/ 	.short	0x010a
        /*0e32*/ 	.byte	0xff
	.zero		1


	//----- nvinfo : EIATTR_NUM_MBARRIERS
	.align		4
.L_47:
        /*0e34*/ 	.byte	0x03, 0x38
        /*0e36*/ 	.short	0x0031


	//----- nvinfo : EIATTR_EXIT_INSTR_OFFSETS
	.align		4
        /*0e38*/ 	.byte	0x04, 0x1c
        /*0e3a*/ 	.short	(.L_49 - .L_48)


	//   ....[0]....
.L_48:
        /*0e3c*/ 	.word	0x000035b0


	//   ....[1]....
        /*0e40*/ 	.word	0x00003ac0


	//   ....[2]....
        /*0e44*/ 	.word	0x00003b20


	//   ....[3]....
        /*0e48*/ 	.word	0x00004df0


	//   ....[4]....
        /*0e4c*/ 	.word	0x000068f0


	//   ....[5]....
        /*0e50*/ 	.word	0x00006930


	//   ....[6]....
        /*0e54*/ 	.word	0x00013090


	//   ....[7]....
        /*0e58*/ 	.word	0x00013110


	//   ....[8]....
        /*0e5c*/ 	.word	0x00013140


	//   ....[9]....
        /*0e60*/ 	.word	0x000131c0


	//----- nvinfo : EIATTR_MAX_THREADS
	.align		4
.L_49:
        /*0e64*/ 	.byte	0x04, 0x05
        /*0e66*/ 	.short	(.L_51 - .L_50)
.L_50:
        /*0e68*/ 	.word	0x00000100
        /*0e6c*/ 	.word	0x00000001
        /*0e70*/ 	.word	0x00000001


	//----- nvinfo : EIATTR_CRS_STACK_SIZE
	.align		4
.L_51:
        /*0e74*/ 	.byte	0x04, 0x1e
        /*0e76*/ 	.short	(.L_53 - .L_52)
.L_52:
        /*0e78*/ 	.word	0x00000000


	//----- nvinfo : EIATTR_CBANK_PARAM_SIZE
	.align		4
.L_53:
        /*0e7c*/ 	.byte	0x03, 0x19
        /*0e7e*/ 	.short	0x0c00


	//----- nvinfo : EIATTR_PARAM_CBANK
	.align		4
        /*0e80*/ 	.byte	0x04, 0x0a
        /*0e82*/ 	.short	(.L_55 - .L_54)
	.align		4
.L_54:
        /*0e84*/ 	.word	index@(.nv.constant0._ZN7cutlass13device_kernelINS_4gemm6kernel13GemmUniversalIN4cute5tupleIJiiiiEEENS1_10collective13CollectiveMmaINS1_46MainloopSm100TmaUmmaWarpSpecializedBlockScaledILi14ELi2ELi1ENS5_IJNS4_1CILi2EEESB_NSA_ILi1EEEEEEEENS5_IJNSA_ILi128EEENSA_ILi256EEENSA_ILi64EEEEEENS5_IJNS_12float_e2m1_tENS_13float_ue4m3_tEEEENS5_IJNS5_IJlSC_lEEENS4_6LayoutINS5_IJNS5_IJNS5_IJNSA_ILi32EEENSA_ILi4EEEEEEiEEENS5_IJNS5_IJNSA_ILi16EEESP_EEEiEEENS5_IJSC_iEEEEEENS5_IJSU_NS5_IJNS5_IJNSA_ILi0EEESC_EEENSA_ILi512EEEEEENS5_IJSX_iEEEEEEEEEEESL_S14_NS4_8TiledMMAINS4_8MMA_AtomIJNS4_17SM100_MMA_MXF4_SSISJ_SJ_fSK_Li128ELi256ELi16ELNS4_4UMMA5MajorE0ELS19_0ELNS18_7ScaleInE0ELS1A_0EEEEEENSN_INS5_IJSC_SC_SC_EEENS5_IJSX_SX_SX_EEEEENS5_IJNS4_10UnderscoreES1G_S1G_EEEEENS5_IJNS4_23SM90_TMA_LOAD_MULTICASTES1J_EEENS5_IJNS4_14ComposedLayoutINS4_7SwizzleILi1ELi4ELi3EEENS4_18smem_ptr_flag_bitsILi4EEENSN_INS5_IJNSA_ILi8EEESH_EEENS5_IJSH_SC_EEEEEEENSN_INS5_IJNS5_IJNS5_IJSQ_SC_EEEST_EEESC_NS5_IJSC_SC_EEEEEENS5_IJNS5_IJNS5_IJST_SZ_EEESY_EEESX_NS5_IJSP_SZ_EEEEEEEEEEEvNS4_8identityES1K_NS5_IJS1U_NSN_INS5_IJNS5_IJNS5_IJSQ_SB_EEEST_EEESC_S1X_EEENS5_IJS20_SX_NS5_IJSP_NSA_ILi1024EEEEEEEEEEEEEEvS25_EENS_8epilogue10collective18CollectiveEpilogueINS2F_23Sm100TmaWarpSpecializedILi4ELi2ELi32ELb1ELb0EEEJNS5_IJSH_SG_SH_EEENS5_IJNSN_ISH_SC_EENSN_INS5_IJSO_SB_EEENS5_IJSC_SF_EEEEEEEENS_10bfloat16_tESM_S2Q_SM_NS2F_6fusion15FusionCallbacksIS2J_NS2R_17LinearCombinationIS2Q_fS2Q_fLNS_15FloatRoundStyleE2EEES2K_S2P_JEEENS4_5SM1004TMEM4LOAD26SM100_TMEM_LOAD_32dp32b32xENS4_13SM90_TMA_LOADENS1L_INS1M_ILi2ELi4ELi3EEENS1O_ILi16EEENSN_INS5_IJS1Q_SO_EEENS5_IJSO_SC_EEEEEEENS4_39AutoVectorizingCopyWithAssumedAlignmentILi128EEENS4_14SM90_TMA_STOREES37_S39_S39_EEEvvEEEEvNT_6ParamsE)
        /*0e88*/ 	.short	0x0380
        /*0e8a*/ 	.short	0x0c00


	//----- nvinfo : EIATTR_SW_WAR
	.align		4
.L_55:
        /*0e8c*/ 	.byte	0x04, 0x36
        /*0e8e*/ 	.short	(.L_57 - .L_56)
.L_56:
        /*0e90*/ 	.word	0x00000008
.L_57:


//--------------------- .nv.callgraph             --------------------------
	.section	.nv.callgraph,"",@"SHT_CUDA_CALLGRAPH"
	.align	4
	.sectionentsize	8
	.align		4
        /*0000*/ 	.word	0x00000000
	.align		4
        /*0004*/ 	.word	0xffffffff
	.align		4
        /*0008*/ 	.word	index@(_ZN7cutlass13device_kernelINS_4gemm6kernel13GemmUniversalIN4cute5tupleIJiiiiEEENS1_10collective13CollectiveMmaINS1_46MainloopSm100TmaUmmaWarpSpecializedBlockScaledILi14ELi2ELi1ENS5_IJNS4_1CILi2EEESB_NSA_ILi1EEEEEEEENS5_IJNSA_ILi128EEENSA_ILi256EEENSA_ILi64EEEEEENS5_IJNS_12float_e2m1_tENS_13float_ue4m3_tEEEENS5_IJNS5_IJlSC_lEEENS4_6LayoutINS5_IJNS5_IJNS5_IJNSA_ILi32EEENSA_ILi4EEEEEEiEEENS5_IJNS5_IJNSA_ILi16EEESP_EEEiEEENS5_IJSC_iEEEEEENS5_IJSU_NS5_IJNS5_IJNSA_ILi0EEESC_EEENSA_ILi512EEEEEENS5_IJSX_iEEEEEEEEEEESL_S14_NS4_8TiledMMAINS4_8MMA_AtomIJNS4_17SM100_MMA_MXF4_SSISJ_SJ_fSK_Li128ELi256ELi16ELNS4_4UMMA5MajorE0ELS19_0ELNS18_7ScaleInE0ELS1A_0EEEEEENSN_INS5_IJSC_SC_SC_EEENS5_IJSX_SX_SX_EEEEENS5_IJNS4_10UnderscoreES1G_S1G_EEEEENS5_IJNS4_23SM90_TMA_LOAD_MULTICASTES1J_EEENS5_IJNS4_14ComposedLayoutINS4_7SwizzleILi1ELi4ELi3EEENS4_18smem_ptr_flag_bitsILi4EEENSN_INS5_IJNSA_ILi8EEESH_EEENS5_IJSH_SC_EEEEEEENSN_INS5_IJNS5_IJNS5_IJSQ_SC_EEEST_EEESC_NS5_IJSC_SC_EEEEEENS5_IJNS5_IJNS5_IJST_SZ_EEESY_EEESX_NS5_IJSP_SZ_EEEEEEEEEEEvNS4_8identityES1K_NS5_IJS1U_NSN_INS5_IJNS5_IJNS5_IJSQ_SB_EEEST_EEESC_S1X_EEENS5_IJS20_SX_NS5_IJSP_NSA_ILi1024EEEEEEEEEEEEEEvS25_EENS_8epilogue10collective18CollectiveEpilogueINS2F_23Sm100TmaWarpSpecializedILi4ELi2ELi32ELb1ELb0EEEJNS5_IJSH_SG_SH_EEENS5_IJNSN_ISH_SC_EENSN_INS5_IJSO_SB_EEENS5_IJSC_SF_EEEEEEEENS_10bfloat16_tESM_S2Q_SM_NS2F_6fusion15FusionCallbacksIS2J_NS2R_17LinearCombinationIS2Q_fS2Q_fLNS_15FloatRoundStyleE2EEES2K_S2P_JEEENS4_5SM1004TMEM4LOAD26SM100_TMEM_LOAD_32dp32b32xENS4_13SM90_TMA_LOADENS1L_INS1M_ILi2ELi4ELi3EEENS1O_ILi16EEENSN_INS5_IJS1Q_SO_EEENS5_IJSO_SC_EEEEEEENS4_39AutoVectorizingCopyWithAssumedAlignmentILi128EEENS4_14SM90_TMA_STOREES37_S39_S39_EEEvvEEEEvNT_6ParamsE)
	.align		4
        /*000c*/ 	.word	index@(__assertfail)
	.align		4
        /*0010*/ 	.word	0x00000000
	.align		4
        /*0014*/ 	.word	0xfffffffe
	.align		4
        /*0018*/ 	.word	0x00000000
	.align		4
        /*001c*/ 	.word	0xfffffffd
	.align		4
        /*0020*/ 	.word	0x00000000
	.align		4
        /*0024*/ 	.word	0xfffffffc


//--------------------- .nv.constant4             --------------------------
	.section	.nv.constant4,"a",@progbits
	.align	8
	.align		8
.nv.constant4:
        /*0000*/ 	.dword	__assertfail
	.align		8
        /*0008*/ 	.dword	__unnamed_1
	.align		8
        /*0010*/ 	.dword	__unnamed_2
	.align		8
        /*0018*/ 	.dword	_ZN40_INTERNAL_80a6798b_4_k_cu_5912e1d3_202004cuda3std3__45__cpo5beginE
	.align		8
        /*0020*/ 	.dword	_ZN40_INTERNAL_80a6798b_4_k_cu_5912e1d3_202004cuda3std3__45__cpo3endE
	.align		8
        /*0028*/ 	.dword	_ZN40_INTERNAL_80a6798b_4_k_cu_5912e1d3_202004cuda3std3__45__cpo6cbeginE
	.align		8
        /*0030*/ 	.dword	_ZN40_INTERNAL_80a6798b_4_k_cu_5912e1d3_202004cuda3std3__45__cpo4cendE
	.align		8
        /*0038*/ 	.dword	_ZN40_INTERNAL_80a6798b_4_k_cu_5912e1d3_202004cuda3std3__442_GLOBAL__N__80a6798b_4_k_cu_5912e1d3_202006ignoreE
	.align		8
        /*0040*/ 	.dword	_ZN40_INTERNAL_80a6798b_4_k_cu_5912e1d3_202004cuda3std3__419piecewise_constructE
	.align		8
        /*0048*/ 	.dword	_ZN40_INTERNAL_80a6798b_4_k_cu_5912e1d3_202004cuda3std3__48in_placeE
	.align		8
        /*0050*/ 	.dword	_ZN40_INTERNAL_80a6798b_4_k_cu_5912e1d3_202004cuda3std6ranges3__45__cpo4swapE
	.align		8
        /*0058*/ 	.dword	_ZN40_INTERNAL_80a6798b_4_k_cu_5912e1d3_202004cuda3std6ranges3__45__cpo9iter_moveE
	.align		8
        /*0060*/ 	.dword	_ZN40_INTERNAL_80a6798b_4_k_cu_5912e1d3_202004cute7productE
	.align		8
        /*0068*/ 	.dword	_ZN40_INTERNAL_80a6798b_4_k_cu_5912e1d3_202004cute1_E
	.align		8
        /*0070*/ 	.dword	$str$25
	.align		8
        /*0078*/ 	.dword	$str$26
	.align		8
        /*0080*/ 	.dword	$str$29
	.align		8
        /*0088*/ 	.dword	$str$30


//--------------------- .text._ZN7cutlass13device_kernelINS_4gemm6kernel13GemmUniversalIN4cute5tupleIJiiiiEEENS1_10collective13CollectiveMmaINS1_46MainloopSm100TmaUmmaWarpSpecializedBlockScaledILi14ELi2ELi1ENS5_IJNS4_1CILi2EEESB_NSA_ILi1EEEEEEEENS5_IJNSA_ILi128EEENSA_ILi256EEENSA_ILi64EEEEEENS5_IJNS_12float_e2m1_tENS_13float_ue4m3_tEEEENS5_IJNS5_IJlSC_lEEENS4_6LayoutINS5_IJNS5_IJNS5_IJNSA_ILi32EEENSA_ILi4EEEEEEiEEENS5_IJNS5_IJNSA_ILi16EEESP_EEEiEEENS5_IJSC_iEEEEEENS5_IJSU_NS5_IJNS5_IJNSA_ILi0EEESC_EEENSA_ILi512EEEEEENS5_IJSX_iEEEEEEEEEEESL_S14_NS4_8TiledMMAINS4_8MMA_AtomIJNS4_17SM100_MMA_MXF4_SSISJ_SJ_fSK_Li128ELi256ELi16ELNS4_4UMMA5MajorE0ELS19_0ELNS18_7ScaleInE0ELS1A_0EEEEEENSN_INS5_IJSC_SC_SC_EEENS5_IJSX_SX_SX_EEEEENS5_IJNS4_10UnderscoreES1G_S1G_EEEEENS5_IJNS4_23SM90_TMA_LOAD_MULTICASTES1J_EEENS5_IJNS4_14ComposedLayoutINS4_7SwizzleILi1ELi4ELi3EEENS4_18smem_ptr_flag_bitsILi4EEENSN_INS5_IJNSA_ILi8EEESH_EEENS5_IJSH_SC_EEEEEEENSN_INS5_IJNS5_IJNS5_IJSQ_SC_EEEST_EEESC_NS5_IJSC_SC_EEEEEENS5_IJNS5_IJNS5_IJST_SZ_EEESY_EEESX_NS5_IJSP_SZ_EEEEEEEEEEEvNS4_8identityES1K_NS5_IJS1U_NSN_INS5_IJNS5_IJNS5_IJSQ_SB_EEEST_EEESC_S1X_EEENS5_IJS20_SX_NS5_IJSP_NSA_ILi1024EEEEEEEEEEEEEEvS25_EENS_8epilogue10collective18CollectiveEpilogueINS2F_23Sm100TmaWarpSpecializedILi4ELi2ELi32ELb1ELb0EEEJNS5_IJSH_SG_SH_EEENS5_IJNSN_ISH_SC_EENSN_INS5_IJSO_SB_EEENS5_IJSC_SF_EEEEEEEENS_10bfloat16_tESM_S2Q_SM_NS2F_6fusion15FusionCallbacksIS2J_NS2R_17LinearCombinationIS2Q_fS2Q_fLNS_15FloatRoundStyleE2EEES2K_S2P_JEEENS4_5SM1004TMEM4LOAD26SM100_TMEM_LOAD_32dp32b32xENS4_13SM90_TMA_LOADENS1L_INS1M_ILi2ELi4ELi3EEENS1O_ILi16EEENSN_INS5_IJS1Q_SO_EEENS5_IJSO_SC_EEEEEEENS4_39AutoVectorizingCopyWithAssumedAlignmentILi128EEENS4_14SM90_TMA_STOREES37_S39_S39_EEEvvEEEEvNT_6ParamsE --------------------------
	.section	.text._ZN7cutlass13device_kernelINS_4gemm6kernel13GemmUniversalIN4cute5tupleIJiiiiEEENS1_10collective13CollectiveMmaINS1_46MainloopSm100TmaUmmaWarpSpecializedBlockScaledILi14ELi2ELi1ENS5_IJNS4_1CILi2EEESB_NSA_ILi1EEEEEEEENS5_IJNSA_ILi128EEENSA_ILi256EEENSA_ILi64EEEEEENS5_IJNS_12float_e2m1_tENS_13float_ue4m3_tEEEENS5_IJNS5_IJlSC_lEEENS4_6LayoutINS5_IJNS5_IJNS5_IJNSA_ILi32EEENSA_ILi4EEEEEEiEEENS5_IJNS5_IJNSA_ILi16EEESP_EEEiEEENS5_IJSC_iEEEEEENS5_IJSU_NS5_IJNS5_IJNSA_ILi0EEESC_EEENSA_ILi512EEEEEENS5_IJSX_iEEEEEEEEEEESL_S14_NS4_8TiledMMAINS4_8MMA_AtomIJNS4_17SM100_MMA_MXF4_SSISJ_SJ_fSK_Li128ELi256ELi16ELNS4_4UMMA5MajorE0ELS19_0ELNS18_7ScaleInE0ELS1A_0EEEEEENSN_INS5_IJSC_SC_SC_EEENS5_IJSX_SX_SX_EEEEENS5_IJNS4_10UnderscoreES1G_S1G_EEEEENS5_IJNS4_23SM90_TMA_LOAD_MULTICASTES1J_EEENS5_IJNS4_14ComposedLayoutINS4_7SwizzleILi1ELi4ELi3EEENS4_18smem_ptr_flag_bitsILi4EEENSN_INS5_IJNSA_ILi8EEESH_EEENS5_IJSH_SC_EEEEEEENSN_INS5_IJNS5_IJNS5_IJSQ_SC_EEEST_EEESC_NS5_IJSC_SC_EEEEEENS5_IJNS5_IJNS5_IJST_SZ_EEESY_EEESX_NS5_IJSP_SZ_EEEEEEEEEEEvNS4_8identityES1K_NS5_IJS1U_NSN_INS5_IJNS5_IJNS5_IJSQ_SB_EEEST_EEESC_S1X_EEENS5_IJS20_SX_NS5_IJSP_NSA_ILi1024EEEEEEEEEEEEEEvS25_EENS_8epilogue10collective18CollectiveEpilogueINS2F_23Sm100TmaWarpSpecializedILi4ELi2ELi32ELb1ELb0EEEJNS5_IJSH_SG_SH_EEENS5_IJNSN_ISH_SC_EENSN_INS5_IJSO_SB_EEENS5_IJSC_SF_EEEEEEEENS_10bfloat16_tESM_S2Q_SM_NS2F_6fusion15FusionCallbacksIS2J_NS2R_17LinearCombinationIS2Q_fS2Q_fLNS_15FloatRoundStyleE2EEES2K_S2P_JEEENS4_5SM1004TMEM4LOAD26SM100_TMEM_LOAD_32dp32b32xENS4_13SM90_TMA_LOADENS1L_INS1M_ILi2ELi4ELi3EEENS1O_ILi16EEENSN_INS5_IJS1Q_SO_EEENS5_IJSO_SC_EEEEEEENS4_39AutoVectorizingCopyWithAssumedAlignmentILi128EEENS4_14SM90_TMA_STOREES37_S39_S39_EEEvvEEEEvNT_6ParamsE,"ax",@progbits
	.align	128
.text._ZN7cutlass13device_kernelINS_4gemm6kernel13GemmUniversalIN4cute5tupleIJiiiiEEENS1_10collective13CollectiveMmaINS1_46MainloopSm100TmaUmmaWarpSpecializedBlockScaledILi14ELi2ELi1ENS5_IJNS4_1CILi2EEESB_NSA_ILi1EEEEEEEENS5_IJNSA_ILi128EEENSA_ILi256EEENSA_ILi64EEEEEENS5_IJNS_12float_e2m1_tENS_13float_ue4m3_tEEEENS5_IJNS5_IJlSC_lEEENS4_6LayoutINS5_IJNS5_IJNS5_IJNSA_ILi32EEENSA_ILi4EEEEEEiEEENS5_IJNS5_IJNSA_ILi16EEESP_EEEiEEENS5_IJSC_iEEEEEENS5_IJSU_NS5_IJNS5_IJNSA_ILi0EEESC_EEENSA_ILi512EEEEEENS5_IJSX_iEEEEEEEEEEESL_S14_NS4_8TiledMMAINS4_8MMA_AtomIJNS4_17SM100_MMA_MXF4_SSISJ_SJ_fSK_Li128ELi256ELi16ELNS4_4UMMA5MajorE0ELS19_0ELNS18_7ScaleInE0ELS1A_0EEEEEENSN_INS5_IJSC_SC_SC_EEENS5_IJSX_SX_SX_EEEEENS5_IJNS4_10UnderscoreES1G_S1G_EEEEENS5_IJNS4_23SM90_TMA_LOAD_MULTICASTES1J_EEENS5_IJNS4_14ComposedLayoutINS4_7SwizzleILi1ELi4ELi3EEENS4_18smem_ptr_flag_bitsILi4EEENSN_INS5_IJNSA_ILi8EEESH_EEENS5_IJSH_SC_EEEEEEENSN_INS5_IJNS5_IJNS5_IJSQ_SC_EEEST_EEESC_NS5_IJSC_SC_EEEEEENS5_IJNS5_IJNS5_IJST_SZ_EEESY_EEESX_NS5_IJSP_SZ_EEEEEEEEEEEvNS4_8identityES1K_NS5_IJS1U_NSN_INS5_IJNS5_IJNS5_IJSQ_SB_EEEST_EEESC_S1X_EEENS5_IJS20_SX_NS5_IJSP_NSA_ILi1024EEEEEEEEEEEEEEvS25_EENS_8epilogue10collective18CollectiveEpilogueINS2F_23Sm100TmaWarpSpecializedILi4ELi2ELi32ELb1ELb0EEEJNS5_IJSH_SG_SH_EEENS5_IJNSN_ISH_SC_EENSN_INS5_IJSO_SB_EEENS5_IJSC_SF_EEEEEEEENS_10bfloat16_tESM_S2Q_SM_NS2F_6fusion15FusionCallbacksIS2J_NS2R_17LinearCombinationIS2Q_fS2Q_fLNS_15FloatRoundStyleE2EEES2K_S2P_JEEENS4_5SM1004TMEM4LOAD26SM100_TMEM_LOAD_32dp32b32xENS4_13SM90_TMA_LOADENS1L_INS1M_ILi2ELi4ELi3EEENS1O_ILi16EEENSN_INS5_IJS1Q_SO_EEENS5_IJSO_SC_EEEEEEENS4_39AutoVectorizingCopyWithAssumedAlignmentILi128EEENS4_14SM90_TMA_STOREES37_S39_S39_EEEvvEEEEvNT_6ParamsE:
        .type           _ZN7cutlass13device_kernelINS_4gemm6kernel13GemmUniversalIN4cute5tupleIJiiiiEEENS1_10collective13CollectiveMmaINS1_46MainloopSm100TmaUmmaWarpSpecializedBlockScaledILi14ELi2ELi1ENS5_IJNS4_1CILi2EEESB_NSA_ILi1EEEEEEEENS5_IJNSA_ILi128EEENSA_ILi256EEENSA_ILi64EEEEEENS5_IJNS_12float_e2m1_tENS_13float_ue4m3_tEEEENS5_IJNS5_IJlSC_lEEENS4_6LayoutINS5_IJNS5_IJNS5_IJNSA_ILi32EEENSA_ILi4EEEEEEiEEENS5_IJNS5_IJNSA_ILi16EEESP_EEEiEEENS5_IJSC_iEEEEEENS5_IJSU_NS5_IJNS5_IJNSA_ILi0EEESC_EEENSA_ILi512EEEEEENS5_IJSX_iEEEEEEEEEEESL_S14_NS4_8TiledMMAINS4_8MMA_AtomIJNS4_17SM100_MMA_MXF4_SSISJ_SJ_fSK_Li128ELi256ELi16ELNS4_4UMMA5MajorE0ELS19_0ELNS18_7ScaleInE0ELS1A_0EEEEEENSN_INS5_IJSC_SC_SC_EEENS5_IJSX_SX_SX_EEEEENS5_IJNS4_10UnderscoreES1G_S1G_EEEEENS5_IJNS4_23SM90_TMA_LOAD_MULTICASTES1J_EEENS5_IJNS4_14ComposedLayoutINS4_7SwizzleILi1ELi4ELi3EEENS4_18smem_ptr_flag_bitsILi4EEENSN_INS5_IJNSA_ILi8EEESH_EEENS5_IJSH_SC_EEEEEEENSN_INS5_IJNS5_IJNS5_IJSQ_SC_EEEST_EEESC_NS5_IJSC_SC_EEEEEENS5_IJNS5_IJNS5_IJST_SZ_EEESY_EEESX_NS5_IJSP_SZ_EEEEEEEEEEEvNS4_8identityES1K_NS5_IJS1U_NSN_INS5_IJNS5_IJNS5_IJSQ_SB_EEEST_EEESC_S1X_EEENS5_IJS20_SX_NS5_IJSP_NSA_ILi1024EEEEEEEEEEEEEEvS25_EENS_8epilogue10collective18CollectiveEpilogueINS2F_23Sm100TmaWarpSpecializedILi4ELi2ELi32ELb1ELb0EEEJNS5_IJSH_SG_SH_EEENS5_IJNSN_ISH_SC_EENSN_INS5_IJSO_SB_EEENS5_IJSC_SF_EEEEEEEENS_10bfloat16_tESM_S2Q_SM_NS2F_6fusion15FusionCallbacksIS2J_NS2R_17LinearCombinationIS2Q_fS2Q_fLNS_15FloatRoundStyleE2EEES2K_S2P_JEEENS4_5SM1004TMEM4LOAD26SM100_TMEM_LOAD_32dp32b32xENS4_13SM90_TMA_LOADENS1L_INS1M_ILi2ELi4ELi3EEENS1O_ILi16EEENSN_INS5_IJS1Q_SO_EEENS5_IJSO_SC_EEEEEEENS4_39AutoVectorizingCopyWithAssumedAlignmentILi128EEENS4_14SM90_TMA_STOREES37_S39_S39_EEEvvEEEEvNT_6ParamsE,@function
        .size           _ZN7cutlass13device_kernelINS_4gemm6kernel13GemmUniversalIN4cute5tupleIJiiiiEEENS1_10collective13CollectiveMmaINS1_46MainloopSm100TmaUmmaWarpSpecializedBlockScaledILi14ELi2ELi1ENS5_IJNS4_1CILi2EEESB_NSA_ILi1EEEEEEEENS5_IJNSA_ILi128EEENSA_ILi256EEENSA_ILi64EEEEEENS5_IJNS_12float_e2m1_tENS_13float_ue4m3_tEEEENS5_IJNS5_IJlSC_lEEENS4_6LayoutINS5_IJNS5_IJNS5_IJNSA_ILi32EEENSA_ILi4EEEEEEiEEENS5_IJNS5_IJNSA_ILi16EEESP_EEEiEEENS5_IJSC_iEEEEEENS5_IJSU_NS5_IJNS5_IJNSA_ILi0EEESC_EEENSA_ILi512EEEEEENS5_IJSX_iEEEEEEEEEEESL_S14_NS4_8TiledMMAINS4_8MMA_AtomIJNS4_17SM100_MMA_MXF4_SSISJ_SJ_fSK_Li128ELi256ELi16ELNS4_4UMMA5MajorE0ELS19_0ELNS18_7ScaleInE0ELS1A_0EEEEEENSN_INS5_IJSC_SC_SC_EEENS5_IJSX_SX_SX_EEEEENS5_IJNS4_10UnderscoreES1G_S1G_EEEEENS5_IJNS4_23SM90_TMA_LOAD_MULTICASTES1J_EEENS5_IJNS4_14ComposedLayoutINS4_7SwizzleILi1ELi4ELi3EEENS4_18smem_ptr_flag_bitsILi4EEENSN_INS5_IJNSA_ILi8EEESH_EEENS5_IJSH_SC_EEEEEEENSN_INS5_IJNS5_IJNS5_IJSQ_SC_EEEST_EEESC_NS5_IJSC_SC_EEEEEENS5_IJNS5_IJNS5_IJST_SZ_EEESY_EEESX_NS5_IJSP_SZ_EEEEEEEEEEEvNS4_8identityES1K_NS5_IJS1U_NSN_INS5_IJNS5_IJNS5_IJSQ_SB_EEEST_EEESC_S1X_EEENS5_IJS20_SX_NS5_IJSP_NSA_ILi1024EEEEEEEEEEEEEEvS25_EENS_8epilogue10collective18CollectiveEpilogueINS2F_23Sm100TmaWarpSpecializedILi4ELi2ELi32ELb1ELb0EEEJNS5_IJSH_SG_SH_EEENS5_IJNSN_ISH_SC_EENSN_INS5_IJSO_SB_EEENS5_IJSC_SF_EEEEEEEENS_10bfloat16_tESM_S2Q_SM_NS2F_6fusion15FusionCallbacksIS2J_NS2R_17LinearCombinationIS2Q_fS2Q_fLNS_15FloatRoundStyleE2EEES2K_S2P_JEEENS4_5SM1004TMEM4LOAD26SM100_TMEM_LOAD_32dp32b32xENS4_13SM90_TMA_LOADENS1L_INS1M_ILi2ELi4ELi3EEENS1O_ILi16EEENSN_INS5_IJS1Q_SO_EEENS5_IJSO_SC_EEEEEEENS4_39AutoVectorizingCopyWithAssumedAlignmentILi128EEENS4_14SM90_TMA_STOREES37_S39_S39_EEEvvEEEEvNT_6ParamsE,(.L_x_269 - _ZN7cutlass13device_kernelINS_4gemm6kernel13GemmUniversalIN4cute5tupleIJiiiiEEENS1_10collective13CollectiveMmaINS1_46MainloopSm100TmaUmmaWarpSpecializedBlockScaledILi14ELi2ELi1ENS5_IJNS4_1CILi2EEESB_NSA_ILi1EEEEEEEENS5_IJNSA_ILi128EEENSA_ILi256EEENSA_ILi64EEEEEENS5_IJNS_12float_e2m1_tENS_13float_ue4m3_tEEEENS5_IJNS5_IJlSC_lEEENS4_6LayoutINS5_IJNS5_IJNS5_IJNSA_ILi32EEENSA_ILi4EEEEEEiEEENS5_IJNS5_IJNSA_ILi16EEESP_EEEiEEENS5_IJSC_iEEEEEENS5_IJSU_NS5_IJNS5_IJNSA_ILi0EEESC_EEENSA_ILi512EEEEEENS5_IJSX_iEEEEEEEEEEESL_S14_NS4_8TiledMMAINS4_8MMA_AtomIJNS4_17SM100_MMA_MXF4_SSISJ_SJ_fSK_Li128ELi256ELi16ELNS4_4UMMA5MajorE0ELS19_0ELNS18_7ScaleInE0ELS1A_0EEEEEENSN_INS5_IJSC_SC_SC_EEENS5_IJSX_SX_SX_EEEEENS5_IJNS4_10UnderscoreES1G_S1G_EEEEENS5_IJNS4_23SM90_TMA_LOAD_MULTICASTES1J_EEENS5_IJNS4_14ComposedLayoutINS4_7SwizzleILi1ELi4ELi3EEENS4_18smem_ptr_flag_bitsILi4EEENSN_INS5_IJNSA_ILi8EEESH_EEENS5_IJSH_SC_EEEEEEENSN_INS5_IJNS5_IJNS5_IJSQ_SC_EEEST_EEESC_NS5_IJSC_SC_EEEEEENS5_IJNS5_IJNS5_IJST_SZ_EEESY_EEESX_NS5_IJSP_SZ_EEEEEEEEEEEvNS4_8identityES1K_NS5_IJS1U_NSN_INS5_IJNS5_IJNS5_IJSQ_SB_EEEST_EEESC_S1X_EEENS5_IJS20_SX_NS5_IJSP_NSA_ILi1024EEEEEEEEEEEEEEvS25_EENS_8epilogue10collective18CollectiveEpilogueINS2F_23Sm100TmaWarpSpecializedILi4ELi2ELi32ELb1ELb0EEEJNS5_IJSH_SG_SH_EEENS5_IJNSN_ISH_SC_EENSN_INS5_IJSO_SB_EEENS5_IJSC_SF_EEEEEEEENS_10bfloat16_tESM_S2Q_SM_NS2F_6fusion15FusionCallbacksIS2J_NS2R_17LinearCombinationIS2Q_fS2Q_fLNS_15FloatRoundStyleE2EEES2K_S2P_JEEENS4_5SM1004TMEM4LOAD26SM100_TMEM_LOAD_32dp32b32xENS4_13SM90_TMA_LOADENS1L_INS1M_ILi2ELi4ELi3EEENS1O_ILi16EEENSN_INS5_IJS1Q_SO_EEENS5_IJSO_SC_EEEEEEENS4_39AutoVectorizingCopyWithAssumedAlignmentILi128EEENS4_14SM90_TMA_STOREES37_S39_S39_EEEvvEEEEvNT_6ParamsE)
        .other          _ZN7cutlass13device_kernelINS_4gemm6kernel13GemmUniversalIN4cute5tupleIJiiiiEEENS1_10collective13CollectiveMmaINS1_46MainloopSm100TmaUmmaWarpSpecializedBlockScaledILi14ELi2ELi1ENS5_IJNS4_1CILi2EEESB_NSA_ILi1EEEEEEEENS5_IJNSA_ILi128EEENSA_ILi256EEENSA_ILi64EEEEEENS5_IJNS_12float_e2m1_tENS_13float_ue4m3_tEEEENS5_IJNS5_IJlSC_lEEENS4_6LayoutINS5_IJNS5_IJNS5_IJNSA_ILi32EEENSA_ILi4EEEEEEiEEENS5_IJNS5_IJNSA_ILi16EEESP_EEEiEEENS5_IJSC_iEEEEEENS5_IJSU_NS5_IJNS5_IJNSA_ILi0EEESC_EEENSA_ILi512EEEEEENS5_IJSX_iEEEEEEEEEEESL_S14_NS4_8TiledMMAINS4_8MMA_AtomIJNS4_17SM100_MMA_MXF4_SSISJ_SJ_fSK_Li128ELi256ELi16ELNS4_4UMMA5MajorE0ELS19_0ELNS18_7ScaleInE0ELS1A_0EEEEEENSN_INS5_IJSC_SC_SC_EEENS5_IJSX_SX_SX_EEEEENS5_IJNS4_10UnderscoreES1G_S1G_EEEEENS5_IJNS4_23SM90_TMA_LOAD_MULTICASTES1J_EEENS5_IJNS4_14ComposedLayoutINS4_7SwizzleILi1ELi4ELi3EEENS4_18smem_ptr_flag_bitsILi4EEENSN_INS5_IJNSA_ILi8EEESH_EEENS5_IJSH_SC_EEEEEEENSN_INS5_IJNS5_IJNS5_IJSQ_SC_EEEST_EEESC_NS5_IJSC_SC_EEEEEENS5_IJNS5_IJNS5_IJST_SZ_EEESY_EEESX_NS5_IJSP_SZ_EEEEEEEEEEEvNS4_8identityES1K_NS5_IJS1U_NSN_INS5_IJNS5_IJNS5_IJSQ_SB_EEEST_EEESC_S1X_EEENS5_IJS20_SX_NS5_IJSP_NSA_ILi1024EEEEEEEEEEEEEEvS25_EENS_8epilogue10collective18CollectiveEpilogueINS2F_23Sm100TmaWarpSpecializedILi4ELi2ELi32ELb1ELb0EEEJNS5_IJSH_SG_SH_EEENS5_IJNSN_ISH_SC_EENSN_INS5_IJSO_SB_EEENS5_IJSC_SF_EEEEEEEENS_10bfloat16_tESM_S2Q_SM_NS2F_6fusion15FusionCallbacksIS2J_NS2R_17LinearCombinationIS2Q_fS2Q_fLNS_15FloatRoundStyleE2EEES2K_S2P_JEEENS4_5SM1004TMEM4LOAD26SM100_TMEM_LOAD_32dp32b32xENS4_13SM90_TMA_LOADENS1L_INS1M_ILi2ELi4ELi3EEENS1O_ILi16EEENSN_INS5_IJS1Q_SO_EEENS5_IJSO_SC_EEEEEEENS4_39AutoVectorizingCopyWithAssumedAlignmentILi128EEENS4_14SM90_TMA_STOREES37_S39_S39_EEEvvEEEEvNT_6ParamsE,@"STO_CUDA_ENTRY STV_DEFAULT"
_ZN7cutlass13device_kernelINS_4gemm6kernel13GemmUniversalIN4cute5tupleIJiiiiEEENS1_10collective13CollectiveMmaINS1_46MainloopSm100TmaUmmaWarpSpecializedBlockScaledILi14ELi2ELi1ENS5_IJNS4_1CILi2EEESB_NSA_ILi1EEEEEEEENS5_IJNSA_ILi128EEENSA_ILi256EEENSA_ILi64EEEEEENS5_IJNS_12float_e2m1_tENS_13float_ue4m3_tEEEENS5_IJNS5_IJlSC_lEEENS4_6LayoutINS5_IJNS5_IJNS5_IJNSA_ILi32EEENSA_ILi4EEEEEEiEEENS5_IJNS5_IJNSA_ILi16EEESP_EEEiEEENS5_IJSC_iEEEEEENS5_IJSU_NS5_IJNS5_IJNSA_ILi0EEESC_EEENSA_ILi512EEEEEENS5_IJSX_iEEEEEEEEEEESL_S14_NS4_8TiledMMAINS4_8MMA_AtomIJNS4_17SM100_MMA_MXF4_SSISJ_SJ_fSK_Li128ELi256ELi16ELNS4_4UMMA5MajorE0ELS19_0ELNS18_7ScaleInE0ELS1A_0EEEEEENSN_INS5_IJSC_SC_SC_EEENS5_IJSX_SX_SX_EEEEENS5_IJNS4_10UnderscoreES1G_S1G_EEEEENS5_IJNS4_23SM90_TMA_LOAD_MULTICASTES1J_EEENS5_IJNS4_14ComposedLayoutINS4_7SwizzleILi1ELi4ELi3EEENS4_18smem_ptr_flag_bitsILi4EEENSN_INS5_IJNSA_ILi8EEESH_EEENS5_IJSH_SC_EEEEEEENSN_INS5_IJNS5_IJNS5_IJSQ_SC_EEEST_EEESC_NS5_IJSC_SC_EEEEEENS5_IJNS5_IJNS5_IJST_SZ_EEESY_EEESX_NS5_IJSP_SZ_EEEEEEEEEEEvNS4_8identityES1K_NS5_IJS1U_NSN_INS5_IJNS5_IJNS5_IJSQ_SB_EEEST_EEESC_S1X_EEENS5_IJS20_SX_NS5_IJSP_NSA_ILi1024EEEEEEEEEEEEEEvS25_EENS_8epilogue10collective18CollectiveEpilogueINS2F_23Sm100TmaWarpSpecializedILi4ELi2ELi32ELb1ELb0EEEJNS5_IJSH_SG_SH_EEENS5_IJNSN_ISH_SC_EENSN_INS5_IJSO_SB_EEENS5_IJSC_SF_EEEEEEEENS_10bfloat16_tESM_S2Q_SM_NS2F_6fusion15FusionCallbacksIS2J_NS2R_17LinearCombinationIS2Q_fS2Q_fLNS_15FloatRoundStyleE2EEES2K_S2P_JEEENS4_5SM1004TMEM4LOAD26SM100_TMEM_LOAD_32dp32b32xENS4_13SM90_TMA_LOADENS1L_INS1M_ILi2ELi4ELi3EEENS1O_ILi16EEENSN_INS5_IJS1Q_SO_EEENS5_IJSO_SC_EEEEEEENS4_39AutoVectorizingCopyWithAssumedAlignmentILi128EEENS4_14SM90_TMA_STOREES37_S39_S39_EEEvvEEEEvNT_6ParamsE:
[----:B------:R-:W1:Y:S01]  /*0000*/  LDC R1, c[0x0][0x37c] ;  /* 0x0000df00ff017b82 */ /* 0x000e620000000800 */
[----:B------:R-:W2:Y:S01]  /*0010*/  S2R R184, SR_TID.X ;  /* 0x0000000000b87919 */ /* 0x000ea20000002100 */
[----:B------:R-:W3:Y:S01]  /*0020*/  LDCU.64 UR12, c[0x0][0xc90] ;  /* 0x00019200ff0c77ac */ /* 0x000ee20008000a00 */
[----:B------:R-:W-:Y:S02]  /*0030*/  PRMT R176, RZ, 0x7610, R176 ;  /* 0x00007610ffb07816 */ /* 0x000fe400000000b0 */
[----:B------:R-:W-:Y:S01]  /*0040*/  ELECT P4, URZ, PT ;  /* 0x0000000000ff782f */ /* 0x000fe20003880000 */
[----:B---3--:R-:W-:-:S04]  /*0050*/  UISETP.NE.U32.AND UP0, UPT, UR12, URZ, UPT ;  /* 0x000000ff0c00728c */ /* 0x008fc8000bf05070 */
[----:B------:R-:W-:Y:S01]  /*0060*/  UISETP.NE.AND.EX UP0, UPT, UR13, URZ, UPT, UP0 ;  /* 0x000000ff0d00728c */ /* 0x000fe2000bf05300 */
[----:B--2---:R-:W-:-:S05]  /*0070*/  SHF.R.U32.HI R177, RZ, 0x5, R184 ;  /* 0x00000005ffb17819 */ /* 0x004fca00000116b8 */
[----:B------:R-:W2:Y:S02]  /*0080*/  SHFL.IDX PT, R0, R177, RZ, 0x1f ;  /* 0x00001fffb1007589 */ /* 0x000ea400000e0000 */
[----:B--2---:R-:W-:Y:S01]  /*0090*/  R2UR UR21, R0 ;  /* 0x00000000001572ca */ /* 0x004fe200000e0000 */
[----:B-1----:R-:W-:-:S14]  /*00a0*/  BRA.U UP0, `(.L_x_0) ;  /* 0x0000000100307547 */ /* 0x002fdc000b800000 */
[----:B------:R-:W1:Y:S02]  /*00b0*/  LDCU.64 UR4, c[0x0][0xc88] ;  /* 0x00019100ff0477ac */ /* 0x000e640008000a00 */
[----:B-1----:R-:W-:-:S04]  /*00c0*/  UISETP.NE.U32.AND UP0, UPT, UR4, URZ, UPT ;  /* 0x000000ff0400728c */ /* 0x002fc8000bf05070 */
[----:B------:R-:W-:-:S09]  /*00d0*/  UISETP.NE.AND.EX UP0, UPT, UR5, URZ, UPT, UP0 ;  /* 0x000000ff0500728c */ /* 0x000fd2000bf05300 */
[----:B------:R-:W-:Y:S05]  /*00e0*/  BRA.U !UP0, `(.L_x_1) ;  /* 0x0000000108147547 */ /* 0x000fea000b800000 */
[----:B------:R-:W1:Y:S01]  /*00f0*/  LDC.64 R2, c[0x0][0xc88] ;  /* 0x00032200ff027b82 */ /* 0x000e620000000a00 */
[----:B------:R-:W1:Y:S02]  /*0100*/  LDCU.64 UR4, c[0x0][0x358] ;  /* 0x00006b00ff0477ac */ /* 0x000e640008000a00 */
[----:B-1----:R1:W5:Y:S01]  /*0110*/  LDG.E R133, desc[UR4][R2.64] ;  /* 0x0000000402857981 */ /* 0x002362000c1e1900 */
[----:B------:R-:W-:Y:S01]  /*0120*/  HFMA2 R176, -RZ, RZ, 0, 5.9604644775390625e-08 ;  /* 0x00000001ffb07431 */ /* 0x000fe200000001ff */
[----:B------:R-:W-:Y:S05]  /*0130*/  BRA `(.L_x_0) ;  /* 0x00000000000c7947 */ /* 0x000fea0003800000 */
.L_x_1:
[----:B------:R-:W1:Y:S01]  /*0140*/  LDCU UR4, c[0x0][0xc80] ;  /* 0x00019000ff0477ac */ /* 0x000e620008000800 */
[----:B------:R-:W-:Y:S01]  /*0150*/  HFMA2 R176, -RZ, RZ, 0, 5.9604644775390625e-08 ;  /* 0x00000001ffb07431 */ /* 0x000fe200000001ff */
[----:B-1----:R-:W-:-:S07]  /*0160*/  MOV R133, UR4 ;  /* 0x0000000400857c02 */ /* 0x002fce0008000f00 */
.L_x_0:
[----:B------:R-:W2:Y:S02]  /*0170*/  LDCU.64 UR4, c[0x0][0xcb0] ;  /* 0x00019600ff0477ac */ /* 0x000ea40008000a00 */
[----:B--2---:R-:W-:-:S04]  /*0180*/  UISETP.NE.U32.AND UP0, UPT, UR4, URZ, UPT ;  /* 0x000000ff0400728c */ /* 0x004fc8000bf05070 */
[----:B------:R-:W-:-:S09]  /*0190*/  UISETP.NE.AND.EX UP0, UPT, UR5, URZ, UPT, UP0 ;  /* 0x000000ff0500728c */ /* 0x000fd2000bf05300 */
[----:B------:R-:W-:Y:S05]  /*01a0*/  BRA.U UP0, `(.L_x_2) ;  /* 0x0000000100287547 */ /* 0x000fea000b800000 */
[----:B------:R-:W2:Y:S02]  /*01b0*/  LDCU.64 UR4, c[0x0][0xca8] ;  /* 0x00019500ff0477ac */ /* 0x000ea40008000a00 */
[----:B--2---:R-:W-:-:S04]  /*01c0*/  UISETP.NE.U32.AND UP0, UPT, UR4, URZ, UPT ;  /* 0x000000ff0400728c */ /* 0x004fc8000bf05070 */
[----:B------:R-:W-:-:S09]  /*01d0*/  UISETP.NE.AND.EX UP0, UPT, UR5, URZ, UPT, UP0 ;  /* 0x000000ff0500728c */ /* 0x000fd2000bf05300 */
[----:B------:R-:W-:Y:S05]  /*01e0*/  BRA.U !UP0, `(.L_x_3) ;  /* 0x0000000108107547 */ /* 0x000fea000b800000 */
[----:B------:R-:W2:Y:S01]  /*01f0*/  LDC.64 R130, c[0x0][0xca8] ;  /* 0x00032a00ff827b82 */ /* 0x000ea20000000a00 */
[----:B------:R-:W2:Y:S02]  /*0200*/  LDCU.64 UR4, c[0x0][0x358] ;  /* 0x00006b00ff0477ac */ /* 0x000ea40008000a00 */
[----:B--2---:R2:W5:Y:S01]  /*0210*/  LDG.E R130, desc[UR4][R130.64] ;  /* 0x0000000482827981 */ /* 0x004562000c1e1900 */
[----:B------:R-:W-:Y:S05]  /*0220*/  BRA `(.L_x_2) ;  /* 0x0000000000087947 */ /* 0x000fea0003800000 */
.L_x_3:
[----:B------:R-:W2:Y:S02]  /*0230*/  LDCU UR4, c[0x0][0xca0] ;  /* 0x00019400ff0477ac */ /* 0x000ea40008000800 */
[----:B--2---:R-:W-:Y:S02]  /*0240*/  MOV R130, UR4 ;  /* 0x0000000400827c02 */ /* 0x004fe40008000f00 */
.L_x_2:
[----:B------:R-:W-:Y:S01]  /*0250*/  IMAD.U32 R0, RZ, RZ, UR21 ;  /* 0x00000015ff007e24 */ /* 0x000fe2000f8e00ff */
[----:B------:R-:W-:Y:S04]  /*0260*/  BSSY.RECONVERGENT B0, `(.L_x_4) ;  /* 0x0000012000007945 */ /* 0x000fe80003800200 */
[C---:B------:R-:W-:Y:S02]  /*0270*/  ISETP.NE.OR P1, PT, R0.reuse, 0x1, !P4 ;  /* 0x000000010000780c */ /* 0x040fe40006725670 */
[----:B------:R-:W-:-:S11]  /*0280*/  ISETP.NE.OR P0, PT, R0, 0x3, !P4 ;  /* 0x000000030000780c */ /* 0x000fd60006705670 */
[----:B------:R-:W-:Y:S05]  /*0290*/  @P1 BRA `(.L_x_5) ;  /* 0x0000000000381947 */ /* 0x000fea0003800000 */
[----:B------:R-:W3:Y:S02]  /*02a0*/  LDCU.64 UR4, c[0x0][0x348] ;  /* 0x00006900ff0477ac */ /* 0x000ee40008000a00 */
[----:B---3--:R-:W-:Y:S02]  /*02b0*/  UIADD3 UR10, UP3, UPT, UR4, 0x80, URZ ;  /* 0x00000080040a7890 */ /* 0x008fe4000ff7e0ff */
[----:B------:R-:W-:Y:S02]  /*02c0*/  UIADD3 UR8, UP2, UPT, UR4, 0x180, URZ ;  /* 0x0000018004087890 */ /* 0x000fe4000ff5e0ff */
[----:B------:R-:W-:Y:S02]  /*02d0*/  UIADD3 UR6, UP1, UPT, UR4, 0x280, URZ ;  /* 0x0000028004067890 */ /* 0x000fe4000ff3e0ff */
[----:B------:R-:W-:Y:S02]  /*02e0*/  UIADD3 UR4, UP0, UPT, UR4, 0x380, URZ ;  /* 0x0000038004047890 */ /* 0x000fe4000ff1e0ff */
[----:B------:R-:W-:-:S02]  /*02f0*/  UIADD3.X UR11, UPT, UPT, URZ, UR5, URZ, UP3, !UPT ;  /* 0x00000005ff0b7290 */ /* 0x000fc40009ffe4ff */
[----:B------:R-:W-:Y:S02]  /*0300*/  UIADD3.X UR9, UPT, UPT, URZ, UR5, URZ, UP2, !UPT ;  /* 0x00000005ff097290 */ /* 0x000fe400097fe4ff */
[----:B------:R-:W-:Y:S02]  /*0310*/  UIADD3.X UR7, UPT, UPT, URZ, UR5, URZ, UP1, !UPT ;  /* 0x00000005ff077290 */ /* 0x000fe40008ffe4ff */
[----:B------:R-:W-:-:S03]  /*0320*/  UIADD3.X UR5, UPT, UPT, URZ, UR5, URZ, UP0, !UPT ;  /* 0x00000005ff057290 */ /* 0x000fc600087fe4ff */
[----:B------:R3:W-:Y:S02]  /*0330*/  UTMACCTL.PF [UR10] ;  /* 0x000000000a0079b9 */ /* 0x0007e40008040000 */
[----:B------:R3:W-:Y:S02]  /*0340*/  UTMACCTL.PF [UR8] ;  /* 0x00000000080079b9 */ /* 0x0007e40008040000 */
[----:B------:R3:W-:Y:S02]  /*0350*/  UTMACCTL.PF [UR6] ;  /* 0x00000000060079b9 */ /* 0x0007e40008040000 */
[----:B------:R3:W-:Y:S02]  /*0360*/  UTMACCTL.PF [UR4] ;  /* 0x00000000040079b9 */ /* 0x0007e40008040000 */
[----:B---3--:R-:W-:Y:S01]  /*0370*/  NOP ;  /* 0x0000000000007918 */ /* 0x008fe20000000000 */
.L_x_5:
[----:B------:R-:W-:Y:S05]  /*0380*/  BSYNC.RECONVERGENT B0 ;  /* 0x0000000000007941 */ /* 0x000fea0003800200 */
.L_x_4:
[----:B------:R-:W-:Y:S04]  /*0390*/  BSSY.RECONVERGENT B0, `(.L_x_6) ;  /* 0x000000a000007945 */ /* 0x000fe80003800200 */
[----:B------:R-:W-:Y:S05]  /*03a0*/  @P0 BRA `(.L_x_7) ;  /* 0x0000000000200947 */ /* 0x000fea0003800000 */
[----:B------:R-:W3:Y:S02]  /*03b0*/  LDCU.64 UR4, c[0x0][0x348] ;  /* 0x00006900ff0477ac */ /* 0x000ee40008000a00 */
[----:B---3--:R-:W-:Y:S02]  /*03c0*/  UIADD3 UR6, UP1, UPT, UR4, 0x980, URZ ;  /* 0x0000098004067890 */ /* 0x008fe4000ff3e0ff */
[----:B------:R-:W-:Y:S02]  /*03d0*/  UIADD3 UR4, UP0, UPT, UR4, 0xa80, URZ ;  /* 0x00000a8004047890 */ /* 0x000fe4000ff1e0ff */
[----:B------:R-:W-:Y:S02]  /*03e0*/  UIADD3.X UR7, UPT, UPT, URZ, UR5, URZ, UP1, !UPT ;  /* 0x00000005ff077290 */ /* 0x000fe40008ffe4ff */
[----:B------:R-:W-:-:S07]  /*03f0*/  UIADD3.X UR5, UPT, UPT, URZ, UR5, URZ, UP0, !UPT ;  /* 0x00000005ff057290 */ /* 0x000fce00087fe4ff */
[----:B------:R3:W-:Y:S02]  /*0400*/  UTMACCTL.PF [UR6] ;  /* 0x00000000060079b9 */ /* 0x0007e40008040000 */
[----:B------:R3:W-:Y:S02]  /*0410*/  UTMACCTL.PF [UR4] ;  /* 0x00000000040079b9 */ /* 0x0007e40008040000 */
[----:B---3--:R-:W-:Y:S01]  /*0420*/  NOP ;  /* 0x0000000000007918 */ /* 0x008fe20000000000 */
.L_x_7:
[----:B------:R-:W-:Y:S05]  /*0430*/  BSYNC.RECONVERGENT B0 ;  /* 0x0000000000007941 */ /* 0x000fea0003800200 */
.L_x_6:
[----:B------:R-:W3:Y:S01]  /*0440*/  LDCU.64 UR4, c[0x0][0xc88] ;  /* 0x00019100ff0477ac */ /* 0x000ee20008000a00 */
[----:B------:R-:W-:Y:S02]  /*0450*/  UISETP.EQ.U32.AND UP1, UPT, UR12, URZ, UPT ;  /* 0x000000ff0c00728c */ /* 0x000fe4000bf22070 */
[----:B------:R-:W-:Y:S02]  /*0460*/  UPLOP3.LUT UP3, UPT, UPT, UPT, UPT, 0x80, 0x8 ;  /* 0x000000000008789c */ /* 0x000fe40003f6f070 */
[----:B---3--:R-:W-:-:S04]  /*0470*/  UISETP.NE.U32.AND UP0, UPT, UR4, URZ, UPT ;  /* 0x000000ff0400728c */ /* 0x008fc8000bf05070 */
[----:B------:R-:W-:-:S04]  /*0480*/  UISETP.NE.AND.EX UP0, UPT, UR5, URZ, UPT, UP0 ;  /* 0x000000ff0500728c */ /* 0x000fc8000bf05300 */
[----:B------:R-:W-:-:S04]  /*0490*/  UISETP.EQ.OR.EX UP2, UPT, UR13, URZ, !UP0, UP1 ;  /* 0x000000ff0d00728c */ /* 0x000fc8000c742710 */
[----:B------:R-:W-:-:S06]  /*04a0*/  UP2UR UR4, UPR, URZ, 0x4 ;  /* 0x00000004ff047883 */ /* 0x000fcc0008000000 */
[----:B------:R-:W-:Y:S01]  /*04b0*/  MOV R180, UR4 ;  /* 0x0000000400b47c02 */ /* 0x000fe20008000f00 */
[----:B------:R-:W-:Y:S06]  /*04c0*/  BRA.U !UP2, `(.L_x_8) ;  /* 0x000000010a207547 */ /* 0x000fec000b800000 */
[----:B------:R-:W-:Y:S01]  /*04d0*/  UISETP.NE.U32.AND UP1, UPT, UR12, URZ, UPT ;  /* 0x000000ff0c00728c */ /* 0x000fe2000bf25070 */
[----:B-----5:R-:W-:Y:S01]  /*04e0*/  FSETP.NEU.AND P0, PT, R133, RZ, PT ;  /* 0x000000ff8500720b */ /* 0x020fe20003f0d000 */
[----:B------:R-:W-:Y:S02]  /*04f0*/  USEL UR4, URZ, 0xffffffff, UP0 ;  /* 0xffffffffff047887 */ /* 0x000fe40008000000 */
[----:B------:R-:W-:-:S10]  /*0500*/  UISETP.NE.AND.EX UP1, UPT, UR13, URZ, UPT, UP1 ;  /* 0x000000ff0d00728c */ /* 0x000fd4000bf25310 */
[----:B------:R-:W-:Y:S01]  /*0510*/  VOTEU.ANY UP0, P0 ;  /* 0x0000000000ff7886 */ /* 0x000fe20000000100 */
[----:B------:R-:W-:-:S04]  /*0520*/  @!UP1 USEL UR4, URZ, 0xffffffff, UP0 ;  /* 0xffffffffff049887 */ /* 0x000fc80008000000 */
[----:B------:R-:W-:-:S04]  /*0530*/  ULOP3.LUT UR4, UR4, 0x1, URZ, 0xc0, !UPT ;  /* 0x0000000104047892 */ /* 0x000fc8000f8ec0ff */
[----:B------:R-:W-:-:S11]  /*0540*/  UISETP.NE.U32.AND UP3, UPT, UR4, 0x1, UPT ;  /* 0x000000010400788c */ /* 0x000fd6000bf65070 */
.L_x_8:
[----:B-1----:R-:W1:Y:S01]  /*0550*/  SHFL.IDX PT, R2, R177, RZ, 0x1f ;  /* 0x00001fffb1027589 */ /* 0x002e6200000e0000 */
[----:B------:R-:W-:-:S04]  /*0560*/  UISETP.NE.AND UP0, UPT, UR21, 0x2, UPT ;  /* 0x000000021500788c */ /* 0x000fc8000bf05270 */
[----:B------:R-:W-:Y:S01]  /*0570*/  USEL UR63, URZ, 0x1, UP0 ;  /* 0x00000001ff3f7887 */ /* 0x000fe20008000000 */
[----:B-1----:R-:W-:-:S13]  /*0580*/  ISETP.NE.AND P0, PT, R2, RZ, PT ;  /* 0x000000ff0200720c */ /* 0x002fda0003f05270 */
[----:B------:R-:W-:Y:S05]  /*0590*/  @P0 BRA `(.L_x_9) ;  /* 0x0000000000b40947 */ /* 0x000fea0003800000 */
[----:B------:R-:W-:Y:S01]  /*05a0*/  ELECT P0, URZ, PT ;  /* 0x0000000000ff782f */ /* 0x000fe20003800000 */
[----:B------:R-:W-:-:S12]  /*05b0*/  BSSY.RECONVERGENT B0, `(.L_x_9) ;  /* 0x000002b000007945 */ /* 0x000fd80003800200 */
[----:B------:R-:W-:Y:S05]  /*05c0*/  @!P0 BRA `(.L_x_10) ;  /* 0x0000000000a48947 */ /* 0x000fea0003800000 */
[----:B------:R-:W1:Y:S01]  /*05d0*/  S2UR UR4, SR_CgaCtaId ;  /* 0x00000000000479c3 */ /* 0x000e620000008800 */
[----:B------:R-:W-:Y:S01]  /*05e0*/  UMOV UR5, 0x400 ;  /* 0x0000040000057882 */ /* 0x000fe20000000000 */
[----:B------:R-:W-:Y:S01]  /*05f0*/  UMOV UR8, 0x1 ;  /* 0x0000000100087882 */ /* 0x000fe20000000000 */
[----:B------:R-:W-:Y:S01]  /*0600*/  UMOV UR6, 0x3 ;  /* 0x0000000300067882 */ /* 0x000fe20000000000 */
[----:B------:R-:W-:-:S04]  /*0610*/  UIADD3 UR8, UPT, UPT, -UR8, 0x100000, URZ ;  /* 0x0010000008087890 */ /* 0x000fc8000fffe1ff */
[----:B------:R-:W-:Y:S02]  /*0620*/  USHF.L.U32 UR9, UR8, 0xb, URZ ;  /* 0x0000000b08097899 */ /* 0x000fe400080006ff */
[----:B------:R-:W-:Y:S02]  /*0630*/  USHF.L.U32 UR8, UR8, 0x1, URZ ;  /* 0x0000000108087899 */ /* 0x000fe400080006ff */
[----:B------:R-:W-:-:S04]  /*0640*/  UIADD3 UR6, UPT, UPT, -UR6, 0x100000, URZ ;  /* 0x0010000006067890 */ /* 0x000fc8000fffe1ff */
[----:B------:R-:W-:Y:S02]  /*0650*/  USHF.L.U32 UR7, UR6, 0xb, URZ ;  /* 0x0000000b06077899 */ /* 0x000fe400080006ff */
[----:B------:R-:W-:Y:S02]  /*0660*/  USHF.L.U32 UR6, UR6, 0x1, URZ ;  /* 0x0000000106067899 */ /* 0x000fe400080006ff */
[----:B-1----:R-:W-:Y:S01]  /*0670*/  ULEA UR4, UR4, UR5, 0x18 ;  /* 0x0000000504047291 */ /* 0x002fe2000f8ec0ff */
[----:B------:R-:W1:Y:S11]  /*0680*/  FENCE.VIEW.ASYNC.S ;  /* 0x00000000000073c6 */ /* 0x000e760000000000 */
[----:B-1----:R1:W3:Y:S01]  /*0690*/  SYNCS.EXCH.64 URZ, [UR4], UR8 ;  /* 0x0000000804ff75b2 */ /* 0x0022e20008000100 */
[----:B------:R1:W4:Y:S01]  /*06a0*/  SYNCS.EXCH.64 URZ, [UR4+0x70], UR6 ;  /* 0x0000700604ff75b2 */ /* 0x0003220008000100 */
[----:B------:R1:W1:Y:S01]  /*06b0*/  SYNCS.EXCH.64 URZ, [UR4+0x8], UR8 ;  /* 0x0000080804ff75b2 */ /* 0x0002620008000100 */
        /* <DEDUP_REMOVED lines=25> */
[----:B---34-:R-:W-:Y:S01]  /*0850*/  NOP ;  /* 0x0000000000007918 */ /* 0x018fe20000000000 */
.L_x_10:
[----:B-1----:R-:W-:Y:S05]  /*0860*/  BSYNC.RECONVERGENT B0 ;  /* 0x0000000000007941 */ /* 0x002fea0003800200 */
.L_x_9:
[----:B------:R-:W1:Y:S01]  /*0870*/  SHFL.IDX PT, R2, R177, RZ, 0x1f ;  /* 0x00001fffb1027589 */ /* 0x000e6200000e0000 */
[----:B------:R-:W-:Y:S01]  /*0880*/  NOP ;  /* 0x0000000000007918 */ /* 0x000fe20000000000 */
[----:B-1----:R-:W-:-:S13]  /*0890*/  ISETP.NE.AND P0, PT, R2, 0x1, PT ;  /* 0x000000010200780c */ /* 0x002fda0003f05270 */
[----:B------:R-:W-:Y:S05]  /*08a0*/  @P0 BRA `(.L_x_11) ;  /* 0x0000000000580947 */ /* 0x000fea0003800000 */
        /* <DEDUP_REMOVED lines=9> */
[----:B------:R-:W-:Y:S01]  /*0940*/  USHF.L.U32 UR6, UR6, 0x1, URZ ;  /* 0x0000000106067899 */ /* 0x000fe200080006ff */
[----:B------:R-:W-:Y:S01]  /*0950*/  ELECT P0, URZ, PT ;  /* 0x0000000000ff782f */ /* 0x000fe20003800000 */
[----:B-1----:R-:W-:Y:S01]  /*0960*/  ULEA UR4, UR4, UR5, 0x18 ;  /* 0x0000000504047291 */ /* 0x002fe2000f8ec0ff */
[----:B------:R-:W1:Y:S11]  /*0970*/  FENCE.VIEW.ASYNC.S ;  /* 0x00000000000073c6 */ /* 0x000e760000000000 */
[----:B-1----:R1:W3:Y:S01]  /*0980*/  SYNCS.EXCH.64 URZ, [UR4+0xe0], UR8 ;  /* 0x0000e00804ff75b2 */ /* 0x0022e20008000100 */
[----:B------:R1:W4:Y:S01]  /*0990*/  SYNCS.EXCH.64 URZ, [UR4+0x100], UR6 ;  /* 0x0001000604ff75b2 */ /* 0x0003220008000100 */
[----:B------:R1:W1:Y:S01]  /*09a0*/  SYNCS.EXCH.64 URZ, [UR4+0xe8], UR8 ;  /* 0x0000e80804ff75b2 */ /* 0x0002620008000100 */
[----:B------:R1:W1:Y:S01]  /*09b0*/  SYNCS.EXCH.64 URZ, [UR4+0x108], UR6 ;  /* 0x0001080604ff75b2 */ /* 0x0002620008000100 */
[----:B------:R1:W1:Y:S01]  /*09c0*/  SYNCS.EXCH.64 URZ, [UR4+0xf0], UR8 ;  /* 0x0000f00804ff75b2 */ /* 0x0002620008000100 */
[----:B------:R1:W1:Y:S01]  /*09d0*/  SYNCS.EXCH.64 URZ, [UR4+0x110], UR6 ;  /* 0x0001100604ff75b2 */ /* 0x0002620008000100 */
[----:B------:R1:W1:Y:S01]  /*09e0*/  SYNCS.EXCH.64 URZ, [UR4+0xf8], UR8 ;  /* 0x0000f80804ff75b2 */ /* 0x0002620008000100 */
[----:B------:R1:W1:Y:S01]  /*09f0*/  SYNCS.EXCH.64 URZ, [UR4+0x118], UR6 ;  /* 0x0001180604ff75b2 */ /* 0x0002620008000100 */
[----:B------:R-:W-:Y:S01]  /*0a00*/  NOP ;  /* 0x0000000000007918 */ /* 0x000fe20000000000 */
.L_x_11:
[----:B------:R-:W2:Y:S01]  /*0a10*/  SHFL.IDX PT, R2, R177, RZ, 0x1f ;  /* 0x00001fffb1027589 */ /* 0x000ea200000e0000 */
[----:B------:R-:W-:Y:S01]  /*0a20*/  NOP ;  /* 0x0000000000007918 */ /* 0x000fe20000000000 */
[----:B--2---:R-:W-:-:S13]  /*0a30*/  ISETP.NE.AND P0, PT, R2, 0x3, PT ;  /* 0x000000030200780c */ /* 0x004fda0003f05270 */
[----:B------:R-:W-:Y:S05]  /*0a40*/  @P0 BRA `(.L_x_12) ;  /* 0x0000000000300947 */ /* 0x000fea0003800000 */
[----:B-1----:R-:W1:Y:S01]  /*0a50*/  S2UR UR4, SR_CgaCtaId ;  /* 0x00000000000479c3 */ /* 0x002e620000008800 */
[----:B------:R-:W-:Y:S01]  /*0a60*/  UMOV UR6, 0x400 ;  /* 0x0000040000067882 */ /* 0x000fe20000000000 */
[----:B------:R-:W-:Y:S01]  /*0a70*/  UMOV UR5, 0x20 ;  /* 0x0000002000057882 */ /* 0x000fe20000000000 */
[----:B------:R-:W-:Y:S01]  /*0a80*/  ELECT P0, URZ, PT ;  /* 0x0000000000ff782f */ /* 0x000fe20003800000 */
[----:B-1----:R-:W-:Y:S02]  /*0a90*/  ULEA UR6, UR4, UR6, 0x18 ;  /* 0x0000000604067291 */ /* 0x002fe4000f8ec0ff */
[----:B------:R-:W-:-:S04]  /*0aa0*/  UIADD3 UR4, UPT, UPT, -UR5, 0x100000, URZ ;  /* 0x0010000005047890 */ /* 0x000fc8000fffe1ff */
[----:B------:R-:W-:Y:S02]  /*0ab0*/  USHF.L.U32 UR5, UR4, 0xb, URZ ;  /* 0x0000000b04057899 */ /* 0x000fe400080006ff */
[----:B------:R-:W-:Y:S01]  /*0ac0*/  USHF.L.U32 UR4, UR4, 0x1, URZ ;  /* 0x0000000104047899 */ /* 0x000fe200080006ff */
[----:B------:R-:W1:Y:S11]  /*0ad0*/  FENCE.VIEW.ASYNC.S ;  /* 0x00000000000073c6 */ /* 0x000e760000000000 */
[----:B-1----:R2:W1:Y:S01]  /*0ae0*/  SYNCS.EXCH.64 URZ, [UR6+0x120], UR4 ;  /* 0x0001200406ff75b2 */ /* 0x0024620008000100 */
[----:B------:R2:W1:Y:S02]  /*0af0*/  SYNCS.EXCH.64 URZ, [UR6+0x128], UR4 ;  /* 0x0001280406ff75b2 */ /* 0x0004640008000100 */
[----:B--2---:R-:W-:Y:S01]  /*0b00*/  NOP ;  /* 0x0000000000007918 */ /* 0x004fe20000000000 */
.L_x_12:
[----:B------:R-:W2:Y:S01]  /*0b10*/  SHFL.IDX PT, R2, R177, RZ, 0x1f ;  /* 0x00001fffb1027589 */ /* 0x000ea200000e0000 */
[----:B------:R-:W-:Y:S01]  /*0b20*/  NOP ;  /* 0x0000000000007918 */ /* 0x000fe20000000000 */
[----:B--2---:R-:W-:-:S13]  /*0b30*/  ISETP.NE.AND P0, PT, R2, 0x4, PT ;  /* 0x000000040200780c */ /* 0x004fda0003f05270 */
[----:B------:R-:W-:Y:S05]  /*0b40*/  @P0 BRA `(.L_x_13) ;  /* 0x00000000004c0947 */ /* 0x000fea0003800000 */
[----:B-1----:R-:W1:Y:S01]  /*0b50*/  S2UR UR6, SR_CgaCtaId ;  /* 0x00000000000679c3 */ /* 0x002e620000008800 */
[----:B------:R-:W-:Y:S01]  /*0b60*/  UMOV UR4, 0x3a0 ;  /* 0x000003a000047882 */ /* 0x000fe20000000000 */
[----:B------:R-:W-:Y:S01]  /*0b70*/  UMOV UR5, 0x400 ;  /* 0x0000040000057882 */ /* 0x000fe20000000000 */
[----:B------:R-:W-:Y:S01]  /*0b80*/  USEL UR4, UR4, 0x320, UP3 ;  /* 0x0000032004047887 */ /* 0x000fe20009800000 */
[----:B------:R-:W-:Y:S01]  /*0b90*/  UMOV UR8, 0x1 ;  /* 0x0000000100087882 */ /* 0x000fe20000000000 */
[----:B------:R-:W-:Y:S01]  /*0ba0*/  ELECT P0, URZ, PT ;  /* 0x0000000000ff782f */ /* 0x000fe20003800000 */
[----:B------:R-:W-:-:S04]  /*0bb0*/  UIADD3 UR8, UPT, UPT, -UR8, 0x100000, URZ ;  /* 0x0010000008087890 */ /* 0x000fc8000fffe1ff */
[----:B------:R-:W-:Y:S02]  /*0bc0*/  USHF.L.U32 UR9, UR8, 0xb, URZ ;  /* 0x0000000b08097899 */ /* 0x000fe400080006ff */
[----:B------:R-:W-:Y:S02]  /*0bd0*/  USHF.L.U32 UR8, UR8, 0x1, URZ ;  /* 0x0000000108087899 */ /* 0x000fe400080006ff */
[----:B-1----:R-:W-:Y:S02]  /*0be0*/  ULEA UR6, UR6, UR5, 0x18 ;  /* 0x0000000506067291 */ /* 0x002fe4000f8ec0ff */
[----:B------:R-:W-:-:S04]  /*0bf0*/  UIADD3 UR4, UPT, UPT, -UR4, 0x100000, URZ ;  /* 0x0010000004047890 */ /* 0x000fc8000fffe1ff */
[----:B------:R-:W-:Y:S02]  /*0c00*/  USHF.L.U32 UR5, UR4, 0xb, URZ ;  /* 0x0000000b04057899 */ /* 0x000fe400080006ff */
[----:B------:R-:W-:Y:S01]  /*0c10*/  USHF.L.U32 UR4, UR4, 0x1, URZ ;  /* 0x0000000104047899 */ /* 0x000fe200080006ff */
[----:B------:R-:W1:Y:S03]  /*0c20*/  FENCE.VIEW.ASYNC.S ;  /* 0x00000000000073c6 */ /* 0x000e660000000000 */
[----:B-1----:R2:W1:Y:S08]  /*0c30*/  SYNCS.EXCH.64 URZ, [UR6+0x130], UR8 ;  /* 0x0001300806ff75b2 */ /* 0x0024700008000100 */
[----:B------:R2:W1:Y:S01]  /*0c40*/  SYNCS.EXCH.64 URZ, [UR6+0x140], UR4 ;  /* 0x0001400406ff75b2 */ /* 0x0004620008000100 */
[----:B------:R2:W1:Y:S01]  /*0c50*/  SYNCS.EXCH.64 URZ, [UR6+0x138], UR8 ;  /* 0x0001380806ff75b2 */ /* 0x0004620008000100 */
[----:B------:R2:W1:Y:S02]  /*0c60*/  SYNCS.EXCH.64 URZ, [UR6+0x148], UR4 ;  /* 0x0001480406ff75b2 */ /* 0x0004640008000100 */
[----:B--2---:R-:W-:Y:S01]  /*0c70*/  NOP ;  /* 0x0000000000007918 */ /* 0x004fe20000000000 */
.L_x_13:
[----:B------:R-:W2:Y:S01]  /*0c80*/  SHFL.IDX PT, R2, R177, RZ, 0x1f ;  /* 0x00001fffb1027589 */ /* 0x000ea200000e0000 */
[----:B------:R-:W-:Y:S01]  /*0c90*/  NOP ;  /* 0x0000000000007918 */ /* 0x000fe20000000000 */
[----:B--2---:R-:W-:-:S13]  /*0ca0*/  ISETP.NE.AND P0, PT, R2, 0x5, PT ;  /* 0x000000050200780c */ /* 0x004fda0003f05270 */
[----:B------:R-:W-:Y:S05]  /*0cb0*/  @P0 BRA `(.L_x_14) ;  /* 0x0000000000400947 */ /* 0x000fea0003800000 */
[----:B-1----:R-:W1:Y:S01]  /*0cc0*/  S2UR UR4, SR_CgaCtaId ;  /* 0x00000000000479c3 */ /* 0x002e620000008800 */
        /* <DEDUP_REMOVED lines=12> */
[----:B-1----:R2:W1:Y:S01]  /*0d90*/  SYNCS.EXCH.64 URZ, [UR4+0x150], UR8 ;  /* 0x0001500804ff75b2 */ /* 0x0024620008000100 */
[----:B------:R2:W1:Y:S02]  /*0da0*/  SYNCS.EXCH.64 URZ, [UR4+0x158], UR6 ;  /* 0x0001580604ff75b2 */ /* 0x0004640008000100 */
[----:B--2---:R-:W-:Y:S01]  /*0db0*/  NOP ;  /* 0x0000000000007918 */ /* 0x004fe20000000000 */
.L_x_14:
[----:B------:R-:W2:Y:S01]  /*0dc0*/  SHFL.IDX PT, R2, R177, RZ, 0x1f ;  /* 0x00001fffb1027589 */ /* 0x000ea200000e0000 */
[----:B------:R-:W-:Y:S01]  /*0dd0*/  ISETP.NE.OR P1, PT, RZ, UR21, !P4 ;  /* 0x00000015ff007c0c */ /* 0x000fe2000e725670 */
[----:B------:R-:W-:Y:S01]  /*0de0*/  NOP ;  /* 0x0000000000007918 */ /* 0x000fe20000000000 */
[----:B--2---:R-:W-:-:S13]  /*0df0*/  ISETP.NE.AND P0, PT, R2, 0x3, PT ;  /* 0x000000030200780c */ /* 0x004fda0003f05270 */
[----:B------:R-:W-:Y:S05]  /*0e00*/  @P0 BRA `(.L_x_15) ;  /* 0x0000000000380947 */ /* 0x000fea0003800000 */
[----:B-1----:R-:W1:Y:S01]  /*0e10*/  S2UR UR4, SR_CgaCtaId ;  /* 0x00000000000479c3 */ /* 0x002e620000008800 */
[----:B------:R-:W-:Y:S01]  /*0e20*/  UMOV UR5, 0x400 ;  /* 0x0000040000057882 */ /* 0x000fe20000000000 */
[----:B------:R-:W-:Y:S01]  /*0e30*/  UMOV UR6, 0x20 ;  /* 0x0000002000067882 */ /* 0x000fe20000000000 */
[----:B------:R-:W-:Y:S01]  /*0e40*/  ELECT P0, URZ, PT ;  /* 0x0000000000ff782f */ /* 0x000fe20003800000 */
[----:B------:R-:W-:-:S04]  /*0e50*/  UIADD3 UR6, UPT, UPT, -UR6, 0x100000, URZ ;  /* 0x0010000006067890 */ /* 0x000fc8000fffe1ff */
[----:B------:R-:W-:Y:S02]  /*0e60*/  USHF.L.U32 UR7, UR6, 0xb, URZ ;  /* 0x0000000b06077899 */ /* 0x000fe400080006ff */
[----:B------:R-:W-:Y:S02]  /*0e70*/  USHF.L.U32 UR6, UR6, 0x1, URZ ;  /* 0x0000000106067899 */ /* 0x000fe400080006ff */
[----:B-1----:R-:W-:Y:S01]  /*0e80*/  ULEA UR4, UR4, UR5, 0x18 ;  /* 0x0000000504047291 */ /* 0x002fe2000f8ec0ff */
[----:B------:R-:W1:Y:S11]  /*0e90*/  FENCE.VIEW.ASYNC.S ;  /* 0x00000000000073c6 */ /* 0x000e760000000000 */
[----:B-1----:R2:W1:Y:S01]  /*0ea0*/  SYNCS.EXCH.64 URZ, [UR4+0x160], UR6 ;  /* 0x0001600604ff75b2 */ /* 0x0024620008000100 */
[----:B------:R2:W1:Y:S01]  /*0eb0*/  SYNCS.EXCH.64 URZ, [UR4+0x170], UR6 ;  /* 0x0001700604ff75b2 */ /* 0x0004620008000100 */
[----:B------:R2:W1:Y:S01]  /*0ec0*/  SYNCS.EXCH.64 URZ, [UR4+0x168], UR6 ;  /* 0x0001680604ff75b2 */ /* 0x0004620008000100 */
[----:B------:R2:W1:Y:S02]  /*0ed0*/  SYNCS.EXCH.64 URZ, [UR4+0x178], UR6 ;  /* 0x0001780604ff75b2 */ /* 0x0004640008000100 */
[----:B--2---:R-:W-:Y:S01]  /*0ee0*/  NOP ;  /* 0x0000000000007918 */ /* 0x004fe20000000000 */
.L_x_15:
[----:B-1----:R-:W1:Y:S01]  /*0ef0*/  S2UR UR7, SR_CgaCtaId ;  /* 0x00000000000779c3 */ /* 0x002e620000008800 */
[----:B------:R-:W-:Y:S01]  /*0f00*/  VOTEU.ALL UP0, P1 ;  /* 0x0000000000ff7886 */ /* 0x000fe20000800000 */
[----:B------:R-:W-:Y:S01]  /*0f10*/  UMOV UR4, 0x80 ;  /* 0x0000008000047882 */ /* 0x000fe20000000000 */
[----:B------:R-:W-:Y:S01]  /*0f20*/  NOP ;  /* 0x0000000000007918 */ /* 0x000fe20000000000 */
[----:B------:R-:W-:Y:S01]  /*0f30*/  ISETP.NE.OR P4, PT, R0, 0x2, !P4 ;  /* 0x000000020000780c */ /* 0x000fe20006785670 */
[----:B------:R-:W-:Y:S01]  /*0f40*/  UISETP.NE.AND UP4, UPT, UR21, URZ, UPT ;  /* 0x000000ff1500728c */ /* 0x000fe2000bf85270 */
[----:B------:R-:W-:Y:S01]  /*0f50*/  LOP3.LUT R2, R184, 0x1f, RZ, 0xc0, !PT ;  /* 0x0000001fb8027812 */ /* 0x000fe200078ec0ff */
[----:B------:R-:W-:Y:S01]  /*0f60*/  @!UP0 UMOV UR6, 0x400 ;  /* 0x0000040000068882 */ /* 0x000fe20000000000 */
[----:B------:R-:W-:-:S04]  /*0f70*/  @!UP0 UIADD3 UR4, UPT, UPT, -UR4, 0x100000, URZ ;  /* 0x0010000004048890 */ /* 0x000fc8000fffe1ff */
[----:B------:R-:W-:Y:S02]  /*0f80*/  @!UP0 USHF.L.U32 UR5, UR4, 0xb, URZ ;  /* 0x0000000b04058899 */ /* 0x000fe400080006ff */
[----:B------:R-:W-:Y:S02]  /*0f90*/  @!UP0 USHF.L.U32 UR4, UR4, 0x1, URZ ;  /* 0x0000000104048899 */ /* 0x000fe400080006ff */
[----:B-1----:R-:W-:Y:S01]  /*0fa0*/  @!UP0 ULEA UR6, UR7, UR6, 0x18 ;  /* 0x0000000607068291 */ /* 0x002fe2000f8ec0ff */
[----:B------:R-:W1:Y:S01]  /*0fb0*/  LDCU UR7, c[0x0][0x36c] ;  /* 0x00006d80ff0777ac */ /* 0x000e620008000800 */
[----:B------:R-:W-:Y:S01]  /*0fc0*/  VOTEU.ALL UP0, P1 ;  /* 0x0000000000ff7886 */ /* 0x000fe20000800000 */
[----:B------:R-:W2:Y:S09]  /*0fd0*/  FENCE.VIEW.ASYNC.S ;  /* 0x00000000000073c6 */ /* 0x000eb20000000000 */
[----:B--2---:R2:W2:Y:S01]  /*0fe0*/  @!UP0 SYNCS.EXCH.64 URZ, [UR6+0x180], UR4 ;  /* 0x0001800406ff85b2 */ /* 0x0044a20008000100 */
[----:B-1----:R-:W-:-:S09]  /*0ff0*/  UISETP.EQ.U32.AND UP5, UPT, UR7, 0x1, UPT ;  /* 0x000000010700788c */ /* 0x002fd2000bfa2070 */
[----:B------:R-:W-:Y:S05]  /*1000*/  BRA.U !UP5, `(.L_x_16) ;  /* 0x000000010d087547 */ /* 0x000fea000b800000 */
[----:B--234-:R-:W-:Y:S01]  /*1010*/  UCGABAR_ARV ;  /* 0x00000000000079c7 */ /* 0x01cfe20008000000 */
[----:B------:R-:W-:Y:S05]  /*1020*/  BRA `(.L_x_17) ;  /* 0x0000000000047947 */ /* 0x000fea0003800000 */
.L_x_16:
[----:B--234-:R-:W-:Y:S01]  /*1030*/  NOP ;  /* 0x0000000000007918 */ /* 0x01cfe20000000000 */
.L_x_17:
[----:B------:R-:W1:Y:S01]  /*1040*/  S2UR UR19, SR_CTAID.X ;  /* 0x00000000001379c3 */ /* 0x000e620000002500 */
[----:B------:R-:W-:-:S05]  /*1050*/  CS2R.32 R179, SR_CgaSize ;  /* 0x0000000000b37805 */ /* 0x000fca0000008a00 */
[----:B------:R-:W-:-:S05]  /*1060*/  IMAD R179, R179, -0xa0, RZ ;  /* 0xffffff60b3b37824 */ /* 0x000fca00078e02ff */
[----:B------:R-:W-:-:S14]  /*1070*/  R2UR UR5, R179 ;  /* 0x00000000b30572ca */ /* 0x000fdc00000e0000 */
[----:B------:R-:W2:Y:S01]  /*1080*/  LDCU UR5, c[0x0][UR5+0x2b0] ;  /* 0x00005600050577ac */ /* 0x000ea20008000800 */
[----:B------:R-:W-:-:S05]  /*1090*/  CS2R.32 R179, SR_CgaSize ;  /* 0x0000000000b37805 */ /* 0x000fca0000008a00 */
[----:B------:R-:W-:-:S05]  /*10a0*/  IMAD R179, R179, -0xa0, RZ ;  /* 0xffffff60b3b37824 */ /* 0x000fca00078e02ff */
[----:B------:R-:W-:-:S14]  /*10b0*/  R2UR UR4, R179 ;  /* 0x00000000b30472ca */ /* 0x000fdc00000e0000 */
[----:B------:R-:W3:Y:S01]  /*10c0*/  LDCU UR4, c[0x0][UR4+0x2b4] ;  /* 0x00005680040477ac */ /* 0x000ee20008000800 */
[----:B------:R-:W4:Y:S01]  /*10d0*/  S2UR UR20, SR_CTAID.Y ;  /* 0x00000000001479c3 */ /* 0x000f220000002600 */
[----:B------:R-:W-:-:S05]  /*10e0*/  CS2R.32 R179, SR_CgaSize ;  /* 0x0000000000b37805 */ /* 0x000fca0000008a00 */
[----:B------:R-:W-:-:S05]  /*10f0*/  IMAD R179, R179, -0xa0, RZ ;  /* 0xffffff60b3b37824 */ /* 0x000fca00078e02ff */
[----:B------:R-:W-:-:S14]  /*1100*/  R2UR UR7, R179 ;  /* 0x00000000b30772ca */ /* 0x000fdc00000e0000 */
[----:B------:R-:W3:Y:S01]  /*1110*/  LDCU UR7, c[0x0][UR7+0x2a0] ;  /* 0x00005400070777ac */ /* 0x000ee20008000800 */
[----:B------:R-:W-:-:S05]  /*1120*/  CS2R.32 R179, SR_CgaSize ;  /* 0x0000000000b37805 */ /* 0x000fca0000008a00 */
[----:B------:R-:W-:-:S05]  /*1130*/  IMAD R179, R179, -0xa0, RZ ;  /* 0xffffff60b3b37824 */ /* 0x000fca00078e02ff */
[----:B------:R-:W-:-:S14]  /*1140*/  R2UR UR8, R179 ;  /* 0x00000000b30872ca */ /* 0x000fdc00000e0000 */
[----:B------:R-:W3:Y:S01]  /*1150*/  LDCU UR8, c[0x0][UR8+0x2a4] ;  /* 0x00005480080877ac */ /* 0x000ee20008000800 */
[----:B------:R-:W3:Y:S01]  /*1160*/  S2UR UR9, SR_CgaCtaId ;  /* 0x00000000000979c3 */ /* 0x000ee20000008800 */
[----:B------:R-:W3:Y:S01]  /*1170*/  LDCU UR18, c[0x0][0xf24] ;  /* 0x0001e480ff1277ac */ /* 0x000ee20008000800 */
[----:B------:R-:W3:Y:S01]  /*1180*/  LDCU UR39, c[0x0][0xf24] ;  /* 0x0001e480ff2777ac */ /* 0x000ee20008000800 */
[----:B-1----:R-:W-:Y:S01]  /*1190*/  I2FP.F32.U32 R3, UR19 ;  /* 0x0000001300037c45 */ /* 0x002fe20008201000 */
[----:B------:R-:W1:Y:S04]  /*11a0*/  LDCU UR29, c[0x0][0xf30] ;  /* 0x0001e600ff1d77ac */ /* 0x000e680008000800 */
[----:B--2---:R-:W-:Y:S01]  /*11b0*/  FMUL R3, R3, UR5 ;  /* 0x0000000503037c20 */ /* 0x004fe20008400000 */
[----:B------:R-:W-:Y:S01]  /*11c0*/  UMOV UR31, 0x5 ;  /* 0x00000005001f7882 */ /* 0x000fe20000000000 */
[----:B----4-:R-:W-:-:S04]  /*11d0*/  I2FP.F32.U32 R0, UR20 ;  /* 0x0000001400007c45 */ /* 0x010fc80008201000 */
[----:B------:R-:W2:Y:S01]  /*11e0*/  F2I.U32.TRUNC.NTZ R3, R3 ;  /* 0x0000000300037305 */ /* 0x000ea2000020f000 */
[----:B---3--:R-:W-:Y:S01]  /*11f0*/  FMUL R0, R0, UR4 ;  /* 0x0000000400007c20 */ /* 0x008fe20008400000 */
[----:B------:R-:W-:Y:S02]  /*1200*/  ULOP3.LUT UR5, UR9, 0x2, URZ, 0xc0, !UPT ;  /* 0x0000000209057892 */ /* 0x000fe4000f8ec0ff */
[----:B------:R-:W-:-:S04]  /*1210*/  ULOP3.LUT UR66, UR9, 0x1, URZ, 0xc0, !UPT ;  /* 0x0000000109427892 */ /* 0x000fc8000f8ec0ff */
[----:B------:R-:W3:Y:S01]  /*1220*/  F2I.U32.TRUNC.NTZ R0, R0 ;  /* 0x0000000000007305 */ /* 0x000ee2000020f000 */
[----:B------:R-:W-:Y:S02]  /*1230*/  UISETP.GT.U32.AND UP0, UPT, UR5, 0xffff, UPT ;  /* 0x0000ffff0500788c */ /* 0x000fe4000bf04070 */
[----:B------:R-:W-:Y:S02]  /*1240*/  UISETP.GT.U32.AND UP1, UPT, UR66, 0xffff, UPT ;  /* 0x0000ffff4200788c */ /* 0x000fe4000bf24070 */
[----:B------:R-:W-:Y:S01]  /*1250*/  USEL UR38, UR5, 0xffff, !UP0 ;  /* 0x0000ffff05267887 */ /* 0x000fe2000c000000 */
[----:B--2---:R-:W-:Y:S01]  /*1260*/  R2UR UR4, R3 ;  /* 0x00000000030472ca */ /* 0x004fe200000e0000 */
[----:B------:R-:W-:Y:S02]  /*1270*/  USHF.R.U32.HI UR28, URZ, 0x1, UR9 ;  /* 0x00000001ff1c7899 */ /* 0x000fe40008011609 */
[----:B------:R-:W-:Y:S02]  /*1280*/  USHF.L.U32 UR47, UR9, 0xa, URZ ;  /* 0x0000000a092f7899 */ /* 0x000fe400080006ff */
[----:B------:R-:W-:-:S02]  /*1290*/  USHF.L.U32 UR46, UR9, 0xc, URZ ;  /* 0x0000000c092e7899 */ /* 0x000fc400080006ff */
[----:B------:R-:W-:Y:S01]  /*12a0*/  USHF.L.U32 UR53, UR9, 0x7, URZ ;  /* 0x0000000709357899 */ /* 0x000fe200080006ff */
[----:B---3--:R-:W-:Y:S01]  /*12b0*/  R2UR UR6, R0 ;  /* 0x00000000000672ca */ /* 0x008fe200000e0000 */
[----:B------:R-:W-:Y:S01]  /*12c0*/  USHF.L.U32 UR27, UR9, 0x6, URZ ;  /* 0x00000006091b7899 */ /* 0x000fe200080006ff */
[----:B------:R-:W-:Y:S01]  /*12d0*/  PRMT R0, RZ, 0x7610, R0 ;  /* 0x00007610ff007816 */ /* 0x000fe20000000000 */
[----:B------:R-:W-:Y:S02]  /*12e0*/  USHF.L.U32 UR52, UR9, 0x9, URZ ;  /* 0x0000000909347899 */ /* 0x000fe400080006ff */
[----:B------:R-:W-:Y:S02]  /*12f0*/  UIADD3 UR5, UPT, UPT, -UR4, URZ, URZ ;  /* 0x000000ff04057290 */ /* 0x000fe4000fffe1ff */
[----:B------:R-:W-:Y:S02]  /*1300*/  USEL UR45, UR66, 0xffff, !UP1 ;  /* 0x0000ffff422d7887 */ /* 0x000fe4000c800000 */
[----:B------:R-:W-:-:S04]  /*1310*/  UIMAD UR5, UR7, UR5, UR19 ;  /* 0x00000005070572a4 */ /* 0x000fc8000f8e0213 */
[----:B------:R-:W-:Y:S02]  /*1320*/  UIADD3 UR4, UPT, UPT, -UR6, URZ, URZ ;  /* 0x000000ff06047290 */ /* 0x000fe4000fffe1ff */
[----:B------:R-:W-:Y:S02]  /*1330*/  IMAD.U32 R179, RZ, RZ, UR5 ;  /* 0x00000005ffb37e24 */ /* 0x000fe4000f8e00ff */
[----:B------:R-:W-:-:S06]  /*1340*/  UIMAD UR4, UR8, UR4, UR20 ;  /* 0x00000004080472a4 */ /* 0x000fcc000f8e0214 */
[----:B------:R-:W-:Y:S01]  /*1350*/  IMAD.U32 R178, RZ, RZ, UR4 ;  /* 0x00000004ffb27e24 */ /* 0x000fe2000f8e00ff */
[----:B-1----:R-:W-:Y:S06]  /*1360*/  BRA.U UP4, `(.L_x_18) ;  /* 0x0000000104447547 */ /* 0x002fec000b800000 */
[----:B------:R-:W-:Y:S02]  /*1370*/  R2UR UR4, R178 ;  /* 0x00000000b20472ca */ /* 0x000fe400000e0000 */
[----:B------:R-:W-:-:S11]  /*1380*/  R2UR UR6, R179 ;  /* 0x00000000b30672ca */ /* 0x000fd600000e0000 */
[----:B------:R-:W-:Y:S02]  /*1390*/  UISETP.NE.AND UP0, UPT, UR4, URZ, UPT ;  /* 0x000000ff0400728c */ /* 0x000fe4000bf05270 */
[----:B------:R-:W-:Y:S02]  /*13a0*/  UISETP.NE.AND UP1, UPT, UR4, 0x1, UPT ;  /* 0x000000010400788c */ /* 0x000fe4000bf25270 */
[----:B------:R-:W-:Y:S02]  /*13b0*/  UISETP.NE.AND UP2, UPT, UR6, URZ, UP0 ;  /* 0x000000ff0600728c */ /* 0x000fe40008745270 */
[----:B------:R-:W-:Y:S02]  /*13c0*/  USEL UR4, URZ, 0x2, UP0 ;  /* 0x00000002ff047887 */ /* 0x000fe40008000000 */
[----:B------:R-:W-:Y:S02]  /*13d0*/  USEL UR8, URZ, 0x1, UP2 ;  /* 0x00000001ff087887 */ /* 0x000fe40009000000 */
[----:B------:R-:W-:-:S02]  /*13e0*/  UISETP.NE.AND UP2, UPT, UR6, URZ, UPT ;  /* 0x000000ff0600728c */ /* 0x000fc4000bf45270 */
[----:B------:R-:W-:Y:S02]  /*13f0*/  USEL UR5, URZ, 0x4, UP1 ;  /* 0x00000004ff057887 */ /* 0x000fe40008800000 */
[----:B------:R-:W-:Y:S02]  /*1400*/  UISETP.NE.AND UP0, UPT, UR6, 0x1, UPT ;  /* 0x000000010600788c */ /* 0x000fe4000bf05270 */
[----:B------:R-:W-:Y:S02]  /*1410*/  USEL UR6, URZ, 0x8, UP1 ;  /* 0x00000008ff067887 */ /* 0x000fe40008800000 */
[----:B------:R-:W-:Y:S02]  /*1420*/  USEL UR7, UR5, 0x4, UP2 ;  /* 0x0000000405077887 */ /* 0x000fe40009000000 */
[----:B------:R-:W-:Y:S02]  /*1430*/  USEL UR4, UR4, 0x2, UP0 ;  /* 0x0000000204047887 */ /* 0x000fe40008000000 */
[----:B------:R-:W-:-:S02]  /*1440*/  USEL UR5, UR6, 0x8, UP0 ;  /* 0x0000000806057887 */ /* 0x000fc40008000000 */
[----:B------:R-:W-:-:S04]  /*1450*/  UIADD3 UR4, UPT, UPT, UR4, UR7, UR8 ;  /* 0x0000000704047290 */ /* 0x000fc8000fffe008 */
[----:B------:R-:W-:-:S06]  /*1460*/  UIADD3 UR4, UPT, UPT, UR4, UR5, URZ ;  /* 0x0000000504047290 */ /* 0x000fcc000fffe0ff */
[----:B------:R-:W-:-:S07]  /*1470*/  IMAD.U32 R0, RZ, RZ, UR4 ;  /* 0x00000004ff007e24 */ /* 0x000fce000f8e00ff */
.L_x_18:
[----:B------:R-:W1:Y:S01]  /*1480*/  S2UR UR44, SR_CTAID.Z ;  /* 0x00000000002c79c3 */ /* 0x000e620000002700 */
[----:B------:R-:W-:Y:S01]  /*1490*/  UISETP.GE.AND UP0, UPT, UR18, 0x1, UPT ;  /* 0x000000011200788c */ /* 0x000fe2000bf06270 */
[----:B------:R-:W-:-:S08]  /*14a0*/  UMOV UR30, 0x3 ;  /* 0x00000003001e7882 */ /* 0x000fd00000000000 */
[----:B------:R-:W-:Y:S05]  /*14b0*/  BRA.U !UP0, `(.L_x_19) ;  /* 0x0000000108d47547 */ /* 0x000fea000b800000 */
[----:B------:R-:W2:Y:S01]  /*14c0*/  LDCU.128 UR12, c[0x0][0xf10] ;  /* 0x0001e200ff0c77ac */ /* 0x000ea20008000c00 */
[----:B------:R-:W3:Y:S01]  /*14d0*/  LDCU UR6, c[0x0][0x370] ;  /* 0x00006e00ff0677ac */ /* 0x000ee20008000800 */
[----:B------:R-:W4:Y:S01]  /*14e0*/  LDCU UR5, c[0x0][0x374] ;  /* 0x00006e80ff0577ac */ /* 0x000f220008000800 */
[----:B------:R-:W1:Y:S01]  /*14f0*/  LDCU UR26, c[0x0][0xf0c] ;  /* 0x0001e180ff1a77ac */ /* 0x000e620008000800 */
[----:B------:R-:W1:Y:S01]  /*1500*/  LDCU UR4, c[0x0][0xf20] ;  /* 0x0001e400ff0477ac */ /* 0x000e620008000800 */
[----:B------:R-:W1:Y:S01]  /*1510*/  LDCU.64 UR8, c[0x0][0xf28] ;  /* 0x0001e500ff0877ac */ /* 0x000e620008000a00 */
[----:B--2---:R-:W-:Y:S02]  /*1520*/  UISETP.NE.AND UP0, UPT, UR14, 0x1, UPT ;  /* 0x000000010e00788c */ /* 0x004fe4000bf05270 */
[----:B----4-:R-:W-:Y:S02]  /*1530*/  UIMAD.WIDE.U32 UR10, UR5, UR15, URZ ;  /* 0x0000000f050a72a5 */ /* 0x010fe4000f8e00ff */
[----:B---3--:R-:W-:-:S02]  /*1540*/  UIMAD.WIDE.U32 UR22, UR6, UR12, URZ ;  /* 0x0000000c061672a5 */ /* 0x008fc4000f8e00ff */
[----:B-1----:R-:W-:Y:S02]  /*1550*/  UISETP.NE.AND UP1, UPT, UR26, 0x1, UPT ;  /* 0x000000011a00788c */ /* 0x002fe4000bf25270 */
[----:B------:R-:W-:Y:S01]  /*1560*/  UISETP.NE.AND UP2, UPT, UR18, 0x1, UPT ;  /* 0x000000011200788c */ /* 0x000fe2000bf45270 */
[----:B------:R-:W-:Y:S02]  /*1570*/  UMOV UR10, UR11 ;  /* 0x0000000b000a7c82 */ /* 0x000fe40008000000 */
[----:B------:R-:W-:Y:S01]  /*1580*/  UMOV UR22, UR23 ;  /* 0x0000001700167c82 */ /* 0x000fe20008000000 */
[----:B------:R-:W-:Y:S02]  /*1590*/  @UP0 USHF.R.U32.HI UR5, URZ, UR4, UR10 ;  /* 0x00000004ff050299 */ /* 0x000fe4000801160a */
[----:B------:R-:W-:Y:S02]  /*15a0*/  UIMAD.WIDE.U32 UR24, UR20, UR15, URZ ;  /* 0x0000000f141872a5 */ /* 0x000fe4000f8e00ff */
[----:B------:R-:W-:-:S02]  /*15b0*/  UIMAD.WIDE.U32 UR10, UR5, UR8, URZ ;  /* 0x00000008050a72a5 */ /* 0x000fc4000f8e00ff */
[----:B------:R-:W-:Y:S02]  /*15c0*/  @UP1 USHF.R.U32.HI UR6, URZ, UR13, UR22 ;  /* 0x0000000dff061299 */ /* 0x000fe40008011616 */
[----:B------:R-:W-:Y:S02]  /*15d0*/  UIMAD.WIDE.U32 UR16, UR19, UR12, URZ ;  /* 0x0000000c131072a5 */ /* 0x000fe4000f8e00ff */
[----:B------:R-:W-:Y:S01]  /*15e0*/  UIMAD.WIDE.U32 UR22, UR6, UR8, URZ ;  /* 0x00000008061672a5 */ /* 0x000fe2000f8e00ff */
[----:B------:R-:W-:Y:S01]  /*15f0*/  UMOV UR24, UR25 ;  /* 0x0000001900187c82 */ /* 0x000fe20008000000 */
[----:B------:R-:W-:Y:S01]  /*1600*/  UMOV UR10, UR11 ;  /* 0x0000000b000a7c82 */ /* 0x000fe20008000000 */
[----:B------:R-:W-:Y:S02]  /*1610*/  USHF.R.U32.HI UR24, URZ, UR4, UR24 ;  /* 0x00000004ff187299 */ /* 0x000fe40008011618 */
[----:B------:R-:W-:Y:S02]  /*1620*/  @UP2 USHF.R.U32.HI UR5, URZ, UR9, UR10 ;  /* 0x00000009ff052299 */ /* 0x000fe4000801160a */
[----:B------:R-:W-:Y:S01]  /*1630*/  UMOV UR7, UR23 ;  /* 0x0000001700077c82 */ /* 0x000fe20008000000 */
[----:B------:R-:W-:Y:S01]  /*1640*/  UMOV UR16, UR17 ;  /* 0x0000001100107c82 */ /* 0x000fe20008000000 */
[----:B------:R-:W-:-:S02]  /*1650*/  @UP2 USHF.R.U32.HI UR6, URZ, UR9, UR7 ;  /* 0x00000009ff062299 */ /* 0x000fc40008011607 */
[----:B------:R-:W-:Y:S02]  /*1660*/  USHF.R.U32.HI UR16, URZ, UR13, UR16 ;  /* 0x0000000dff107299 */ /* 0x000fe40008011610 */
[----:B------:R-:W-:Y:S02]  /*1670*/  USEL UR4, UR20, UR24, !UP0 ;  /* 0x0000001814047287 */ /* 0x000fe4000c000000 */
[----:B------:R-:W-:Y:S02]  /*1680*/  UIMAD UR7, UR5, UR18, URZ ;  /* 0x00000012050772a4 */ /* 0x000fe4000f8e02ff */
[----:B------:R-:W-:Y:S02]  /*1690*/  USEL UR5, UR19, UR16, !UP1 ;  /* 0x0000001013057287 */ /* 0x000fe4000c800000 */
[----:B------:R-:W-:Y:S02]  /*16a0*/  UIMAD UR12, UR6, UR18, URZ ;  /* 0x00000012060c72a4 */ /* 0x000fe4000f8e02ff */
[----:B------:R-:W-:-:S02]  /*16b0*/  UISETP.GE.AND UP0, UPT, UR4, UR7, UPT ;  /* 0x000000070400728c */ /* 0x000fc4000bf06270 */
[----:B------:R-:W-:Y:S02]  /*16c0*/  UIMAD.WIDE.U32 UR10, UR4, UR8, URZ ;  /* 0x00000008040a72a5 */ /* 0x000fe4000f8e00ff */
[----:B------:R-:W-:Y:S02]  /*16d0*/  UISETP.GE.OR UP0, UPT, UR5, UR12, UP0 ;  /* 0x0000000c0500728c */ /* 0x000fe40008706670 */
[----:B------:R-:W-:Y:S02]  /*16e0*/  UIMAD.WIDE.U32 UR12, UR5, UR8, URZ ;  /* 0x00000008050c72a5 */ /* 0x000fe4000f8e00ff */
[----:B------:R-:W-:Y:S01]  /*16f0*/  UIADD3 UR10, UPT, UPT, -UR4, URZ, URZ ;  /* 0x000000ff040a7290 */ /* 0x000fe2000fffe1ff */
[----:B------:R-:W-:Y:S01]  /*1700*/  UMOV UR8, UR11 ;  /* 0x0000000b00087c82 */ /* 0x000fe20008000000 */
[----:B------:R-:W-:Y:S02]  /*1710*/  UIADD3 UR11, UPT, UPT, -UR5, URZ, URZ ;  /* 0x000000ff050b7290 */ /* 0x000fe4000fffe1ff */
[----:B------:R-:W-:-:S03]  /*1720*/  USHF.R.U32.HI UR8, URZ, UR9, UR8 ;  /* 0x00000009ff087299 */ /* 0x000fc60008011608 */
[----:B------:R-:W-:Y:S01]  /*1730*/  @!UP0 UMOV UR7, UR13 ;  /* 0x0000000d00078c82 */ /* 0x000fe20008000000 */
[----:B------:R-:W-:Y:S02]  /*1740*/  UIMAD UR20, UR14, UR10, UR20 ;  /* 0x0000000a0e1472a4 */ /* 0x000fe4000f8e0214 */
[----:B------:R-:W-:Y:S02]  /*1750*/  USEL UR8, UR4, UR8, !UP2 ;  /* 0x0000000804087287 */ /* 0x000fe4000d000000 */
[----:B------:R-:W-:Y:S02]  /*1760*/  @!UP0 USHF.R.U32.HI UR7, URZ, UR9, UR7 ;  /* 0x00000009ff078299 */ /* 0x000fe40008011607 */
[----:B------:R-:W-:Y:S02]  /*1770*/  UIADD3 UR9, UPT, UPT, -UR8, URZ, URZ ;  /* 0x000000ff08097290 */ /* 0x000fe4000fffe1ff */
[----:B------:R-:W-:Y:S02]  /*1780*/  @!UP0 USEL UR7, UR5, UR7, !UP2 ;  /* 0x0000000705078287 */ /* 0x000fe4000d000000 */
[----:B------:R-:W-:-:S02]  /*1790*/  UIMAD UR9, UR18, UR9, UR4 ;  /* 0x00000009120972a4 */ /* 0x000fc4000f8e0204 */
[----:B------:R-:W-:Y:S02]  /*17a0*/  @!UP0 UIADD3 UR8, UPT, UPT, UR8, -UR7, URZ ;  /* 0x8000000708088290 */ /* 0x000fe4000fffe0ff */
[----:B------:R-:W-:Y:S02]  /*17b0*/  @!UP0 UIMAD UR6, UR9, UR6, UR7 ;  /* 0x00000006090682a4 */ /* 0x000fe4000f8e0207 */
[----:B------:R-:W-:Y:S02]  /*17c0*/  @!UP0 UIMAD UR4, UR8, UR18, UR5 ;  /* 0x00000012080482a4 */ /* 0x000fe4000f8e0205 */
[----:B------:R-:W-:Y:S02]  /*17d0*/  UIMAD UR19, UR26, UR11, UR19 ;  /* 0x0000000b1a1372a4 */ /* 0x000fe4000f8e0213 */
[----:B------:R-:W-:Y:S01]  /*17e0*/  UIMAD UR20, UR4, UR14, UR20 ;  /* 0x0000000e041472a4 */ /* 0x000fe2000f8e0214 */
[----:B------:R-:W-:Y:S02]  /*17f0*/  @!UP0 UMOV UR5, UR6 ;  /* 0x0000000600058c82 */ /* 0x000fe40008000000 */
[----:B------:R-:W-:-:S12]  /*1800*/  UIMAD UR19, UR5, UR26, UR19 ;  /* 0x0000001a051372a4 */ /* 0x000fd8000f8e0213 */
.L_x_19:
[----:B------:R-:W-:Y:S02]  /*1810*/  UISETP.NE.AND UP0, UPT, UR29, 0x1, UPT ;  /* 0x000000011d00788c */ /* 0x000fe4000bf05270 */
[----:B------:R-:W-:Y:S02]  /*1820*/  ULOP3.LUT UR45, UR45, 0xffff, URZ, 0xc0, !UPT ;  /* 0x0000ffff2d2d7892 */ /* 0x000fe4000f8ec0ff */
[----:B------:R-:W-:Y:S02]  /*1830*/  ULOP3.LUT UR38, UR38, 0xffff, URZ, 0xc0, !UPT ;  /* 0x0000ffff26267892 */ /* 0x000fe4000f8ec0ff */
[----:B------:R-:W-:Y:S02]  /*1840*/  UISETP.NE.AND UP1, UPT, UR21, 0x2, UPT ;  /* 0x000000021500788c */ /* 0x000fe4000bf25270 */
[----:B------:R-:W-:Y:S02]  /*1850*/  ULOP3.LUT UR47, UR47, 0x800, URZ, 0xc0, !UPT ;  /* 0x000008002f2f7892 */ /* 0x000fe4000f8ec0ff */
[----:B------:R-:W-:-:S02]  /*1860*/  ULOP3.LUT UR46, UR46, 0x1000, URZ, 0xc0, !UPT ;  /* 0x000010002e2e7892 */ /* 0x000fc4000f8ec0ff */
[----:B------:R-:W-:Y:S02]  /*1870*/  ULOP3.LUT UR53, UR53, 0x100, URZ, 0xc0, !UPT ;  /* 0x0000010035357892 */ /* 0x000fe4000f8ec0ff */
[----:B------:R-:W-:Y:S02]  /*1880*/  ULOP3.LUT UR52, UR52, 0x200, URZ, 0xc0, !UPT ;  /* 0x0000020034347892 */ /* 0x000fe4000f8ec0ff */
[----:B------:R-:W-:Y:S02]  /*1890*/  ULOP3.LUT UR18, UR27, 0x80, URZ, 0xc0, !UPT ;  /* 0x000000801b127892 */ /* 0x000fe4000f8ec0ff */
[----:B------:R-:W-:Y:S02]  /*18a0*/  USHF.L.U32 UR45, UR31, UR45, URZ ;  /* 0x0000002d1f2d7299 */ /* 0x000fe400080006ff */
[----:B------:R-:W-:Y:S01]  /*18b0*/  USHF.L.U32 UR38, UR30, UR38, URZ ;  /* 0x000000261e267299 */ /* 0x000fe200080006ff */
[----:B------:R-:W-:Y:S11]  /*18c0*/  BRA.U UP0, `(.L_x_20) ;  /* 0x0000000100447547 */ /* 0x000ff6000b800000 */
[----:B------:R-:W2:Y:S01]  /*18d0*/  LDCU.128 UR8, c[0x0][0xf10] ;  /* 0x0001e200ff0877ac */ /* 0x000ea20008000c00 */
[----:B------:R-:W3:Y:S01]  /*18e0*/  LDCU UR12, c[0x0][0xf0c] ;  /* 0x0001e180ff0c77ac */ /* 0x000ee20008000800 */
[----:B------:R-:W4:Y:S01]  /*18f0*/  LDCU UR13, c[0x0][0xf20] ;  /* 0x0001e400ff0d77ac */ /* 0x000f220008000800 */
[----:B--2---:R-:W-:Y:S02]  /*1900*/  UIMAD.WIDE.U32 UR6, UR19, UR8, URZ ;  /* 0x00000008130672a5 */ /* 0x004fe4000f8e00ff */
[----:B------:R-:W-:Y:S02]  /*1910*/  UIMAD.WIDE.U32 UR4, UR20, UR11, URZ ;  /* 0x0000000b140472a5 */ /* 0x000fe4000f8e00ff */
[----:B---3--:R-:W-:Y:S02]  /*1920*/  UISETP.NE.AND UP2, UPT, UR12, 0x1, UPT ;  /* 0x000000010c00788c */ /* 0x008fe4000bf45270 */
[----:B------:R-:W-:Y:S01]  /*1930*/  UISETP.NE.AND UP0, UPT, UR10, 0x1, UPT ;  /* 0x000000010a00788c */ /* 0x000fe2000bf05270 */
[----:B------:R-:W-:-:S02]  /*1940*/  UMOV UR6, UR7 ;  /* 0x0000000700067c82 */ /* 0x000fc40008000000 */
[----:B------:R-:W-:Y:S01]  /*1950*/  UMOV UR4, UR5 ;  /* 0x0000000500047c82 */ /* 0x000fe20008000000 */
[----:B------:R-:W-:Y:S02]  /*1960*/  USHF.R.U32.HI UR9, URZ, UR9, UR6 ;  /* 0x00000009ff097299 */ /* 0x000fe40008011606 */
[----:B----4-:R-:W-:Y:S02]  /*1970*/  USHF.R.U32.HI UR4, URZ, UR13, UR4 ;  /* 0x0000000dff047299 */ /* 0x010fe40008011604 */
[----:B------:R-:W-:Y:S02]  /*1980*/  USEL UR5, UR19, UR9, !UP2 ;  /* 0x0000000913057287 */ /* 0x000fe4000d000000 */
[----:B------:R-:W-:-:S04]  /*1990*/  USEL UR4, UR20, UR4, !UP0 ;  /* 0x0000000414047287 */ /* 0x000fc8000c000000 */
[----:B------:R-:W-:Y:S02]  /*19a0*/  UIADD3 UR6, UPT, UPT, UR5, -UR4, URZ ;  /* 0x8000000405067290 */ /* 0x000fe4000fffe0ff */
[----:B------:R-:W-:Y:S02]  /*19b0*/  UIADD3 UR4, UPT, UPT, -UR5, UR4, URZ ;  /* 0x0000000405047290 */ /* 0x000fe4000fffe1ff */
[----:B------:R-:W-:Y:S02]  /*19c0*/  UIMAD UR20, UR6, UR10, UR20 ;  /* 0x0000000a061472a4 */ /* 0x000fe4000f8e0214 */
[----:B------:R-:W-:-:S12]  /*19d0*/  UIMAD UR19, UR4, UR12, UR19 ;  /* 0x0000000c041372a4 */ /* 0x000fd8000f8e0213 */
.L_x_20:
[----:B------:R-:W-:Y:S05]  /*19e0*/  BRA.U !UP5, `(.L_x_21) ;  /* 0x000000010d0c7547 */ /* 0x000fea000b800000 */
[----:B------:R-:W-:Y:S01]  /*19f0*/  UCGABAR_WAIT ;  /* 0x0000000000007dc7 */ /* 0x000fe20008000000 */
[----:B------:R-:W-:Y:S01]  /*1a00*/  CCTL.IVALL ;  /* 0x00000000ff00798f */ /* 0x000fe20002000000 */
[----:B------:R-:W-:Y:S05]  /*1a10*/  BRA `(.L_x_22) ;  /* 0x0000000000047947 */ /* 0x000fea0003800000 */
.L_x_21:
[----:B------:R-:W-:Y:S06]  /*1a20*/  BAR.SYNC.DEFER_BLOCKING 0x0 ;  /* 0x0000000000007b1d */ /* 0x000fec0000010000 */
.L_x_22:
[----:B------:R-:W-:Y:S05]  /*1a30*/  BRA.U UP1, `(.L_x_23) ;  /* 0x0000001901e47547 */ /* 0x000fea000b800000 */
[----:B------:R-:W2:Y:S01]  /*1a40*/  LDCU UR7, c[0x0][0x38c] ;  /* 0x00007180ff0777ac */ /* 0x000ea20008000800 */
[----:B------:R-:W3:Y:S01]  /*1a50*/  S2UR UR9, SR_CgaCtaId ;  /* 0x00000000000979c3 */ /* 0x000ee20000008800 */
[----:B------:R-:W-:Y:S01]  /*1a60*/  PLOP3.LUT P2, PT, PT, PT, UP3, 0x80, 0x8 ;  /* 0x000000000008781c */ /* 0x000fe20003f4f038 */
[----:B------:R-:W-:Y:S01]  /*1a70*/  IMAD.MOV.U32 R12, RZ, RZ, 0x1 ;  /* 0x00000001ff0c7424 */ /* 0x000fe200078e00ff */
[----:B------:R-:W-:Y:S01]  /*1a80*/  UMOV UR8, 0x400 ;  /* 0x0000040000087882 */ /* 0x000fe20000000000 */
[----:B------:R-:W-:Y:S01]  /*1a90*/  UISETP.NE.AND UP1, UPT, UR21, URZ, UPT ;  /* 0x000000ff1500728c */ /* 0x000fe2000bf25270 */
[----:B------:R-:W-:Y:S01]  /*1aa0*/  ISETP.EQ.OR P3, PT, R2, RZ, P4 ;  /* 0x000000ff0200720c */ /* 0x000fe20002762670 */
[----:B------:R-:W-:Y:S01]  /*1ab0*/  USHF.L.U32 UR5, UR28, 0x6, URZ ;  /* 0x000000061c057899 */ /* 0x000fe200080006ff */
[----:B------:R-:W-:Y:S02]  /*1ac0*/  PLOP3.LUT P2, PT, P2, PT, PT, 0x8, 0x80 ;  /* 0x000000000080781c */ /* 0x000fe4000174e170 */
[----:B------:R-:W-:Y:S01]  /*1ad0*/  CS2R R10, SRZ ;  /* 0x00000000000a7805 */ /* 0x000fe2000001ff00 */
[----:B------:R-:W-:Y:S01]  /*1ae0*/  IMAD.MOV.U32 R9, RZ, RZ, RZ ;  /* 0x000000ffff097224 */ /* 0x000fe200078e00ff */
[----:B------:R-:W4:Y:S01]  /*1af0*/  LDCU UR59, c[0x0][0x370] ;  /* 0x00006e00ff3b77ac */ /* 0x000f220008000800 */
[----:B------:R-:W-:Y:S01]  /*1b00*/  IMAD.MOV.U32 R8, RZ, RZ, 0x1 ;  /* 0x00000001ff087424 */ /* 0x000fe200078e00ff */
[----:B------:R-:W-:Y:S01]  /*1b10*/  USEL UR37, UR63, 0x2, UP1 ;  /* 0x000000023f257887 */ /* 0x000fe20008800000 */
[----:B------:R-:W1:Y:S01]  /*1b20*/  LDCU.64 UR30, c[0x0][0x348] ;  /* 0x00006900ff1e77ac */ /* 0x000e620008000a00 */
[----:B--2---:R-:W-:-:S02]  /*1b30*/  UIADD3 UR6, UPT, UPT, UR7, 0x3f, URZ ;  /* 0x0000003f07067890 */ /* 0x004fc4000fffe0ff */
[----:B------:R-:W-:Y:S02]  /*1b40*/  UIADD3 UR65, UPT, UPT, UR7, 0x7e, URZ ;  /* 0x0000007e07417890 */ /* 0x000fe4000fffe0ff */
[----:B------:R-:W-:Y:S02]  /*1b50*/  USHF.R.S32.HI UR4, URZ, 0x1f, UR6 ;  /* 0x0000001fff047899 */ /* 0x000fe40008011406 */
[----:B------:R-:W-:Y:S02]  /*1b60*/  UIADD3 UR7, UPT, UPT, UR7, -0x1, URZ ;  /* 0xffffffff07077890 */ /* 0x000fe4000fffe0ff */
[----:B------:R-:W-:Y:S02]  /*1b70*/  ULEA.HI UR4, UR4, UR6, URZ, 0x6 ;  /* 0x0000000604047291 */ /* 0x000fe4000f8f30ff */
[----:B------:R-:W-:Y:S02]  /*1b80*/  UISETP.GE.U32.AND UP2, UPT, UR7, -0x7f, UPT ;  /* 0xffffff810700788c */ /* 0x000fe4000bf46070 */
[----:B------:R-:W-:-:S02]  /*1b90*/  USHF.R.S32.HI UR61, URZ, 0x6, UR4 ;  /* 0x00000006ff3d7899 */ /* 0x000fc40008011404 */
[----:B---3--:R-:W-:Y:S02]  /*1ba0*/  ULEA UR6, UR9, UR8, 0x18 ;  /* 0x0000000809067291 */ /* 0x008fe4000f8ec0ff */
[----:B------:R-:W-:Y:S02]  /*1bb0*/  UISETP.LT.U32.AND UP0, UPT, UR61, 0xe, UPT ;  /* 0x0000000e3d00788c */ /* 0x000fe4000bf01070 */
[----:B------:R-:W-:Y:S02]  /*1bc0*/  USHF.R.U32.HI UR64, URZ, 0x9, UR52 ;  /* 0x00000009ff407899 */ /* 0x000fe40008011634 */
[----:B------:R-:W-:Y:S01]  /*1bd0*/  USEL UR60, UR61, 0xe, UP0 ;  /* 0x0000000e3d3c7887 */ /* 0x000fe20008000000 */
[----:B------:R-:W2:Y:S03]  /*1be0*/  LDCU UR58, c[0x0][0x374] ;  /* 0x00006e80ff3a77ac */ /* 0x000ea60008000800 */
[----:B------:R-:W-:-:S02]  /*1bf0*/  UIADD3 UR15, UPT, UPT, UR60, -0x1, URZ ;  /* 0xffffffff3c0f7890 */ /* 0x000fc4000fffe0ff */
[----:B------:R-:W-:Y:S02]  /*1c00*/  @UP2 UIADD3 UR15, UPT, UPT, UR60, URZ, URZ ;  /* 0x000000ff3c0f2290 */ /* 0x000fe4000fffe0ff */
[----:B------:R-:W-:Y:S02]  /*1c10*/  ULOP3.LUT UR62, UR5, 0x40, URZ, 0xe2, !UPT ;  /* 0x00000040053e7892 */ /* 0x000fe4000f8ee2ff */
[----:B------:R-:W-:Y:S02]  /*1c20*/  UIADD3 UR55, UPT, UPT, UR6, 0x32400, UR53 ;  /* 0x0003240006377890 */ /* 0x000fe4000fffe035 */
[----:B------:R-:W-:Y:S02]  /*1c30*/  UIADD3 UR54, UPT, UPT, UR6, 0x34000, UR52 ;  /* 0x0003400006367890 */ /* 0x000fe4000fffe034 */
[----:B------:R-:W-:Y:S02]  /*1c40*/  UIADD3 UR63, UPT, UPT, UR61, -UR60, URZ ;  /* 0x8000003c3d3f7290 */ /* 0x000fe4000fffe0ff */
[----:B------:R-:W-:Y:S01]  /*1c50*/  UIADD3 UR15, UPT, UPT, UR15, 0x1, URZ ;  /* 0x000000010f0f7890 */ /* 0x000fe2000fffe0ff */
[----:B-1--4-:R-:W-:-:S11]  /*1c60*/  UMOV UR14, URZ ;  /* 0x000000ff000e7c82 */ /* 0x012fd60008000000 */
.L_x_47:
[----:B-1----:R-:W1:Y:S02]  /*1c70*/  S2UR UR4, SR_CgaCtaId ;  /* 0x00000000000479c3 */ /* 0x002e640000008800 */
[----:B-1----:R-:W-:-:S09]  /*1c80*/  UISETP.NE.AND UP0, UPT, UR4, URZ, UPT ;  /* 0x000000ff0400728c */ /* 0x002fd2000bf05270 */
[----:B---3--:R-:W-:Y:S05]  /*1c90*/  BRA.U UP0, `(.L_x_24) ;  /* 0x0000000100287547 */ /* 0x008fea000b800000 */
[----:B------:R-:W-:Y:S02]  /*1ca0*/  LEA R0, R9, UR6, 0x3 ;  /* 0x0000000609007c11 */ /* 0x000fe4000f8e18ff */
[----:B------:R-:W-:-:S04]  /*1cb0*/  SHF.L.U32 R3, R8, 0x1f, RZ ;  /* 0x0000001f08037819 */ /* 0x000fc800000006ff */
[----:B------:R-:W1:Y:S02]  /*1cc0*/  SYNCS.PHASECHK.TRANS64.TRYWAIT P0, [R0+URZ+0x170], R3 ;  /* 0x00017003000075a7 */ /* 0x000e6400080011ff */
[----:B-1----:R-:W-:Y:S05]  /*1cd0*/  @!P0 BRA `(.L_x_25) ;  /* 0x00000114003c8947 */ /* 0x002fea0003800000 */
.L_x_205:
[----:B------:R3:W-:Y:S01]  /*1ce0*/  SYNCS.ARRIVE.TRANS64.A1T0 RZ, [R0+URZ+0x160], RZ ;  /* 0x000160ff00ff79a7 */ /* 0x0007e200081000ff */
[----:B------:R-:W-:-:S05]  /*1cf0*/  VIADD R9, R9, 0x1 ;  /* 0x0000000109097836 */ /* 0x000fca0000000000 */
[----:B------:R-:W-:-:S04]  /*1d00*/  ISETP.NE.AND P0, PT, R9, 0x2, PT ;  /* 0x000000020900780c */ /* 0x000fc80003f05270 */
[----:B-1----:R-:W-:Y:S02]  /*1d10*/  SEL R3, RZ, 0x1, P0 ;  /* 0x00000001ff037807 */ /* 0x002fe40000000000 */
[----:B------:R-:W-:Y:S02]  /*1d20*/  SEL R9, R9, RZ, P0 ;  /* 0x000000ff09097207 */ /* 0x000fe40000000000 */
[----:B------:R-:W-:Y:S02]  /*1d30*/  LOP3.LUT R8, R8, R3, RZ, 0x3c, !PT ;  /* 0x0000000308087212 */ /* 0x000fe400078e3cff */
.L_x_24:
[----:B------:R-:W-:Y:S01]  /*1d40*/  ULEA UR4, UR14, UR6, 0x3 ;  /* 0x000000060e047291 */ /* 0x000fe2000f8e18ff */
[----:B---3--:R-:W-:Y:S01]  /*1d50*/  SHF.L.U32 R0, R12, 0x1f, RZ ;  /* 0x0000001f0c007819 */ /* 0x008fe200000006ff */
[----:B------:R-:W-:Y:S02]  /*1d60*/  UISETP.GE.U32.AND UP0, UPT, UR65, 0x7f, UPT ;  /* 0x0000007f4100788c */ /* 0x000fe4000bf06070 */
[----:B------:R-:W-:Y:S02]  /*1d70*/  ULEA UR35, UR20, UR66, 0x1 ;  /* 0x0000004214237291 */ /* 0x000fe4000f8e08ff */
[----:B------:R-:W-:Y:S02]  /*1d80*/  ULEA UR43, UR19, UR62, 0x7 ;  /* 0x0000003e132b7291 */ /* 0x000fe4000f8e38ff */
[----:B------:R-:W-:Y:S01]  /*1d90*/  ULEA UR11, UR20, UR64, 0x1 ;  /* 0x00000040140b7291 */ /* 0x000fe2000f8e08ff */
[----:B------:R1:W3:Y:S01]  /*1da0*/  SYNCS.PHASECHK.TRANS64.TRYWAIT P1, [UR4+0x70], R0 ;  /* 0x00007000ff0075a7 */ /* 0x0002e20008021104 */
[----:B------:R-:W-:Y:S01]  /*1db0*/  USHF.L.U32 UR35, UR35, 0x7, URZ ;  /* 0x0000000723237899 */ /* 0x000fe200080006ff */
[----:B------:R-:W-:Y:S01]  /*1dc0*/  UMOV UR28, URZ ;  /* 0x000000ff001c7c82 */ /* 0x000fe20008000000 */
[----:B------:R-:W-:Y:S10]  /*1dd0*/  BRA.U !UP0, `(.L_x_26) ;  /* 0x0000000508147547 */ /* 0x000ff4000b800000 */
[----:B------:R-:W-:Y:S01]  /*1de0*/  UMOV UR4, UR14 ;  /* 0x0000000e00047c82 */ /* 0x000fe20008000000 */
[----:B------:R-:W-:-:S05]  /*1df0*/  UMOV UR20, URZ ;  /* 0x000000ff00147c82 */ /* 0x000fca0008000000 */
.L_x_34:
[----:B------:R-:W-:Y:S01]  /*1e00*/  ULEA UR41, UR4, UR6, 0x3 ;  /* 0x0000000604297291 */ /* 0x000fe2000f8e18ff */
[----:B---3--:R-:W-:Y:S01]  /*1e10*/  @!P4 MOV R2, 0x3600 ;  /* 0x000036000002c802 */ /* 0x008fe20000000f00 */
[----:B--23--:R-:W-:Y:S10]  /*1e20*/  @P1 BRA `(.L_x_27) ;  /* 0x00000000000c1947 */ /* 0x00cff40003800000 */
[----:B------:R-:W-:-:S04]  /*1e30*/  SHF.L.U32 R3, R12, 0x1f, RZ ;  /* 0x0000001f0c037819 */ /* 0x000fc800000006ff */
[----:B------:R-:W3:Y:S02]  /*1e40*/  SYNCS.PHASECHK.TRANS64.TRYWAIT P0, [UR41+0x70], R3 ;  /* 0x00007003ff0075a7 */ /* 0x000ee40008001129 */
[----:B---3--:R-:W-:Y:S05]  /*1e50*/  @!P0 BRA `(.L_x_28) ;  /* 0x0000011000f08947 */ /* 0x008fea0003800000 */
.L_x_27:
[----:B------:R3:W-:Y:S01]  /*1e60*/  @!P4 SYNCS.ARRIVE.TRANS64 RZ, [UR41], R2 ;  /* 0x00000002ffffc9a7 */ /* 0x0007e20008000029 */
[----:B------:R-:W-:-:S04]  /*1e70*/  ULOP3.LUT UR5, UR37, 0x2, URZ, 0xfc, !UPT ;  /* 0x0000000225057892 */ /* 0x000fc8000f8efcff */
[----:B------:R-:W-:-:S09]  /*1e80*/  UISETP.NE.AND UP0, UPT, UR5, 0x2, UPT ;  /* 0x000000020500788c */ /* 0x000fd2000bf05270 */
[----:B------:R-:W-:Y:S05]  /*1e90*/  BRA.U UP0, `(.L_x_29) ;  /* 0x0000000100047547 */ /* 0x000fea000b800000 */
[----:B--2---:R-:W-:Y:S05]  /*1ea0*/  BPT.TRAP 0x1 ;  /* 0x000000040000795c */ /* 0x004fea0000300000 */
.L_x_29:
[----:B------:R-:W-:Y:S04]  /*1eb0*/  BSSY.RECONVERGENT B0, `(.L_x_30) ;  /* 0x0000003000007945 */ /* 0x000fe80003800200 */
[----:B------:R-:W-:Y:S05]  /*1ec0*/  @P3 BRA `(.L_x_31) ;  /* 0x0000000000043947 */ /* 0x000fea0003800000 */
[----:B--2---:R-:W-:Y:S05]  /*1ed0*/  BPT.TRAP 0x1 ;  /* 0x000000040000795c */ /* 0x004fea0000300000 */
.L_x_31:
[----:B--2---:R-:W-:Y:S05]  /*1ee0*/  BSYNC.RECONVERGENT B0 ;  /* 0x0000000000007941 */ /* 0x004fea0003800200 */
.L_x_30:
[----:B------:R-:W-:Y:S01]  /*1ef0*/  UIADD3 UR5, UPT, UPT, UR4, 0x1, URZ ;  /* 0x0000000104057890 */ /* 0x000fe2000fffe0ff */
[----:B------:R-:W-:Y:S01]  /*1f00*/  BSSY.RECONVERGENT B0, `(.L_x_32) ;  /* 0x000002d000007945 */ /* 0x000fe20003800200 */
[----:B------:R-:W-:Y:S02]  /*1f10*/  ELECT P0, URZ, PT ;  /* 0x0000000000ff782f */ /* 0x000fe40003800000 */
[----:B------:R-:W-:-:S04]  /*1f20*/  UISETP.NE.AND UP0, UPT, UR5, 0xe, UPT ;  /* 0x0000000e0500788c */ /* 0x000fc8000bf05270 */
[----:B------:R-:W-:Y:S02]  /*1f30*/  USEL UR7, URZ, 0x1, UP0 ;  /* 0x00000001ff077887 */ /* 0x000fe40008000000 */
[----:B------:R-:W-:-:S04]  /*1f40*/  USEL UR14, UR5, URZ, UP0 ;  /* 0x000000ff050e7287 */ /* 0x000fc80008000000 */
[----:B------:R-:W-:Y:S01]  /*1f50*/  ULEA UR5, UR14, UR6, 0x3 ;  /* 0x000000060e057291 */ /* 0x000fe2000f8e18ff */
[----:B------:R-:W-:-:S04]  /*1f60*/  LOP3.LUT R12, R12, UR7, RZ, 0x3c, !PT ;  /* 0x000000070c0c7c12 */ /* 0x000fc8000f8e3cff */
[----:B-1----:R-:W-:-:S04]  /*1f70*/  SHF.L.U32 R0, R12, 0x1f, RZ ;  /* 0x0000001f0c007819 */ /* 0x002fc800000006ff */
[----:B------:R1:W2:Y:S01]  /*1f80*/  SYNCS.PHASECHK.TRANS64.TRYWAIT P1, [UR5+0x70], R0 ;  /* 0x00007000ff0075a7 */ /* 0x0002a20008021105 */
[----:B------:R-:W-:Y:S05]  /*1f90*/  @!P0 BRA `(.L_x_33) ;  /* 0x00000000008c8947 */ /* 0x000fea0003800000 */
[----:B------:R-:W-:Y:S02]  /*1fa0*/  ULEA UR40, UR4, UR47, 0xc ;  /* 0x0000002f04287291 */ /* 0x000fe4000f8e60ff */
[----:B------:R-:W-:Y:S02]  /*1fb0*/  UIADD3 UR28, UP3, UPT, UR30, 0x80, URZ ;  /* 0x000000801e1c7890 */ /* 0x000fe4000ff7e0ff */
[----:B------:R-:W-:Y:S02]  /*1fc0*/  ULEA UR32, UR4, UR46, 0xd ;  /* 0x0000002e04207291 */ /* 0x000fe4000f8e68ff */
[----:B------:R-:W-:Y:S02]  /*1fd0*/  UIADD3 UR26, UP2, UPT, UR30, 0x180, URZ ;  /* 0x000001801e1a7890 */ /* 0x000fe4000ff5e0ff */
[----:B------:R-:W-:Y:S02]  /*1fe0*/  ULEA UR16, UR4, UR53, 0x9 ;  /* 0x0000003504107291 */ /* 0x000fe4000f8e48ff */
[----:B------:R-:W-:-:S02]  /*1ff0*/  UIADD3 UR24, UP1, UPT, UR30, 0x280, URZ ;  /* 0x000002801e187890 */ /* 0x000fc4000ff3e0ff */
[----:B------:R-:W-:Y:S02]  /*2000*/  ULEA UR8, UR4, UR52, 0xa ;  /* 0x0000003404087291 */ /* 0x000fe4000f8e50ff */
[----:B------:R-:W-:Y:S02]  /*2010*/  UIADD3 UR22, UP0, UPT, UR30, 0x380, URZ ;  /* 0x000003801e167890 */ /* 0x000fe4000ff1e0ff */
[----:B------:R-:W-:Y:S02]  /*2020*/  USHF.L.U32 UR42, UR20, 0x6, URZ ;  /* 0x00000006142a7899 */ /* 0x000fe400080006ff */
[----:B------:R-:W-:Y:S02]  /*2030*/  UIADD3.X UR29, UPT, UPT, URZ, UR31, URZ, UP3, !UPT ;  /* 0x0000001fff1d7290 */ /* 0x000fe40009ffe4ff */
[----:B------:R-:W-:Y:S02]  /*2040*/  UIADD3 UR40, UPT, UPT, UR6, 0x8400, UR40 ;  /* 0x0000840006287890 */ /* 0x000fe4000fffe028 */
[----:B------:R-:W-:-:S02]  /*2050*/  UPRMT UR7, URZ, 0x5410, UR45 ;  /* 0x00005410ff077896 */ /* 0x000fc4000800002d */
[----:B------:R-:W-:Y:S02]  /*2060*/  UIADD3.X UR27, UPT, UPT, URZ, UR31, URZ, UP2, !UPT ;  /* 0x0000001fff1b7290 */ /* 0x000fe400097fe4ff */
[----:B------:R-:W-:Y:S02]  /*2070*/  UIADD3 UR32, UPT, UPT, UR6, 0x16400, UR32 ;  /* 0x0001640006207890 */ /* 0x000fe4000fffe020 */
[----:B------:R-:W-:Y:S02]  /*2080*/  UPRMT UR5, URZ, 0x5410, UR38 ;  /* 0x00005410ff057896 */ /* 0x000fe40008000026 */
[----:B------:R-:W-:Y:S02]  /*2090*/  UIADD3.X UR25, UPT, UPT, URZ, UR31, URZ, UP1, !UPT ;  /* 0x0000001fff197290 */ /* 0x000fe40008ffe4ff */
[----:B------:R-:W-:Y:S02]  /*20a0*/  UIADD3 UR16, UPT, UPT, UR6, 0x32400, UR16 ;  /* 0x0003240006107890 */ /* 0x000fe4000fffe010 */
[----:B------:R-:W-:-:S02]  /*20b0*/  UIADD3.X UR23, UPT, UPT, URZ, UR31, URZ, UP0, !UPT ;  /* 0x0000001fff177290 */ /* 0x000fc400087fe4ff */
[----:B------:R-:W-:Y:S01]  /*20c0*/  UIADD3 UR8, UPT, UPT, UR6, 0x34000, UR8 ;  /* 0x0003400006087890 */ /* 0x000fe2000fffe008 */
[----:B------:R-:W-:Y:S01]  /*20d0*/  UMOV UR48, 0x0 ;  /* 0x0000000000307882 */ /* 0x000fe20000000000 */
[----:B------:R-:W-:Y:S01]  /*20e0*/  UMOV UR49, 0x10000000 ;  /* 0x1000000000317882 */ /* 0x000fe20000000000 */
[----:B------:R-:W-:Y:S01]  /*20f0*/  UMOV UR33, UR41 ;  /* 0x0000002900217c82 */ /* 0x000fe20008000000 */
[----:B------:R-:W-:Y:S01]  /*2100*/  UMOV UR36, UR44 ;  /* 0x0000002c00247c82 */ /* 0x000fe20008000000 */
[----:B------:R-:W-:Y:S01]  /*2110*/  UMOV UR34, UR42 ;  /* 0x0000002a00227c82 */ /* 0x000fe20008000000 */
[----:B------:R-:W-:Y:S01]  /*2120*/  UMOV UR17, UR41 ;  /* 0x0000002900117c82 */ /* 0x000fe20008000000 */
[----:B------:R-:W-:Y:S01]  /*2130*/  UMOV UR21, UR44 ;  /* 0x0000002c00157c82 */ /* 0x000fe20008000000 */
[----:B------:R4:W-:Y:S01]  /*2140*/  UTMALDG.3D.MULTICAST [UR40], [UR28], UR7, desc[UR48] ;  /* 0x000030281c0073b4 */ /* 0x0009e20008011807 */
[----:B------:R-:W-:Y:S01]  /*2150*/  UMOV UR10, URZ ;  /* 0x000000ff000a7c82 */ /* 0x000fe20008000000 */
[----:B------:R-:W-:Y:S01]  /*2160*/  UMOV UR9, UR41 ;  /* 0x0000002900097c82 */ /* 0x000fe20008000000 */
[----:B------:R-:W-:Y:S01]  /*2170*/  UMOV UR12, UR20 ;  /* 0x00000014000c7c82 */ /* 0x000fe20008000000 */
[----:B------:R-:W-:Y:S01]  /*2180*/  UMOV UR13, UR44 ;  /* 0x0000002c000d7c82 */ /* 0x000fe20008000000 */
[----:B------:R4:W-:Y:S01]  /*2190*/  UTMALDG.3D.MULTICAST [UR32], [UR26], UR5, desc[UR48] ;  /* 0x000030201a0073b4 */ /* 0x0009e20008011805 */
[----:B------:R4:W-:Y:S01]  /*21a0*/  UTMALDG.4D.MULTICAST [UR16], [UR24], UR7, desc[UR48] ;  /* 0x00003010180073b4 */ /* 0x0009e20008019807 */
[----:B------:R4:W-:Y:S02]  /*21b0*/  UTMALDG.4D.MULTICAST [UR8], [UR22], UR5, desc[UR48] ;  /* 0x00003008160073b4 */ /* 0x0009e40008019805 */
[----:B----4-:R-:W-:Y:S01]  /*21c0*/  NOP ;  /* 0x0000000000007918 */ /* 0x010fe20000000000 */
.L_x_33:
[----:B------:R-:W-:Y:S05]  /*21d0*/  BSYNC.RECONVERGENT B0 ;  /* 0x0000000000007941 */ /* 0x000fea0003800200 */
.L_x_32:
[----:B------:R-:W-:Y:S01]  /*21e0*/  UIADD3 UR20, UPT, UPT, UR20, 0x1, URZ ;  /* 0x0000000114147890 */ /* 0x000fe2000fffe0ff */
[----:B------:R-:W-:Y:S01]  /*21f0*/  UMOV UR4, UR14 ;  /* 0x0000000e00047c82 */ /* 0x000fe20008000000 */
[----:B------:R-:W-:Y:S02]  /*2200*/  UMOV UR28, UR15 ;  /* 0x0000000f001c7c82 */ /* 0x000fe40008000000 */
[----:B------:R-:W-:-:S09]  /*2210*/  UISETP.NE.AND UP0, UPT, UR20, UR15, UPT ;  /* 0x0000000f1400728c */ /* 0x000fd2000bf05270 */
[----:B------:R-:W-:Y:S05]  /*2220*/  BRA.U UP0, `(.L_x_34) ;  /* 0xfffffff900f47547 */ /* 0x000fea000b83ffff */
.L_x_26:
[----:B------:R-:W-:Y:S01]  /*2230*/  ULEA UR4, UR14, UR6, 0x3 ;  /* 0x000000060e047291 */ /* 0x000fe2000f8e18ff */
[----:B-1----:R-:W-:Y:S01]  /*2240*/  SHF.L.U32 R0, R12, 0x1f, RZ ;  /* 0x0000001f0c007819 */ /* 0x002fe200000006ff */
[----:B------:R-:W-:Y:S01]  /*2250*/  @!P2 SYNCS.ARRIVE.TRANS64.A1T0 RZ, [UR6+0x128], RZ ;  /* 0x000128ffffffa9a7 */ /* 0x000fe20008100006 */
[----:B------:R-:W-:-:S06]  /*2260*/  UISETP.GT.AND UP0, UPT, UR61, UR60, UPT ;  /* 0x0000003c3d00728c */ /* 0x000fcc000bf04270 */
[----:B--23--:R1:W2:Y:S03]  /*2270*/  SYNCS.PHASECHK.TRANS64.TRYWAIT P1, [UR4+0x70], R0 ;  /* 0x00007000ff0075a7 */ /* 0x00c2a60008021104 */
[----:B------:R-:W-:Y:S05]  /*2280*/  BRA.U !UP0, `(.L_x_35) ;  /* 0x0000000508107547 */ /* 0x000fea000b800000 */
[----:B------:R-:W-:Y:S01]  /*2290*/  UIADD3 UR48, UPT, UPT, UR63, UR28, URZ ;  /* 0x0000001c3f307290 */ /* 0x000fe2000fffe0ff */
[----:B------:R-:W-:-:S11]  /*22a0*/  UMOV UR4, UR14 ;  /* 0x0000000e00047c82 */ /* 0x000fd60008000000 */
.L_x_43:
[----:B------:R-:W-:Y:S01]  /*22b0*/  ULEA UR41, UR4, UR6, 0x3 ;  /* 0x0000000604297291 */ /* 0x000fe2000f8e18ff */
[----:B--2---:R-:W-:Y:S01]  /*22c0*/  @!P4 MOV R2, 0x3600 ;  /* 0x000036000002c802 */ /* 0x004fe20000000f00 */
[----:B--23--:R-:W-:Y:S10]  /*22d0*/  @P1 BRA `(.L_x_36) ;  /* 0x00000000000c1947 */ /* 0x00cff40003800000 */
[----:B------:R-:W-:-:S04]  /*22e0*/  SHF.L.U32 R3, R12, 0x1f, RZ ;  /* 0x0000001f0c037819 */ /* 0x000fc800000006ff */
[----:B------:R-:W2:Y:S02]  /*22f0*/  SYNCS.PHASECHK.TRANS64.TRYWAIT P0, [UR41+0x70], R3 ;  /* 0x00007003ff0075a7 */ /* 0x000ea40008001129 */
[----:B--2---:R-:W-:Y:S05]  /*2300*/  @!P0 BRA `(.L_x_37) ;  /* 0x0000010c00dc8947 */ /* 0x004fea0003800000 */
.L_x_36:
[----:B------:R2:W-:Y:S01]  /*2310*/  @!P4 SYNCS.ARRIVE.TRANS64 RZ, [UR41], R2 ;  /* 0x00000002ffffc9a7 */ /* 0x0005e20008000029 */
[----:B------:R-:W-:-:S04]  /*2320*/  ULOP3.LUT UR5, UR37, 0x2, URZ, 0xfc, !UPT ;  /* 0x0000000225057892 */ /* 0x000fc8000f8efcff */
[----:B------:R-:W-:-:S09]  /*2330*/  UISETP.NE.AND UP0, UPT, UR5, 0x2, UPT ;  /* 0x000000020500788c */ /* 0x000fd2000bf05270 */
[----:B------:R-:W-:Y:S05]  /*2340*/  BRA.U UP0, `(.L_x_38) ;  /* 0x0000000100047547 */ /* 0x000fea000b800000 */
[----:B------:R-:W-:Y:S05]  /*2350*/  BPT.TRAP 0x1 ;  /* 0x000000040000795c */ /* 0x000fea0000300000 */
.L_x_38:
[----:B------:R-:W-:Y:S04]  /*2360*/  BSSY.RECONVERGENT B0, `(.L_x_39) ;  /* 0x0000003000007945 */ /* 0x000fe80003800200 */
[----:B------:R-:W-:Y:S05]  /*2370*/  @P3 BRA `(.L_x_40) ;  /* 0x0000000000043947 */ /* 0x000fea0003800000 */
[----:B------:R-:W-:Y:S05]  /*2380*/  BPT.TRAP 0x1 ;  /* 0x000000040000795c */ /* 0x000fea0000300000 */
.L_x_40:
[----:B------:R-:W-:Y:S05]  /*2390*/  BSYNC.RECONVERGENT B0 ;  /* 0x0000000000007941 */ /* 0x000fea0003800200 */
.L_x_39:
        /* <DEDUP_REMOVED lines=9> */
[----:B------:R1:W3:Y:S01]  /*2430*/  SYNCS.PHASECHK.TRANS64.TRYWAIT P1, [UR5+0x70], R0 ;  /* 0x00007000ff0075a7 */ /* 0x0002e20008021105 */
[----:B------:R-:W-:Y:S05]  /*2440*/  @!P0 BRA `(.L_x_42) ;  /* 0x00000000008c8947 */ /* 0x000fea0003800000 */
[----:B------:R-:W-:Y:S02]  /*2450*/  ULEA UR40, UR4, UR47, 0xc ;  /* 0x0000002f04287291 */ /* 0x000fe4000f8e60ff */
[----:B------:R-:W-:Y:S02]  /*2460*/  UIADD3 UR16, UP3, UPT, UR30, 0x80, URZ ;  /* 0x000000801e107890 */ /* 0x000fe4000ff7e0ff */
[----:B------:R-:W-:Y:S02]  /*2470*/  ULEA UR32, UR4, UR46, 0xd ;  /* 0x0000002e04207291 */ /* 0x000fe4000f8e68ff */
[----:B------:R-:W-:Y:S02]  /*2480*/  UIADD3 UR12, UP2, UPT, UR30, 0x180, URZ ;  /* 0x000001801e0c7890 */ /* 0x000fe4000ff5e0ff */
[----:B------:R-:W-:Y:S02]  /*2490*/  UIADD3 UR22, UP1, UPT, UR30, 0x280, URZ ;  /* 0x000002801e167890 */ /* 0x000fe4000ff3e0ff */
[----:B------:R-:W-:-:S02]  /*24a0*/  UIADD3 UR20, UP0, UPT, UR30, 0x380, URZ ;  /* 0x000003801e147890 */ /* 0x000fc4000ff1e0ff */
[----:B------:R-:W-:Y:S02]  /*24b0*/  USHF.L.U32 UR42, UR28, 0x6, URZ ;  /* 0x000000061c2a7899 */ /* 0x000fe400080006ff */
[----:B------:R-:W-:Y:S02]  /*24c0*/  UIADD3.X UR17, UPT, UPT, URZ, UR31, URZ, UP3, !UPT ;  /* 0x0000001fff117290 */ /* 0x000fe40009ffe4ff */
[----:B------:R-:W-:Y:S02]  /*24d0*/  UIADD3 UR40, UPT, UPT, UR6, 0x8400, UR40 ;  /* 0x0000840006287890 */ /* 0x000fe4000fffe028 */
[----:B------:R-:W-:Y:S02]  /*24e0*/  UPRMT UR7, URZ, 0x5410, UR45 ;  /* 0x00005410ff077896 */ /* 0x000fe4000800002d */
[----:B------:R-:W-:Y:S02]  /*24f0*/  UIADD3 UR32, UPT, UPT, UR6, 0x16400, UR32 ;  /* 0x0001640006207890 */ /* 0x000fe4000fffe020 */
[----:B------:R-:W-:-:S02]  /*2500*/  UIADD3.X UR13, UPT, UPT, URZ, UR31, URZ, UP2, !UPT ;  /* 0x0000001fff0d7290 */ /* 0x000fc400097fe4ff */
[----:B------:R-:W-:Y:S02]  /*2510*/  UPRMT UR5, URZ, 0x5410, UR38 ;  /* 0x00005410ff057896 */ /* 0x000fe40008000026 */
[----:B------:R-:W-:Y:S02]  /*2520*/  ULEA UR24, UR4, UR55, 0x9 ;  /* 0x0000003704187291 */ /* 0x000fe4000f8e48ff */
[----:B------:R-:W-:Y:S02]  /*2530*/  UIADD3.X UR23, UPT, UPT, URZ, UR31, URZ, UP1, !UPT ;  /* 0x0000001fff177290 */ /* 0x000fe40008ffe4ff */
[----:B------:R-:W-:Y:S02]  /*2540*/  ULEA UR8, UR4, UR54, 0xa ;  /* 0x0000003604087291 */ /* 0x000fe4000f8e50ff */
[----:B------:R-:W-:Y:S01]  /*2550*/  UIADD3.X UR21, UPT, UPT, URZ, UR31, URZ, UP0, !UPT ;  /* 0x0000001fff157290 */ /* 0x000fe200087fe4ff */
[----:B------:R-:W-:Y:S01]  /*2560*/  UMOV UR50, 0x0 ;  /* 0x0000000000327882 */ /* 0x000fe20000000000 */
[----:B------:R-:W-:Y:S01]  /*2570*/  UMOV UR51, 0x10000000 ;  /* 0x1000000000337882 */ /* 0x000fe20000000000 */
[----:B------:R-:W-:Y:S01]  /*2580*/  UMOV UR33, UR41 ;  /* 0x0000002900217c82 */ /* 0x000fe20008000000 */
[----:B------:R-:W-:Y:S01]  /*2590*/  UMOV UR36, UR44 ;  /* 0x0000002c00247c82 */ /* 0x000fe20008000000 */
[----:B------:R-:W-:Y:S01]  /*25a0*/  UMOV UR34, UR42 ;  /* 0x0000002a00227c82 */ /* 0x000fe20008000000 */
[----:B------:R-:W-:Y:S01]  /*25b0*/  UTMALDG.3D.MULTICAST [UR40], [UR16], UR7, desc[UR50] ;  /* 0x00003228100073b4 */ /* 0x000fe20008011807 */
[----:B------:R-:W-:Y:S01]  /*25c0*/  UMOV UR25, UR41 ;  /* 0x0000002900197c82 */ /* 0x000fe20008000000 */
[----:B------:R-:W-:Y:S01]  /*25d0*/  UMOV UR26, UR18 ;  /* 0x00000012001a7c82 */ /* 0x000fe20008000000 */
[----:B------:R-:W-:Y:S01]  /*25e0*/  UMOV UR27, UR19 ;  /* 0x00000013001b7c82 */ /* 0x000fe20008000000 */
[----:B------:R-:W-:Y:S01]  /*25f0*/  UMOV UR29, UR44 ;  /* 0x0000002c001d7c82 */ /* 0x000fe20008000000 */
[----:B------:R-:W-:Y:S01]  /*2600*/  UMOV UR10, URZ ;  /* 0x000000ff000a7c82 */ /* 0x000fe20008000000 */
[----:B------:R-:W-:Y:S01]  /*2610*/  UMOV UR9, UR41 ;  /* 0x0000002900097c82 */ /* 0x000fe20008000000 */
[----:B------:R4:W-:Y:S01]  /*2620*/  UTMALDG.3D.MULTICAST [UR32], [UR12], UR5, desc[UR50] ;  /* 0x000032200c0073b4 */ /* 0x0009e20008011805 */
[----:B------:R1:W-:Y:S01]  /*2630*/  UTMALDG.4D.MULTICAST [UR24], [UR22], UR7, desc[UR50] ;  /* 0x00003218160073b4 */ /* 0x0003e20008019807 */
[----:B----4-:R-:W-:Y:S01]  /*2640*/  UMOV UR12, UR28 ;  /* 0x0000001c000c7c82 */ /* 0x010fe20008000000 */
[----:B------:R-:W-:-:S02]  /*2650*/  UMOV UR13, UR44 ;  /* 0x0000002c000d7c82 */ /* 0x000fc40008000000 */
[----:B------:R1:W-:Y:S02]  /*2660*/  UTMALDG.4D.MULTICAST [UR8], [UR20], UR5, desc[UR50] ;  /* 0x00003208140073b4 */ /* 0x0003e40008019805 */
[----:B-1----:R-:W-:Y:S01]  /*2670*/  NOP ;  /* 0x0000000000007918 */ /* 0x002fe20000000000 */
.L_x_42:
[----:B------:R-:W-:Y:S05]  /*2680*/  BSYNC.RECONVERGENT B0 ;  /* 0x0000000000007941 */ /* 0x000fea0003800200 */
.L_x_41:
[----:B------:R-:W-:Y:S01]  /*2690*/  UIADD3 UR28, UPT, UPT, UR28, 0x1, URZ ;  /* 0x000000011c1c7890 */ /* 0x000fe2000fffe0ff */
[----:B------:R-:W-:-:S03]  /*26a0*/  UMOV UR4, UR14 ;  /* 0x0000000e00047c82 */ /* 0x000fc60008000000 */
[----:B------:R-:W-:-:S09]  /*26b0*/  UISETP.NE.AND UP0, UPT, UR28, UR48, UPT ;  /* 0x000000301c00728c */ /* 0x000fd2000bf05270 */
[----:B------:R-:W-:Y:S05]  /*26c0*/  BRA.U UP0, `(.L_x_43) ;  /* 0xfffffff900f87547 */ /* 0x000fea000b83ffff */
.L_x_35:
[C---:B------:R-:W-:Y:S01]  /*26d0*/  LEA R3, R11.reuse, UR6, 0x3 ;  /* 0x000000060b037c11 */ /* 0x040fe2000f8e18ff */
[----:B------:R-:W-:Y:S01]  /*26e0*/  NOP ;  /* 0x0000000000007918 */ /* 0x000fe20000000000 */
[----:B-1----:R-:W-:Y:S02]  /*26f0*/  SHF.L.U32 R0, R10, 0x1f, RZ ;  /* 0x0000001f0a007819 */ /* 0x002fe400000006ff */
[----:B------:R-:W-:Y:S02]  /*2700*/  LEA R5, R11, UR6, 0x4 ;  /* 0x000000060b057c11 */ /* 0x000fe4000f8e20ff */
[----:B------:R-:W1:Y:S02]  /*2710*/  SYNCS.PHASECHK.TRANS64.TRYWAIT P0, [R3+URZ+0x130], R0 ;  /* 0x00013000030075a7 */ /* 0x000e6400080011ff */
[----:B-1----:R-:W-:Y:S05]  /*2720*/  @!P0 BRA `(.L_x_44) ;  /* 0x0000010800ec8947 */ /* 0x002fea0003800000 */
.L_x_208:
[----:B------:R-:W4:Y:S01]  /*2730*/  LDS.128 R4, [R5+0x190] ;  /* 0x0001900005047984 */ /* 0x000f220000000c00 */
[----:B------:R-:W-:Y:S01]  /*2740*/  UISETP.GE.AND UP0, UPT, UR39, 0x1, UPT ;  /* 0x000000012700788c */ /* 0x000fe2000bf06270 */
[----:B------:R-:W-:Y:S01]  /*2750*/  @!PT LDS RZ, [RZ] ;  /* 0x00000000fffff984 */ /* 0x000fe20000000800 */
[----:B------:R-:W-:Y:S01]  /*2760*/  @!PT LDS RZ, [RZ] ;  /* 0x00000000fffff984 */ /* 0x000fe20000000800 */
[----:B------:R-:W-:Y:S01]  /*2770*/  @!PT LDS RZ, [RZ] ;  /* 0x00000000fffff984 */ /* 0x000fe20000000800 */
[----:B------:R-:W-:Y:S01]  /*2780*/  @!PT LDS RZ, [RZ] ;  /* 0x00000000fffff984 */ /* 0x000fe20000000800 */
[----:B------:R1:W-:Y:S06]  /*2790*/  MEMBAR.ALL.CTA ;  /* 0x0000000000007992 */ /* 0x0003ec0000008000 */
[----:B-1----:R-:W1:Y:S01]  /*27a0*/  FENCE.VIEW.ASYNC.S ;  /* 0x00000000000073c6 */ /* 0x002e620000000000 */
[----:B----4-:R-:W-:-:S13]  /*27b0*/  LOP3.LUT P0, RZ, R6, 0x1, RZ, 0xc0, !PT ;  /* 0x0000000106ff7812 */ /* 0x010fda000780c0ff */
[----:B-1----:R-:W-:Y:S01]  /*27c0*/  VOTEU.ANY UP1, P0 ;  /* 0x0000000000ff7886 */ /* 0x002fe20000020100 */
[----:B------:R-:W-:-:S13]  /*27d0*/  PLOP3.LUT P0, PT, PT, PT, UP1, 0x80, 0x8 ;  /* 0x000000000008781c */ /* 0x000fda0003f0f018 */
[----:B------:R-:W-:Y:S02]  /*27e0*/  @P0 LOP3.LUT R0, R5, 0xffff, RZ, 0xc0, !PT ;  /* 0x0000ffff05000812 */ /* 0x000fe400078ec0ff */
[----:B--2---:R-:W-:Y:S02]  /*27f0*/  @P0 MOV R2, R4 ;  /* 0x0000000400020202 */ /* 0x004fe40000000f00 */
[----:B------:R-:W-:Y:S01]  /*2800*/  @P0 R2UR UR5, R0 ;  /* 0x00000000000502ca */ /* 0x000fe200000e0000 */
[----:B------:R-:W-:Y:S01]  /*2810*/  VIADD R0, R3, 0x140 ;  /* 0x0000014003007836 */ /* 0x000fe20000000000 */
[----:B------:R-:W-:Y:S02]  /*2820*/  @P0 SHF.R.U32.HI R4, RZ, 0x10, R5 ;  /* 0x00000010ff040819 */ /* 0x000fe40000011605 */
[----:B------:R-:W-:Y:S02]  /*2830*/  @P0 R2UR UR7, R2 ;  /* 0x00000000020702ca */ /* 0x000fe400000e0000 */
[----:B------:R-:W-:-:S02]  /*2840*/  PRMT R0, RZ, 0x654, R0 ;  /* 0x00000654ff007816 */ /* 0x000fc40000000000 */
[----:B------:R-:W-:Y:S02]  /*2850*/  @P0 R2UR UR4, R4 ;  /* 0x00000000040402ca */ /* 0x000fe400000e0000 */
[----:B------:R1:W-:Y:S03]  /*2860*/  SYNCS.ARRIVE.TRANS64.RED.A1T0 RZ, [R0+URZ], RZ ;  /* 0x000000ff00ff79a7 */ /* 0x0003e600081004ff */
[----:B------:R-:W-:-:S04]  /*2870*/  @UP1 UMOV UR56, UR5 ;  /* 0x0000000500381c82 */ /* 0x000fc80008000000 */
[----:B------:R-:W-:-:S04]  /*2880*/  @UP1 UMOV UR57, UR7 ;  /* 0x0000000700391c82 */ /* 0x000fc80008000000 */
[----:B------:R-:W-:Y:S01]  /*2890*/  @UP1 UMOV UR44, UR4 ;  /* 0x00000004002c1c82 */ /* 0x000fe20008000000 */
[----:B------:R-:W-:Y:S05]  /*28a0*/  BRA.U !UP0, `(.L_x_45) ;  /* 0x0000000108d47547 */ /* 0x000fea000b800000 */
[----:B------:R-:W2:Y:S01]  /*28b0*/  LDCU.128 UR20, c[0x0][0xf10] ;  /* 0x0001e200ff1477ac */ /* 0x000ea20008000c00 */
[----:B------:R-:W4:Y:S01]  /*28c0*/  LDCU UR24, c[0x0][0xf20] ;  /* 0x0001e400ff1877ac */ /* 0x000f220008000800 */
[----:B------:R-:W3:Y:S01]  /*28d0*/  LDCU UR19, c[0x0][0xf0c] ;  /* 0x0001e180ff1377ac */ /* 0x000ee20008000800 */
[----:B------:R-:W1:Y:S01]  /*28e0*/  LDCU.64 UR8, c[0x0][0xf28] ;  /* 0x0001e500ff0877ac */ /* 0x000e620008000a00 */
[----:B------:R-:W-:Y:S02]  /*28f0*/  UISETP.NE.AND UP3, UPT, UR39, 0x1, UPT ;  /* 0x000000012700788c */ /* 0x000fe4000bf65270 */
[----:B--2---:R-:W-:Y:S02]  /*2900*/  UIMAD.WIDE.U32 UR10, UR58, UR23, URZ ;  /* 0x000000173a0a72a5 */ /* 0x004fe4000f8e00ff */
[----:B------:R-:W-:Y:S02]  /*2910*/  UIMAD.WIDE.U32 UR4, UR59, UR20, URZ ;  /* 0x000000143b0472a5 */ /* 0x000fe4000f8e00ff */
[----:B------:R-:W-:-:S02]  /*2920*/  UISETP.NE.AND UP0, UPT, UR22, 0x1, UPT ;  /* 0x000000011600788c */ /* 0x000fc4000bf05270 */
[----:B------:R-:W-:Y:S01]  /*2930*/  UIMAD.WIDE.U32 UR16, UR56, UR23, URZ ;  /* 0x00000017381072a5 */ /* 0x000fe2000f8e00ff */
[----:B------:R-:W-:Y:S02]  /*2940*/  UMOV UR10, UR11 ;  /* 0x0000000b000a7c82 */ /* 0x000fe40008000000 */
[----:B------:R-:W-:Y:S01]  /*2950*/  UMOV UR4, UR5 ;  /* 0x0000000500047c82 */ /* 0x000fe20008000000 */
[----:B----4-:R-:W-:Y:S02]  /*2960*/  USHF.R.U32.HI UR10, URZ, UR24, UR10 ;  /* 0x00000018ff0a7299 */ /* 0x010fe4000801160a */
[----:B---3--:R-:W-:Y:S02]  /*2970*/  UISETP.NE.AND UP2, UPT, UR19, 0x1, UPT ;  /* 0x000000011300788c */ /* 0x008fe4000bf45270 */
[----:B------:R-:W-:Y:S02]  /*2980*/  USHF.R.U32.HI UR4, URZ, UR21, UR4 ;  /* 0x00000015ff047299 */ /* 0x000fe40008011604 */
[----:B------:R-:W-:-:S02]  /*2990*/  USEL UR5, UR58, UR10, !UP0 ;  /* 0x0000000a3a057287 */ /* 0x000fc4000c000000 */
[----:B------:R-:W-:Y:S02]  /*29a0*/  USEL UR7, UR59, UR4, !UP2 ;  /* 0x000000043b077287 */ /* 0x000fe4000d000000 */
[----:B-1----:R-:W-:Y:S01]  /*29b0*/  UIMAD.WIDE.U32 UR10, UR5, UR8, URZ ;  /* 0x00000008050a72a5 */ /* 0x002fe2000f8e00ff */
[----:B------:R-:W-:Y:S01]  /*29c0*/  UMOV UR4, UR17 ;  /* 0x0000001100047c82 */ /* 0x000fe20008000000 */
[----:B------:R-:W-:Y:S02]  /*29d0*/  UIMAD.WIDE.U32 UR12, UR57, UR20, URZ ;  /* 0x00000014390c72a5 */ /* 0x000fe4000f8e00ff */
[----:B------:R-:W-:-:S03]  /*29e0*/  UIMAD.WIDE.U32 UR16, UR7, UR8, URZ ;  /* 0x00000008071072a5 */ /* 0x000fc6000f8e00ff */
[----:B------:R-:W-:Y:S01]  /*29f0*/  UMOV UR10, UR11 ;  /* 0x0000000b000a7c82 */ /* 0x000fe20008000000 */
[----:B------:R-:W-:Y:S02]  /*2a00*/  USHF.R.U32.HI UR4, URZ, UR24, UR4 ;  /* 0x00000018ff047299 */ /* 0x000fe40008011604 */
[----:B------:R-:W-:Y:S01]  /*2a10*/  @UP3 USHF.R.U32.HI UR5, URZ, UR9, UR10 ;  /* 0x00000009ff053299 */ /* 0x000fe2000801160a */
[----:B------:R-:W-:Y:S01]  /*2a20*/  UMOV UR12, UR13 ;  /* 0x0000000d000c7c82 */ /* 0x000fe20008000000 */
[----:B------:R-:W-:Y:S01]  /*2a30*/  UMOV UR16, UR17 ;  /* 0x0000001100107c82 */ /* 0x000fe20008000000 */
[----:B------:R-:W-:Y:S02]  /*2a40*/  USHF.R.U32.HI UR21, URZ, UR21, UR12 ;  /* 0x00000015ff157299 */ /* 0x000fe4000801160c */
[----:B------:R-:W-:Y:S02]  /*2a50*/  USEL UR4, UR56, UR4, !UP0 ;  /* 0x0000000438047287 */ /* 0x000fe4000c000000 */
[----:B------:R-:W-:-:S02]  /*2a60*/  @UP3 USHF.R.U32.HI UR7, URZ, UR9, UR16 ;  /* 0x00000009ff073299 */ /* 0x000fc40008011610 */
[----:B------:R-:W-:Y:S02]  /*2a70*/  UIMAD UR10, UR39, UR5, URZ ;  /* 0x00000005270a72a4 */ /* 0x000fe4000f8e02ff */
[----:B------:R-:W-:Y:S02]  /*2a80*/  USEL UR5, UR57, UR21, !UP2 ;  /* 0x0000001539057287 */ /* 0x000fe4000d000000 */
[----:B------:R-:W-:Y:S02]  /*2a90*/  UIMAD UR12, UR39, UR7, URZ ;  /* 0x00000007270c72a4 */ /* 0x000fe4000f8e02ff */
[----:B------:R-:W-:Y:S02]  /*2aa0*/  UISETP.GE.AND UP0, UPT, UR4, UR10, UPT ;  /* 0x0000000a0400728c */ /* 0x000fe4000bf06270 */
[----:B------:R-:W-:Y:S02]  /*2ab0*/  UIMAD.WIDE.U32 UR10, UR4, UR8, URZ ;  /* 0x00000008040a72a5 */ /* 0x000fe4000f8e00ff */
[----:B------:R-:W-:-:S02]  /*2ac0*/  UISETP.GE.OR UP0, UPT, UR5, UR12, UP0 ;  /* 0x0000000c0500728c */ /* 0x000fc40008706670 */
        /* <DEDUP_REMOVED lines=19> */
.L_x_45:
[----:B------:R-:W2:Y:S02]  /*2c00*/  LDCU UR4, c[0x0][0xf30] ;  /* 0x0001e600ff0477ac */ /* 0x000ea40008000800 */
[----:B--2---:R-:W-:-:S09]  /*2c10*/  UISETP.NE.AND UP0, UPT, UR4, 0x1, UPT ;  /* 0x000000010400788c */ /* 0x004fd2000bf05270 */
[----:B------:R-:W-:Y:S05]  /*2c20*/  BRA.U UP0, `(.L_x_46) ;  /* 0x0000000100447547 */ /* 0x000fea000b800000 */
[----:B------:R-:W2:Y:S01]  /*2c30*/  LDCU.128 UR20, c[0x0][0xf10] ;  /* 0x0001e200ff1477ac */ /* 0x000ea20008000c00 */
[----:B------:R-:W4:Y:S01]  /*2c40*/  LDCU UR10, c[0x0][0xf0c] ;  /* 0x0001e180ff0a77ac */ /* 0x000f220008000800 */
[----:B------:R-:W1:Y:S01]  /*2c50*/  LDCU UR7, c[0x0][0xf20] ;  /* 0x0001e400ff0777ac */ /* 0x000e620008000800 */
[----:B--2---:R-:W-:Y:S02]  /*2c60*/  UIMAD.WIDE.U32 UR8, UR57, UR20, URZ ;  /* 0x00000014390872a5 */ /* 0x004fe4000f8e00ff */
[----:B------:R-:W-:Y:S02]  /*2c70*/  UIMAD.WIDE.U32 UR4, UR56, UR23, URZ ;  /* 0x00000017380472a5 */ /* 0x000fe4000f8e00ff */
[----:B----4-:R-:W-:Y:S02]  /*2c80*/  UISETP.NE.AND UP2, UPT, UR10, 0x1, UPT ;  /* 0x000000010a00788c */ /* 0x010fe4000bf45270 */
[----:B------:R-:W-:Y:S01]  /*2c90*/  UISETP.NE.AND UP0, UPT, UR22, 0x1, UPT ;  /* 0x000000011600788c */ /* 0x000fe2000bf05270 */
[----:B------:R-:W-:-:S02]  /*2ca0*/  UMOV UR8, UR9 ;  /* 0x0000000900087c82 */ /* 0x000fc40008000000 */
[----:B------:R-:W-:Y:S01]  /*2cb0*/  UMOV UR4, UR5 ;  /* 0x0000000500047c82 */ /* 0x000fe20008000000 */
[----:B------:R-:W-:Y:S02]  /*2cc0*/  USHF.R.U32.HI UR21, URZ, UR21, UR8 ;  /* 0x00000015ff157299 */ /* 0x000fe40008011608 */
[----:B-1----:R-:W-:Y:S02]  /*2cd0*/  USHF.R.U32.HI UR4, URZ, UR7, UR4 ;  /* 0x00000007ff047299 */ /* 0x002fe40008011604 */
[----:B------:R-:W-:Y:S02]  /*2ce0*/  USEL UR5, UR57, UR21, !UP2 ;  /* 0x0000001539057287 */ /* 0x000fe4000d000000 */
[----:B------:R-:W-:-:S04]  /*2cf0*/  USEL UR4, UR56, UR4, !UP0 ;  /* 0x0000000438047287 */ /* 0x000fc8000c000000 */
[----:B------:R-:W-:Y:S02]  /*2d00*/  UIADD3 UR7, UPT, UPT, UR5, -UR4, URZ ;  /* 0x8000000405077290 */ /* 0x000fe4000fffe0ff */
[----:B------:R-:W-:Y:S02]  /*2d10*/  UIADD3 UR4, UPT, UPT, -UR5, UR4, URZ ;  /* 0x0000000405047290 */ /* 0x000fe4000fffe1ff */
[----:B------:R-:W-:Y:S02]  /*2d20*/  UIMAD UR56, UR7, UR22, UR56 ;  /* 0x00000016073872a4 */ /* 0x000fe4000f8e0238 */
[----:B------:R-:W-:-:S12]  /*2d30*/  UIMAD UR57, UR4, UR10, UR57 ;  /* 0x0000000a043972a4 */ /* 0x000fd8000f8e0239 */
.L_x_46:
[----:B------:R-:W-:Y:S01]  /*2d40*/  VIADD R11, R11, 0x1 ;  /* 0x000000010b0b7836 */ /* 0x000fe20000000000 */
[----:B------:R-:W-:Y:S02]  /*2d50*/  R2UR UR5, R178 ;  /* 0x00000000b20572ca */ /* 0x000fe400000e0000 */
[----:B------:R-:W-:Y:S02]  /*2d60*/  R2UR UR4, R179 ;  /* 0x00000000b30472ca */ /* 0x000fe400000e0000 */
[C---:B------:R-:W-:Y:S02]  /*2d70*/  ISETP.NE.AND P0, PT, R11.reuse, 0x2, PT ;  /* 0x000000020b00780c */ /* 0x040fe40003f05270 */
[----:B------:R-:W-:Y:S02]  /*2d80*/  PLOP3.LUT P2, PT, PT, PT, PT, 0x80, 0x8 ;  /* 0x000000000008781c */ /* 0x000fe40003f4f070 */
[----:B------:R-:W-:Y:S02]  /*2d90*/  SEL R3, RZ, 0x1, P0 ;  /* 0x00000001ff037807 */ /* 0x000fe40000000000 */
[----:B------:R-:W-:-:S02]  /*2da0*/  SEL R11, R11, RZ, P0 ;  /* 0x000000ff0b0b7207 */ /* 0x000fc40000000000 */
[----:B------:R-:W-:Y:S01]  /*2db0*/  LOP3.LUT R10, R10, R3, RZ, 0x3c, !PT ;  /* 0x000000030a0a7212 */ /* 0x000fe200078e3cff */
[----:B------:R-:W-:Y:S02]  /*2dc0*/  UIADD3 UR20, UPT, UPT, UR56, UR5, URZ ;  /* 0x0000000538147290 */ /* 0x000fe4000fffe0ff */
[----:B------:R-:W-:Y:S01]  /*2dd0*/  UIADD3 UR19, UPT, UPT, UR57, UR4, URZ ;  /* 0x0000000439137290 */ /* 0x000fe2000fffe0ff */
[----:B------:R-:W-:Y:S11]  /*2de0*/  BRA.U UP1, `(.L_x_47) ;  /* 0xffffffed01a07547 */ /* 0x000ff6000b83ffff */
[----:B------:R-:W-:Y:S01]  /*2df0*/  UIADD3 UR7, UPT, UPT, UR6, 0x70, URZ ;  /* 0x0000007006077890 */ /* 0x000fe2000fffe0ff */
[----:B------:R-:W-:-:S03]  /*2e00*/  SHF.L.U32 R3, R12, 0x1f, RZ ;  /* 0x0000001f0c037819 */ /* 0x000fc600000006ff */
[----:B------:R-:W-:-:S09]  /*2e10*/  ULEA UR4, UR14, UR7, 0x3 ;  /* 0x000000070e047291 */ /* 0x000fd2000f8e18ff */
[----:B------:R-:W2:Y:S02]  /*2e20*/  SYNCS.PHASECHK.TRANS64.TRYWAIT P0, [UR4], R3 ;  /* 0x00000003ff0075a7 */ /* 0x000ea40008001104 */
[----:B--2---:R-:W-:Y:S05]  /*2e30*/  @!P0 BRA `(.L_x_48) ;  /* 0x00000104003c8947 */ /* 0x004fea0003800000 */
.L_x_210:
[----:B------:R-:W-:-:S04]  /*2e40*/  UIADD3 UR4, UPT, UPT, UR14, 0x1, URZ ;  /* 0x000000010e047890 */ /* 0x000fc8000fffe0ff */
[----:B------:R-:W-:-:S04]  /*2e50*/  UISETP.NE.AND UP0, UPT, UR4, 0xe, UPT ;  /* 0x0000000e0400788c */ /* 0x000fc8000bf05270 */
[----:B------:R-:W-:Y:S02]  /*2e60*/  USEL UR6, URZ, 0x1, UP0 ;  /* 0x00000001ff067887 */ /* 0x000fe40008000000 */
[----:B------:R-:W-:-:S04]  /*2e70*/  USEL UR4, UR4, URZ, UP0 ;  /* 0x000000ff04047287 */ /* 0x000fc80008000000 */
[----:B------:R-:W-:Y:S01]  /*2e80*/  ULEA UR5, UR4, UR7, 0x3 ;  /* 0x0000000704057291 */ /* 0x000fe2000f8e18ff */
[----:B------:R-:W-:-:S04]  /*2e90*/  LOP3.LUT R2, R12, UR6, RZ, 0x3c, !PT ;  /* 0x000000060c027c12 */ /* 0x000fc8000f8e3cff */
[----:B-1----:R-:W-:-:S04]  /*2ea0*/  SHF.L.U32 R3, R2, 0x1f, RZ ;  /* 0x0000001f02037819 */ /* 0x002fc800000006ff */
[----:B------:R-:W1:Y:S02]  /*2eb0*/  SYNCS.PHASECHK.TRANS64.TRYWAIT P0, [UR5], R3 ;  /* 0x00000003ff0075a7 */ /* 0x000e640008001105 */
[----:B-1----:R-:W-:Y:S05]  /*2ec0*/  @!P0 BRA `(.L_x_49) ;  /* 0x0000010400308947 */ /* 0x002fea0003800000 */
.L_x_212:
        /* <DEDUP_REMOVED lines=9> */
.L_x_214:
        /* <DEDUP_REMOVED lines=9> */
.L_x_216:
        /* <DEDUP_REMOVED lines=9> */
.L_x_218:
        /* <DEDUP_REMOVED lines=9> */
.L_x_220:
        /* <DEDUP_REMOVED lines=9> */
.L_x_222:
        /* <DEDUP_REMOVED lines=9> */
.L_x_224:
        /* <DEDUP_REMOVED lines=9> */
.L_x_226:
        /* <DEDUP_REMOVED lines=9> */
.L_x_228:
        /* <DEDUP_REMOVED lines=9> */
.L_x_230:
        /* <DEDUP_REMOVED lines=9> */
.L_x_232:
        /* <DEDUP_REMOVED lines=9> */
.L_x_234:
[----:B------:R-:W-:-:S04]  /*3500*/  UIADD3 UR4, UPT, UPT, UR4, 0x1, URZ ;  /* 0x0000000104047890 */ /* 0x000fc8000fffe0ff */
[----:B------:R-:W-:-:S04]  /*3510*/  UISETP.NE.AND UP0, UPT, UR4, 0xe, UPT ;  /* 0x0000000e0400788c */ /* 0x000fc8000bf05270 */
[----:B------:R-:W-:Y:S02]  /*3520*/  USEL UR5, URZ, 0x1, UP0 ;  /* 0x00000001ff057887 */ /* 0x000fe40008000000 */
[----:B------:R-:W-:-:S04]  /*3530*/  USEL UR4, UR4, URZ, UP0 ;  /* 0x000000ff04047287 */ /* 0x000fc80008000000 */
[----:B------:R-:W-:Y:S01]  /*3540*/  ULEA UR4, UR4, UR7, 0x3 ;  /* 0x0000000704047291 */ /* 0x000fe2000f8e18ff */
[----:B-1----:R-:W-:-:S04]  /*3550*/  LOP3.LUT R3, R2, UR5, RZ, 0x3c, !PT ;  /* 0x0000000502037c12 */ /* 0x002fc8000f8e3cff */
[----:B------:R-:W-:Y:S01]  /*3560*/  SHF.L.U32 R3, R3, 0x1f, RZ ;  /* 0x0000001f03037819 */ /* 0x000fe200000006ff */
[----:B------:R-:W-:-:S07]  /*3570*/  IMAD.U32 R0, RZ, RZ, UR4 ;  /* 0x00000004ff007e24 */ /* 0x000fce000f8e00ff */
.L_x_61:
[----:B-1----:R1:W2:Y:S02]  /*3580*/  SYNCS.PHASECHK.TRANS64.TRYWAIT P0, [R0+URZ], R3 ;  /* 0x00000003000075a7 */ /* 0x0022a400080011ff */
[----:B--2---:R-:W-:Y:S05]  /*3590*/  @!P0 NANOSLEEP.SYNCS 0x989680 ;  /* 0x009896800000895d */ /* 0x004fea0003900000 */
[----:B------:R-:W2:Y:S02]  /*35a0*/  @!P0 SYNCS.PHASECHK.TRANS64 P0, [R0+URZ], R3 ;  /* 0x00000003000085a7 */ /* 0x000ea400080010ff */
[----:B--2---:R-:W-:Y:S05]  /*35b0*/  @P0 EXIT ;  /* 0x000000000000094d */ /* 0x004fea0003800000 */
[----:B------:R-:W-:Y:S05]  /*35c0*/  BRA `(.L_x_61) ;  /* 0xfffffffc00ec7947 */ /* 0x000fea000383ffff */
.L_x_23:
[----:B------:R-:W2:Y:S02]  /*35d0*/  S2UR UR4, SR_CgaCtaId ;  /* 0x00000000000479c3 */ /* 0x000ea40000008800 */
[----:B--2---:R-:W-:-:S04]  /*35e0*/  UISETP.NE.AND UP0, UPT, UR4, URZ, UPT ;  /* 0x000000ff0400728c */ /* 0x004fc8000bf05270 */
[----:B------:R-:W-:-:S09]  /*35f0*/  UISETP.NE.OR UP0, UPT, UR21, 0x1, UP0 ;  /* 0x000000011500788c */ /* 0x000fd20008705670 */
[----:B------:R-:W-:Y:S05]  /*3600*/  BRA.U UP0, `(.L_x_62) ;  /* 0x00000005004c7547 */ /* 0x000fea000b800000 */
[----:B------:R-:W2:Y:S01]  /*3610*/  S2UR UR5, SR_CgaCtaId ;  /* 0x00000000000579c3 */ /* 0x000ea20000008800 */
[----:B------:R-:W-:Y:S01]  /*3620*/  UMOV UR4, 0x400 ;  /* 0x0000040000047882 */ /* 0x000fe20000000000 */
[----:B------:R-:W-:Y:S01]  /*3630*/  ISETP.GE.U32.AND P2, PT, R2, 0x4, PT ;  /* 0x000000040200780c */ /* 0x000fe20003f46070 */
[----:B------:R-:W-:Y:S01]  /*3640*/  IMAD.MOV.U32 R12, RZ, RZ, 0x1 ;  /* 0x00000001ff0c7424 */ /* 0x000fe200078e00ff */
[----:B------:R-:W-:Y:S02]  /*3650*/  CS2R R10, SRZ ;  /* 0x00000000000a7805 */ /* 0x000fe4000001ff00 */
[----:B------:R-:W-:Y:S01]  /*3660*/  CS2R R8, SRZ ;  /* 0x0000000000087805 */ /* 0x000fe2000001ff00 */
[----:B--2---:R-:W-:-:S03]  /*3670*/  ULEA UR6, UR5, UR4, 0x18 ;  /* 0x0000000405067291 */ /* 0x004fc6000f8ec0ff */
[----:B------:R-:W-:-:S09]  /*3680*/  UMOV UR5, URZ ;  /* 0x000000ff00057c82 */ /* 0x000fd20008000000 */
.L_x_66:
[----:B------:R-:W-:Y:S02]  /*3690*/  LEA R0, R8, UR6, 0x3 ;  /* 0x0000000608007c11 */ /* 0x000fe4000f8e18ff */
[----:B------:R-:W-:-:S03]  /*36a0*/  SHF.L.U32 R5, R9, 0x1f, RZ ;  /* 0x0000001f09057819 */ /* 0x000fc600000006ff */
[----:B------:R-:W-:Y:S01]  /*36b0*/  VIADD R4, R0, 0x170 ;  /* 0x0000017000047836 */ /* 0x000fe20000000000 */
[----:B------:R-:W2:Y:S02]  /*36c0*/  SYNCS.PHASECHK.TRANS64.TRYWAIT P0, [R0+URZ+0x160], R5 ;  /* 0x00016005000075a7 */ /* 0x000ea400080011ff */
[----:B--2---:R-:W-:Y:S05]  /*36d0*/  @!P0 BRA `(.L_x_63) ;  /* 0x00000100004c8947 */ /* 0x004fea0003800000 */
.L_x_235:
[----:B------:R-:W-:Y:S01]  /*36e0*/  ULEA UR4, UR5, UR6, 0x3 ;  /* 0x0000000605047291 */ /* 0x000fe2000f8e18ff */
[----:B------:R-:W-:Y:S02]  /*36f0*/  PRMT R4, RZ, 0x654, R4 ;  /* 0x00000654ff047816 */ /* 0x000fe40000000004 */
[----:B--2---:R-:W-:Y:S01]  /*3700*/  SHF.L.U32 R5, R12, 0x1f, RZ ;  /* 0x0000001f0c057819 */ /* 0x004fe200000006ff */
[----:B------:R-:W-:Y:S01]  /*3710*/  UIADD3 UR7, UPT, UPT, UR4, 0x130, URZ ;  /* 0x0000013004077890 */ /* 0x000fe2000fffe0ff */
[----:B------:R2:W-:Y:S05]  /*3720*/  SYNCS.ARRIVE.TRANS64.RED.A1T0 RZ, [R4+URZ], RZ ;  /* 0x000000ff04ff79a7 */ /* 0x0005ea00081004ff */
[----:B------:R-:W-:Y:S01]  /*3730*/  IMAD.U32 R7, RZ, RZ, UR7 ;  /* 0x00000007ff077e24 */ /* 0x000fe2000f8e00ff */
[----:B------:R-:W3:Y:S04]  /*3740*/  SYNCS.PHASECHK.TRANS64.TRYWAIT P0, [UR4+0x140], R5 ;  /* 0x00014005ff0075a7 */ /* 0x000ee80008001104 */
[----:B------:R-:W-:Y:S01]  /*3750*/  PRMT R6, R2, 0x654, R7 ;  /* 0x0000065402067816 */ /* 0x000fe20000000007 */
[----:B--2---:R-:W-:Y:S01]  /*3760*/  @!P2 IMAD.MOV.U32 R4, RZ, RZ, 0x10 ;  /* 0x00000010ff04a424 */ /* 0x004fe200078e00ff */
[----:B---3--:R-:W-:Y:S06]  /*3770*/  @!P0 BRA `(.L_x_64) ;  /* 0x0000010000388947 */ /* 0x008fec0003800000 */
.L_x_237:
[----:B------:R-:W-:Y:S01]  /*3780*/  ULEA UR8, UR5, UR6, 0x4 ;  /* 0x0000000605087291 */ /* 0x000fe2000f8e20ff */
[----:B------:R-:W-:Y:S01]  /*3790*/  SEL R3, R6, R3, !P2 ;  /* 0x0000000306037207 */ /* 0x000fe20005000000 */
[----:B------:R-:W-:Y:S01]  /*37a0*/  UIADD3 UR9, UPT, UPT, UR4, 0x130, URZ ;  /* 0x0000013004097890 */ /* 0x000fe2000fffe0ff */
[----:B--2---:R-:W-:Y:S01]  /*37b0*/  LEA R0, R11, UR6, 0x3 ;  /* 0x000000060b007c11 */ /* 0x004fe2000f8e18ff */
[----:B------:R-:W-:Y:S01]  /*37c0*/  UIADD3 UR8, UPT, UPT, UR8, 0x190, URZ ;  /* 0x0000019008087890 */ /* 0x000fe2000fffe0ff */
[----:B------:R-:W-:Y:S01]  /*37d0*/  SHF.L.U32 R5, R10, 0x1f, RZ ;  /* 0x0000001f0a057819 */ /* 0x000fe200000006ff */
[----:B------:R2:W-:Y:S01]  /*37e0*/  @!P2 SYNCS.ARRIVE.TRANS64.RED RZ, [R3+URZ], R4 ;  /* 0x0000000403ffa9a7 */ /* 0x0005e200080004ff */
[----:B------:R-:W-:Y:S01]  /*37f0*/  UIADD3 UR4, UPT, UPT, UR5, 0x1, URZ ;  /* 0x0000000105047890 */ /* 0x000fe2000fffe0ff */
[----:B------:R-:W-:-:S03]  /*3800*/  VIADD R8, R8, 0x1 ;  /* 0x0000000108087836 */ /* 0x000fc60000000000 */
[----:B------:R-:W-:Y:S02]  /*3810*/  UISETP.NE.AND UP0, UPT, UR4, 0x2, UPT ;  /* 0x000000020400788c */ /* 0x000fe4000bf05270 */
[----:B------:R-:W-:Y:S06]  /*3820*/  UGETNEXTWORKID.BROADCAST [UR8], [UR9] ;  /* 0x00000000080073ca */ /* 0x000fec0008000100 */
[----:B------:R-:W-:Y:S01]  /*3830*/  USEL UR7, URZ, 0x1, UP0 ;  /* 0x00000001ff077887 */ /* 0x000fe20008000000 */
[----:B------:R-:W-:Y:S01]  /*3840*/  ISETP.NE.AND P0, PT, R8, 0x2, PT ;  /* 0x000000020800780c */ /* 0x000fe20003f05270 */
[----:B------:R-:W-:Y:S01]  /*3850*/  USEL UR5, UR4, URZ, UP0 ;  /* 0x000000ff04057287 */ /* 0x000fe20008000000 */
[----:B------:R-:W3:Y:S03]  /*3860*/  SYNCS.PHASECHK.TRANS64.TRYWAIT P1, [R0+URZ+0x130], R5 ;  /* 0x00013005000075a7 */ /* 0x000ee600080211ff */
[----:B------:R-:W-:Y:S01]  /*3870*/  LOP3.LUT R12, R12, UR7, RZ, 0x3c, !PT ;  /* 0x000000070c0c7c12 */ /* 0x000fe2000f8e3cff */
[----:B--23--:R-:W-:Y:S07]  /*3880*/  @!P1 BRA `(.L_x_65) ;  /* 0x00000100000c9947 */ /* 0x00cfee0003800000 */
.L_x_238:
[C---:B------:R-:W-:Y:S01]  /*3890*/  LEA R4, R11.reuse, UR6, 0x4 ;  /* 0x000000060b047c11 */ /* 0x040fe2000f8e20ff */
[----:B--2---:R-:W-:Y:S01]  /*38a0*/  VIADD R0, R0, 0x140 ;  /* 0x0000014000007836 */ /* 0x004fe20000000000 */
[----:B------:R-:W-:Y:S01]  /*38b0*/  SEL R8, R8, RZ, P0 ;  /* 0x000000ff08087207 */ /* 0x000fe20000000000 */
[----:B------:R-:W-:-:S03]  /*38c0*/  VIADD R11, R11, 0x1 ;  /* 0x000000010b0b7836 */ /* 0x000fc60000000000 */
[----:B------:R-:W2:Y:S01]  /*38d0*/  LDS.128 R4, [R4+0x190] ;  /* 0x0001900004047984 */ /* 0x000ea20000000c00 */
[----:B------:R-:W-:Y:S02]  /*38e0*/  PRMT R0, RZ, 0x654, R0 ;  /* 0x00000654ff007816 */ /* 0x000fe40000000000 */
[C---:B------:R-:W-:Y:S01]  /*38f0*/  ISETP.NE.AND P1, PT, R11.reuse, 0x2, PT ;  /* 0x000000020b00780c */ /* 0x040fe20003f25270 */
[----:B------:R-:W-:Y:S01]  /*3900*/  @!PT LDS RZ, [RZ] ;  /* 0x00000000fffff984 */ /* 0x000fe20000000800 */
[----:B------:R-:W-:Y:S01]  /*3910*/  @!PT LDS RZ, [RZ] ;  /* 0x00000000fffff984 */ /* 0x000fe20000000800 */
[----:B------:R-:W-:Y:S01]  /*3920*/  @!PT LDS RZ, [RZ] ;  /* 0x00000000fffff984 */ /* 0x000fe20000000800 */
[----:B------:R-:W-:Y:S01]  /*3930*/  @!PT LDS RZ, [RZ] ;  /* 0x00000000fffff984 */ /* 0x000fe20000000800 */
[----:B------:R3:W-:Y:S06]  /*3940*/  MEMBAR.ALL.CTA ;  /* 0x0000000000007992 */ /* 0x0007ec0000008000 */
[----:B---3--:R-:W3:Y:S01]  /*3950*/  FENCE.VIEW.ASYNC.S ;  /* 0x00000000000073c6 */ /* 0x008ee20000000000 */
[----:B------:R-:W-:Y:S01]  /*3960*/  SEL R11, R11, RZ, P1 ;  /* 0x000000ff0b0b7207 */ /* 0x000fe20000800000 */
[----:B---3--:R3:W-:Y:S01]  /*3970*/  SYNCS.ARRIVE.TRANS64.RED.A1T0 RZ, [R0+URZ], RZ ;  /* 0x000000ff00ff79a7 */ /* 0x0087e200081004ff */
[----:B--2---:R-:W-:-:S02]  /*3980*/  LOP3.LUT P3, RZ, R6, 0x1, RZ, 0xc0, !PT ;  /* 0x0000000106ff7812 */ /* 0x004fc4000786c0ff */
[----:B------:R-:W-:-:S04]  /*3990*/  SEL R5, RZ, 0x1, P1 ;  /* 0x00000001ff057807 */ /* 0x000fc80000800000 */
[----:B------:R-:W-:Y:S02]  /*39a0*/  LOP3.LUT R10, R10, R5, RZ, 0x3c, !PT ;  /* 0x000000050a0a7212 */ /* 0x000fe400078e3cff */
[----:B---3--:R-:W-:-:S04]  /*39b0*/  SEL R0, RZ, 0x1, P0 ;  /* 0x00000001ff007807 */ /* 0x008fc80000000000 */
[----:B------:R-:W-:Y:S01]  /*39c0*/  LOP3.LUT R9, R9, R0, RZ, 0x3c, !PT ;  /* 0x0000000009097212 */ /* 0x000fe200078e3cff */
[----:B------:R-:W-:Y:S06]  /*39d0*/  @P3 BRA `(.L_x_66) ;  /* 0xfffffffc002c3947 */ /* 0x000fec000383ffff */
[----:B------:R-:W-:Y:S01]  /*39e0*/  ULEA UR4, UR5, UR6, 0x3 ;  /* 0x0000000605047291 */ /* 0x000fe2000f8e18ff */
[----:B------:R-:W-:-:S08]  /*39f0*/  SHF.L.U32 R3, R12, 0x1f, RZ ;  /* 0x0000001f0c037819 */ /* 0x000fd000000006ff */
[----:B------:R-:W2:Y:S02]  /*3a00*/  SYNCS.PHASECHK.TRANS64 P0, [UR4+0x140], R3 ;  /* 0x00014003ff0075a7 */ /* 0x000ea40008001004 */
[----:B--2---:R-:W-:Y:S05]  /*3a10*/  @P0 BRA `(.L_x_67) ;  /* 0x0000000000080947 */ /* 0x004fea0003800000 */
[----:B------:R-:W2:Y:S02]  /*3a20*/  SYNCS.PHASECHK.TRANS64.TRYWAIT P0, [UR4+0x140], R3 ;  /* 0x00014003ff0075a7 */ /* 0x000ea40008001104 */
[----:B--2---:R-:W-:Y:S05]  /*3a30*/  @!P0 BRA `(.L_x_68) ;  /* 0x000000fc00b48947 */ /* 0x004fea0003800000 */
.L_x_67:
[----:B------:R-:W-:-:S04]  /*3a40*/  UIADD3 UR7, UPT, UPT, UR5, 0x1, URZ ;  /* 0x0000000105077890 */ /* 0x000fc8000fffe0ff */
[----:B------:R-:W-:-:S04]  /*3a50*/  UISETP.NE.AND UP0, UPT, UR7, 0x2, UPT ;  /* 0x000000020700788c */ /* 0x000fc8000bf05270 */
[----:B------:R-:W-:Y:S02]  /*3a60*/  USEL UR8, URZ, 0x1, UP0 ;  /* 0x00000001ff087887 */ /* 0x000fe40008000000 */
[----:B------:R-:W-:-:S04]  /*3a70*/  USEL UR7, UR7, URZ, UP0 ;  /* 0x000000ff07077287 */ /* 0x000fc80008000000 */
[----:B------:R-:W-:Y:S01]  /*3a80*/  ULEA UR7, UR7, UR6, 0x3 ;  /* 0x0000000607077291 */ /* 0x000fe2000f8e18ff */
[----:B--2---:R-:W-:-:S04]  /*3a90*/  LOP3.LUT R3, R12, UR8, RZ, 0x3c, !PT ;  /* 0x000000080c037c12 */ /* 0x004fc8000f8e3cff */
[----:B------:R-:W-:-:S04]  /*3aa0*/  SHF.L.U32 R0, R3, 0x1f, RZ ;  /* 0x0000001f03007819 */ /* 0x000fc800000006ff */
[----:B------:R-:W2:Y:S02]  /*3ab0*/  SYNCS.PHASECHK.TRANS64 P0, [UR7+0x140], R0 ;  /* 0x00014000ff0075a7 */ /* 0x000ea40008001007 */
[----:B-12---:R-:W-:Y:S05]  /*3ac0*/  @P0 EXIT ;  /* 0x000000000000094d */ /* 0x006fea0003800000 */
[----:B------:R-:W-:Y:S02]  /*3ad0*/  SHF.L.U32 R3, R3, 0x1f, RZ ;  /* 0x0000001f03037819 */ /* 0x000fe400000006ff */
[----:B------:R-:W-:-:S07]  /*3ae0*/  MOV R0, UR7 ;  /* 0x0000000700007c02 */ /* 0x000fce0008000f00 */
.L_x_69:
[----:B-1----:R1:W2:Y:S02]  /*3af0*/  SYNCS.PHASECHK.TRANS64.TRYWAIT P0, [R0+URZ+0x140], R3 ;  /* 0x00014003000075a7 */ /* 0x0022a400080011ff */
[----:B--2---:R-:W-:Y:S05]  /*3b00*/  @!P0 NANOSLEEP.SYNCS 0x989680 ;  /* 0x009896800000895d */ /* 0x004fea0003900000 */
[----:B------:R-:W2:Y:S02]  /*3b10*/  @!P0 SYNCS.PHASECHK.TRANS64 P0, [R0+URZ+0x140], R3 ;  /* 0x00014003000085a7 */ /* 0x000ea400080010ff */
[----:B--2---:R-:W-:Y:S05]  /*3b20*/  @P0 EXIT ;  /* 0x000000000000094d */ /* 0x004fea0003800000 */
[----:B------:R-:W-:Y:S05]  /*3b30*/  BRA `(.L_x_69) ;  /* 0xfffffffc00ec7947 */ /* 0x000fea000383ffff */
.L_x_62:
[----:B------:R-:W-:Y:S05]  /*3b40*/  BRA.U UP4, `(.L_x_70) ;  /* 0x0000001104ac7547 */ /* 0x000fea000b800000 */
[----:B------:R-:W2:Y:S01]  /*3b50*/  S2UR UR7, SR_CgaCtaId ;  /* 0x00000000000779c3 */ /* 0x000ea20000008800 */
[----:B------:R-:W-:Y:S01]  /*3b60*/  UMOV UR4, 0x40 ;  /* 0x0000004000047882 */ /* 0x000fe20000000000 */
[----:B------:R-:W-:Y:S01]  /*3b70*/  NOP ;  /* 0x0000000000007918 */ /* 0x000fe20000000000 */
[----:B------:R-:W-:Y:S01]  /*3b80*/  UMOV UR6, 0x400 ;  /* 0x0000040000067882 */ /* 0x000fe20000000000 */
[----:B--2---:R-:W-:Y:S02]  /*3b90*/  ULEA UR5, UR7, UR4, 0x18 ;  /* 0x0000000407057291 */ /* 0x004fe4000f8ec0ff */
[----:B------:R-:W-:-:S07]  /*3ba0*/  ULEA UR6, UR7, UR6, 0x18 ;  /* 0x0000000607067291 */ /* 0x000fce000f8ec0ff */
[----:B------:R-:W2:Y:S02]  /*3bb0*/  LDS.U8 R2, [UR5+0x1c] ;  /* 0x00001c05ff027984 */ /* 0x000ea40008000000 */
[----:B--2---:R-:W-:-:S13]  /*3bc0*/  ISETP.NE.AND P0, PT, R2, RZ, PT ;  /* 0x000000ff0200720c */ /* 0x004fda0003f05270 */
[----:B------:R-:W-:Y:S05]  /*3bd0*/  @P0 BRA `(.L_x_71) ;  /* 0x0000000000580947 */ /* 0x000fea0003800000 */
[----:B------:R-:W-:-:S13]  /*3be0*/  ELECT P0, URZ, PT ;  /* 0x0000000000ff782f */ /* 0x000fda0003800000 */
[----:B------:R-:W-:Y:S05]  /*3bf0*/  @!P0 BRA `(.L_x_72) ;  /* 0x0000000000608947 */ /* 0x000fea0003800000 */
[----:B------:R-:W-:Y:S01]  /*3c00*/  UMOV UR4, 0x10 ;  /* 0x0000001000047882 */ /* 0x000fe20000000000 */
[----:B------:R-:W-:Y:S01]  /*3c10*/  HFMA2 R2, -RZ, RZ, 0, 5.9604644775390625e-08 ;  /* 0x00000001ff027431 */ /* 0x000fe200000001ff */
[----:B------:R-:W-:-:S03]  /*3c20*/  MOV R3, 0xffff ;  /* 0x0000ffff00037802 */ /* 0x000fc60000000f00 */
[----:B------:R-:W-:Y:S04]  /*3c30*/  DEPBAR.LE SB2, 0x36 ;  /* 0x0000ad800000791a */ /* 0x000fe80000000000 */
[----:B------:R-:W2:Y:S02]  /*3c40*/  UTCATOMSWS.FIND_AND_SET.ALIGN UP0, UR4, UR4 ;  /* 0x00000004000475e3 */ /* 0x000ea40008000800 */
[----:B--2---:R-:W-:Y:S01]  /*3c50*/  MOV R4, UR4 ;  /* 0x0000000400047c02 */ /* 0x004fe20008000f00 */
[----:B------:R-:W-:Y:S06]  /*3c60*/  BRA.U UP0, `(.L_x_73) ;  /* 0x0000000100187547 */ /* 0x000fec000b800000 */
.L_x_74:
[----:B------:R-:W-:Y:S05]  /*3c70*/  NANOSLEEP 0x64 ;  /* 0x000000640000795d */ /* 0x000fea0003800000 */
[----:B------:R-:W-:-:S05]  /*3c80*/  UMOV UR4, 0x10 ;  /* 0x0000001000047882 */ /* 0x000fca0000000000 */
[----:B------:R-:W-:Y:S04]  /*3c90*/  DEPBAR.LE SB2, 0x36 ;  /* 0x0000ad800000791a */ /* 0x000fe80000000000 */
[----:B------:R-:W2:Y:S02]  /*3ca0*/  UTCATOMSWS.FIND_AND_SET.ALIGN UP0, UR4, UR4 ;  /* 0x00000004000475e3 */ /* 0x000ea40008000800 */
[----:B--2---:R-:W-:Y:S01]  /*3cb0*/  MOV R4, UR4 ;  /* 0x0000000400047c02 */ /* 0x004fe20008000f00 */
[----:B------:R-:W-:Y:S05]  /*3cc0*/  BRA.U !UP0, `(.L_x_74) ;  /* 0xfffffffd08e87547 */ /* 0x000fea000b83ffff */
.L_x_73:
[-C--:B------:R-:W-:Y:S02]  /*3cd0*/  SHF.L.U32 R3, R3, R4.reuse, RZ ;  /* 0x0000000403037219 */ /* 0x080fe400000006ff */
[----:B------:R-:W-:Y:S01]  /*3ce0*/  SHF.L.U32 R2, R2, R4, RZ ;  /* 0x0000000402027219 */ /* 0x000fe200000006ff */
[----:B------:R-:W-:Y:S02]  /*3cf0*/  IMAD.SHL.U32 R4, R4, 0x20, RZ ;  /* 0x0000002004047824 */ /* 0x000fe400078e00ff */
[----:B------:R2:W-:Y:S04]  /*3d00*/  ATOMS.OR RZ, [UR5+0x14], R3 ;  /* 0x00001403ffff798c */ /* 0x0005e8000b000005 */
[----:B------:R2:W-:Y:S04]  /*3d10*/  ATOMS.OR RZ, [UR5+0x18], R2 ;  /* 0x00001802ffff798c */ /* 0x0005e8000b000005 */
[----:B------:R2:W-:Y:S01]  /*3d20*/  STS [UR6+0x1b0], R4 ;  /* 0x0001b004ff007988 */ /* 0x0005e20008000806 */
[----:B------:R-:W-:Y:S05]  /*3d30*/  BRA `(.L_x_72) ;  /* 0x0000000000107947 */ /* 0x000fea0003800000 */
.L_x_71:
[----:B------:R-:W-:-:S05]  /*3d40*/  MOV R2, 0xffffffff ;  /* 0xffffffff00027802 */ /* 0x000fca0000000f00 */
[----:B------:R2:W-:Y:S02]  /*3d50*/  STS [UR6+0x1b0], R2 ;  /* 0x0001b002ff007988 */ /* 0x0005e40008000806 */
[----:B--2---:R-:W-:Y:S02]  /*3d60*/  MOV R2, 0x3d80 ;  /* 0x00003d8000027802 */ /* 0x004fe40000000f00 */
[----:B-1---5:R-:W-:Y:S05]  /*3d70*/  CALL.REL.NOINC `($__internal_1_$__cuda_sm10x_tcgen05_guardrail_trap_phase_invalid_during_alloc) ;  /* 0x0000010400707944 */ /* 0x022fea0003c00000 */
.L_x_72:
[----:B------:R-:W-:Y:S05]  /*3d80*/  WARPSYNC.ALL ;  /* 0x0000000000007948 */ /* 0x000fea0003800000 */
[----:B------:R-:W3:Y:S01]  /*3d90*/  S2R R8, SR_CgaCtaId ;  /* 0x0000000000087919 */ /* 0x000ee20000008800 */
[----:B--2---:R-:W-:Y:S01]  /*3da0*/  MOV R3, 0x400 ;  /* 0x0000040000037802 */ /* 0x004fe20000000f00 */
[----:B------:R-:W-:Y:S01]  /*3db0*/  NOP ;  /* 0x0000000000007918 */ /* 0x000fe20000000000 */
[----:B------:R-:W-:Y:S08]  /*3dc0*/  BAR.ARV 0x6, 0xa0 ;  /* 0x0182800000007b1d */ /* 0x000ff00000002000 */
[----:B------:R-:W2:Y:S01]  /*3dd0*/  LDC R2, c[0x0][0x38c] ;  /* 0x0000e300ff027b82 */ /* 0x000ea20000000800 */
[----:B------:R-:W-:-:S02]  /*3de0*/  CS2R R16, SRZ ;  /* 0x0000000000107805 */ /* 0x000fc4000001ff00 */
[----:B------:R-:W-:Y:S01]  /*3df0*/  CS2R R14, SRZ ;  /* 0x00000000000e7805 */ /* 0x000fe2000001ff00 */
[----:B------:R-:W-:Y:S01]  /*3e00*/  UMOV UR10, 0x1 ;  /* 0x00000001000a7882 */ /* 0x000fe20000000000 */
[----:B------:R-:W-:Y:S01]  /*3e10*/  UMOV UR24, URZ ;  /* 0x000000ff00187c82 */ /* 0x000fe20008000000 */
[----:B------:R-:W-:Y:S01]  /*3e20*/  UMOV UR18, URZ ;  /* 0x000000ff00127c82 */ /* 0x000fe20008000000 */
[----:B---3--:R-:W-:-:S05]  /*3e30*/  LEA R8, R8, R3, 0x18 ;  /* 0x0000000308087211 */ /* 0x008fca00078ec0ff */
[----:B------:R-:W3:Y:S01]  /*3e40*/  LDS R4, [R8+0x1b0] ;  /* 0x0001b00008047984 */ /* 0x000ee20000000800 */
[----:B--2---:R-:W-:Y:S02]  /*3e50*/  VIADD R2, R2, 0x3f ;  /* 0x0000003f02027836 */ /* 0x004fe40000000000 */
[C---:B------:R-:W-:Y:S02]  /*3e60*/  VIADD R10, R8.reuse, 0x8400 ;  /* 0x00008400080a7836 */ /* 0x040fe40000000000 */
[C---:B------:R-:W-:Y:S01]  /*3e70*/  VIADD R11, R8.reuse, 0x16400 ;  /* 0x00016400080b7836 */ /* 0x040fe20000000000 */
[----:B------:R-:W-:Y:S01]  /*3e80*/  SHF.R.S32.HI R3, RZ, 0x1f, R2 ;  /* 0x0000001fff037819 */ /* 0x000fe20000011402 */
[C---:B------:R-:W-:Y:S01]  /*3e90*/  VIADD R12, R8.reuse, 0x32400 ;  /* 0x00032400080c7836 */ /* 0x040fe20000000000 */
[----:B------:R-:W-:Y:S01]  /*3ea0*/  SHF.R.U32.HI R10, RZ, 0x4, R10 ;  /* 0x00000004ff0a7819 */ /* 0x000fe2000001160a */
[----:B------:R-:W-:Y:S01]  /*3eb0*/  VIADD R13, R8, 0x34000 ;  /* 0x00034000080d7836 */ /* 0x000fe20000000000 */
[----:B------:R-:W-:-:S02]  /*3ec0*/  LEA.HI R3, R3, R2, RZ, 0x6 ;  /* 0x0000000203037211 */ /* 0x000fc400078f30ff */
[----:B------:R-:W-:Y:S02]  /*3ed0*/  SHF.R.U32.HI R11, RZ, 0x4, R11 ;  /* 0x00000004ff0b7819 */ /* 0x000fe4000001160b */
[----:B------:R-:W-:Y:S02]  /*3ee0*/  SHF.R.U32.HI R12, RZ, 0x4, R12 ;  /* 0x00000004ff0c7819 */ /* 0x000fe4000001160c */
[----:B------:R-:W-:Y:S02]  /*3ef0*/  SHF.R.U32.HI R13, RZ, 0x4, R13 ;  /* 0x00000004ff0d7819 */ /* 0x000fe4000001160d */
[----:B------:R-:W-:Y:S02]  /*3f00*/  SHF.R.S32.HI R3, RZ, 0x6, R3 ;  /* 0x00000006ff037819 */ /* 0x000fe40000011403 */
[----:B------:R-:W-:Y:S02]  /*3f10*/  LOP3.LUT R10, R10, 0x3fff, RZ, 0xc0, !PT ;  /* 0x00003fff0a0a7812 */ /* 0x000fe400078ec0ff */
[----:B------:R-:W-:Y:S01]  /*3f20*/  LOP3.LUT R11, R11, 0x3fff, RZ, 0xc0, !PT ;  /* 0x00003fff0b0b7812 */ /* 0x000fe200078ec0ff */
[----:B------:R-:W-:Y:S01]  /*3f30*/  VIADD R18, R3, 0xffffffff ;  /* 0xffffffff03127836 */ /* 0x000fe20000000000 */
[----:B------:R-:W-:-:S02]  /*3f40*/  LOP3.LUT R12, R12, 0x3fff, RZ, 0xc0, !PT ;  /* 0x00003fff0c0c7812 */ /* 0x000fc400078ec0ff */
[----:B------:R-:W-:Y:S02]  /*3f50*/  LOP3.LUT R13, R13, 0x3fff, RZ, 0xc0, !PT ;  /* 0x00003fff0d0d7812 */ /* 0x000fe400078ec0ff */
[----:B------:R-:W-:Y:S02]  /*3f60*/  LOP3.LUT R10, R10, 0x10000, RZ, 0xfc, !PT ;  /* 0x000100000a0a7812 */ /* 0x000fe400078efcff */
[----:B------:R-:W-:Y:S02]  /*3f70*/  LOP3.LUT R11, R11, 0x10000, RZ, 0xfc, !PT ;  /* 0x000100000b0b7812 */ /* 0x000fe400078efcff */
[----:B------:R-:W-:Y:S02]  /*3f80*/  LOP3.LUT R12, R12, 0x10000, RZ, 0xfc, !PT ;  /* 0x000100000c0c7812 */ /* 0x000fe400078efcff */
[----:B------:R-:W-:Y:S02]  /*3f90*/  LOP3.LUT R13, R13, 0x10000, RZ, 0xfc, !PT ;  /* 0x000100000d0d7812 */ /* 0x000fe400078efcff */
[----:B---3--:R-:W-:-:S13]  /*3fa0*/  R2UR UR14, R4 ;  /* 0x00000000040e72ca */ /* 0x008fda00000e0000 */
[----:B------:R-:W-:Y:S02]  /*3fb0*/  UIADD3 UR22, UPT, UPT, UR14, 0x1c0, URZ ;  /* 0x000001c00e167890 */ /* 0x000fe4000fffe0ff */
[----:B------:R-:W-:Y:S02]  /*3fc0*/  UIADD3 UR23, UPT, UPT, UR14, 0x1c4, URZ ;  /* 0x000001c40e177890 */ /* 0x000fe4000fffe0ff */
[----:B------:R-:W-:Y:S02]  /*3fd0*/  USHF.R.U32.HI UR5, URZ, 0x11, UR22 ;  /* 0x00000011ff057899 */ /* 0x000fe40008011616 */
[----:B------:R-:W-:Y:S02]  /*3fe0*/  USHF.R.U32.HI UR4, URZ, 0x1a, UR23 ;  /* 0x0000001aff047899 */ /* 0x000fe40008011617 */
[----:B------:R-:W-:Y:S02]  /*3ff0*/  ULOP3.LUT UR5, UR5, 0x6000, URZ, 0xc0, !UPT ;  /* 0x0000600005057892 */ /* 0x000fe4000f8ec0ff */
[----:B------:R-:W-:-:S02]  /*4000*/  ULOP3.LUT UR4, UR4, 0x30, URZ, 0xc0, !UPT ;  /* 0x0000003004047892 */ /* 0x000fc4000f8ec0ff */
[----:B------:R-:W-:Y:S02]  /*4010*/  ULOP3.LUT UR5, UR5, 0x840, URZ, 0xfc, !UPT ;  /* 0x0000084005057892 */ /* 0x000fe4000f8efcff */
[----:B------:R-:W-:-:S04]  /*4020*/  ULOP3.LUT UR4, UR4, 0x480, URZ, 0xfc, !UPT ;  /* 0x0000048004047892 */ /* 0x000fc8000f8efcff */
[----:B------:R-:W-:-:S07]  /*4030*/  UPRMT UR25, UR4, 0x5410, UR5 ;  /* 0x0000541004197896 */ /* 0x000fce0008000005 */
[----:B------:R-:W-:-:S05]  /*4040*/  UMOV UR19, UR25 ;  /* 0x0000001900137c82 */ /* 0x000fca0008000000 */
.L_x_84:
[C---:B--2---:R-:W-:Y:S01]  /*4050*/  IMAD R9, R17.reuse, 0x8, R8 ;  /* 0x0000000811097824 */ /* 0x044fe200078e0208 */
[----:B------:R-:W-:Y:S02]  /*4060*/  SHF.L.U32 R2, R16, 0x1f, RZ ;  /* 0x0000001f10027819 */ /* 0x000fe400000006ff */
[----:B------:R-:W-:Y:S02]  /*4070*/  LEA R4, R17, R8, 0x4 ;  /* 0x0000000811047211 */ /* 0x000fe400078e20ff */
[----:B------:R-:W2:Y:S02]  /*4080*/  SYNCS.PHASECHK.TRANS64.TRYWAIT P0, [R9+URZ+0x130], R2 ;  /* 0x00013002090075a7 */ /* 0x000ea400080011ff */
[----:B--23--:R-:W-:Y:S05]  /*4090*/  @!P0 BRA `(.L_x_75) ;  /* 0x000000f800348947 */ /* 0x00cfea0003800000 */
.L_x_240:
[----:B------:R-:W3:Y:S01]  /*40a0*/  LDS.128 R4, [R4+0x190] ;  /* 0x0001900004047984 */ /* 0x000ee20000000c00 */
[----:B--2---:R-:W2:Y:S01]  /*40b0*/  LDC R2, c[0x0][0x38c] ;  /* 0x0000e300ff027b82 */ /* 0x004ea20000000800 */
[----:B------:R-:W-:Y:S01]  /*40c0*/  VIADD R9, R9, 0x140 ;  /* 0x0000014009097836 */ /* 0x000fe20000000000 */
[----:B------:R-:W-:Y:S01]  /*40d0*/  ULOP3.LUT UR21, UR10, 0x1, URZ, 0x3c, !UPT ;  /* 0x000000010a157892 */ /* 0x000fe2000f8e3cff */
[----:B------:R-:W-:Y:S01]  /*40e0*/  @!PT LDS RZ, [RZ] ;  /* 0x00000000fffff984 */ /* 0x000fe20000000800 */
[----:B------:R-:W-:Y:S01]  /*40f0*/  @!PT LDS RZ, [RZ] ;  /* 0x00000000fffff984 */ /* 0x000fe20000000800 */
[----:B------:R-:W-:Y:S01]  /*4100*/  @!PT LDS RZ, [RZ] ;  /* 0x00000000fffff984 */ /* 0x000fe20000000800 */
[----:B------:R-:W-:Y:S01]  /*4110*/  @!PT LDS RZ, [RZ] ;  /* 0x00000000fffff984 */ /* 0x000fe20000000800 */
[----:B------:R4:W-:Y:S06]  /*4120*/  MEMBAR.ALL.CTA ;  /* 0x0000000000007992 */ /* 0x0009ec0000008000 */
[----:B----4-:R-:W4:Y:S01]  /*4130*/  FENCE.VIEW.ASYNC.S ;  /* 0x00000000000073c6 */ /* 0x010f220000000000 */
[----:B------:R-:W-:Y:S01]  /*4140*/  UMOV UR17, URZ ;  /* 0x000000ff00117c82 */ /* 0x000fe20008000000 */
[----:B------:R-:W-:Y:S01]  /*4150*/  VIADD R17, R17, 0x1 ;  /* 0x0000000111117836 */ /* 0x000fe20000000000 */
[----:B------:R-:W-:Y:S01]  /*4160*/  PRMT R9, RZ, 0x654, R9 ;  /* 0x00000654ff097816 */ /* 0x000fe20000000009 */
[----:B------:R-:W-:Y:S01]  /*4170*/  UIMAD UR20, UR21, 0xc0, UR14 ;  /* 0x000000c0151478a4 */ /* 0x000fe2000f8e020e */
[----:B--2---:R-:W-:-:S02]  /*4180*/  ISETP.GE.AND P1, PT, R2, 0x1, PT ;  /* 0x000000010200780c */ /* 0x004fc40003f26270 */
[----:B----4-:R2:W-:Y:S01]  /*4190*/  SYNCS.ARRIVE.TRANS64.RED.A1T0 RZ, [R9+URZ], RZ ;  /* 0x000000ff09ff79a7 */ /* 0x0105e200081004ff */
[----:B---3--:R-:W-:Y:S01]  /*41a0*/  LOP3.LUT P0, RZ, R6, 0x1, RZ, 0xc0, !PT ;  /* 0x0000000106ff7812 */ /* 0x008fe2000780c0ff */
[----:B------:R-:W-:Y:S02]  /*41b0*/  HFMA2 R4, -RZ, RZ, 0, 5.9604644775390625e-08 ;  /* 0x00000001ff047431 */ /* 0x000fe400000001ff */
[----:B------:R-:W-:-:S07]  /*41c0*/  IMAD.MOV.U32 R6, RZ, RZ, R3 ;  /* 0x000000ffff067224 */ /* 0x000fce00078e0003 */
[----:B------:R-:W-:Y:S05]  /*41d0*/  @!P1 BRA `(.L_x_76) ;  /* 0x00000004000c9947 */ /* 0x000fea0003800000 */
[----:B------:R-:W-:Y:S02]  /*41e0*/  LEA R4, R15, R8, 0x3 ;  /* 0x000000080f047211 */ /* 0x000fe400078e18ff */
[----:B------:R-:W-:-:S04]  /*41f0*/  SHF.L.U32 R5, R14, 0x1f, RZ ;  /* 0x0000001f0e057819 */ /* 0x000fc800000006ff */
[----:B------:R-:W3:Y:S02]  /*4200*/  SYNCS.PHASECHK.TRANS64.TRYWAIT P1, [R4+URZ], R5 ;  /* 0x00000005040075a7 */ /* 0x000ee400080211ff */
[----:B---3--:R-:W-:Y:S05]  /*4210*/  @P1 BRA `(.L_x_77) ;  /* 0x0000000000081947 */ /* 0x008fea0003800000 */
[----:B------:R-:W3:Y:S02]  /*4220*/  SYNCS.PHASECHK.TRANS64.TRYWAIT P1, [R4+URZ], R5 ;  /* 0x00000005040075a7 */ /* 0x000ee400080211ff */
[----:B---3--:R-:W-:Y:S05]  /*4230*/  @!P1 BRA `(.L_x_78) ;  /* 0x000000f400e09947 */ /* 0x008fea0003800000 */
.L_x_77:
[----:B------:R-:W-:Y:S02]  /*4240*/  ELECT P3, URZ, PT ;  /* 0x0000000000ff782f */ /* 0x000fe40003860000 */
[----:B------:R-:W-:Y:S01]  /*4250*/  ISETP.GE.U32.AND P1, PT, R2, 0x41, PT ;  /* 0x000000410200780c */ /* 0x000fe20003f26070 */
[----:B------:R-:W-:-:S05]  /*4260*/  IMAD.U32 R2, RZ, RZ, UR10 ;  /* 0x0000000aff027e24 */ /* 0x000fca000f8e00ff */
[----:B--2---:R-:W-:Y:S01]  /*4270*/  SHF.L.U32 R9, R2, 0x1f, RZ ;  /* 0x0000001f02097819 */ /* 0x004fe200000006ff */
[----:B------:R-:W-:-:S04]  /*4280*/  IMAD R2, R15, 0x200, R11 ;  /* 0x000002000f027824 */ /* 0x000fc800078e020b */
[C---:B---3--:R-:W-:Y:S02]  /*4290*/  @P3 IMAD R5, R15.reuse, 0x20, R12 ;  /* 0x000000200f053824 */ /* 0x048fe400078e020c */
[----:B------:R-:W-:Y:S02]  /*42a0*/  @P3 IMAD R6, R15, 0x40, R13 ;  /* 0x000000400f063824 */ /* 0x000fe400078e020d */
[----:B------:R-:W-:Y:S01]  /*42b0*/  @P3 IMAD.MOV.U32 R7, RZ, RZ, 0x4008 ;  /* 0x00004008ff073424 */ /* 0x000fe200078e00ff */
[----:B------:R-:W-:Y:S01]  /*42c0*/  @P3 R2UR UR6, R5 ;  /* 0x00000000050632ca */ /* 0x000fe200000e0000 */
[C---:B------:R-:W-:Y:S01]  /*42d0*/  @P3 VIADD R5, R6.reuse, 0x20 ;  /* 0x0000002006053836 */ /* 0x040fe20000000000 */
[----:B------:R-:W-:Y:S01]  /*42e0*/  @P3 R2UR UR4, R6 ;  /* 0x00000000060432ca */ /* 0x000fe200000e0000 */
[----:B------:R-:W-:Y:S01]  /*42f0*/  @P3 IMAD.MOV.U32 R21, RZ, RZ, 0x4008 ;  /* 0x00004008ff153424 */ /* 0x000fe200078e00ff */
[----:B------:R-:W-:Y:S01]  /*4300*/  @P3 R2UR UR9, R7 ;  /* 0x00000000070932ca */ /* 0x000fe200000e0000 */
[----:B------:R-:W-:Y:S01]  /*4310*/  @P3 IMAD.MOV.U32 R23, RZ, RZ, 0x4008 ;  /* 0x00004008ff173424 */ /* 0x000fe200078e00ff */
[----:B------:R-:W-:Y:S01]  /*4320*/  @P3 R2UR UR5, R5 ;  /* 0x00000000050532ca */ /* 0x000fe200000e0000 */
[----:B------:R-:W-:-:S02]  /*4330*/  VIADD R5, R15, 0x1 ;  /* 0x000000010f057836 */ /* 0x000fc40000000000 */
[----:B------:R-:W-:Y:S01]  /*4340*/  IMAD R15, R15, 0x100, R10 ;  /* 0x000001000f0f7824 */ /* 0x000fe200078e020a */
[----:B------:R-:W-:Y:S02]  /*4350*/  @P3 R2UR UR7, R23 ;  /* 0x00000000170732ca */ /* 0x000fe400000e0000 */
[----:B------:R-:W-:Y:S01]  /*4360*/  ISETP.NE.AND P2, PT, R5, 0xe, PT ;  /* 0x0000000e0500780c */ /* 0x000fe20003f45270 */
[----:B------:R-:W-:Y:S02]  /*4370*/  IMAD.U32 R6, RZ, RZ, UR6 ;  /* 0x00000006ff067e24 */ /* 0x000fe4000f8e00ff */
[----:B------:R-:W-:Y:S01]  /*4380*/  IMAD.U32 R20, RZ, RZ, UR4 ;  /* 0x00000004ff147e24 */ /* 0x000fe2000f8e00ff */
[----:B------:R-:W-:Y:S02]  /*4390*/  SEL R7, RZ, 0x1, P2 ;  /* 0x00000001ff077807 */ /* 0x000fe40001000000 */
[----:B------:R-:W-:Y:S01]  /*43a0*/  @P3 R2UR UR8, R6 ;  /* 0x00000000060832ca */ /* 0x000fe200000e0000 */
[----:B------:R-:W-:Y:S01]  /*43b0*/  IMAD.U32 R22, RZ, RZ, UR5 ;  /* 0x00000005ff167e24 */ /* 0x000fe2000f8e00ff */
[----:B------:R-:W-:-:S02]  /*43c0*/  @P3 R2UR UR4, R20 ;  /* 0x00000000140432ca */ /* 0x000fc400000e0000 */
[----:B------:R-:W-:Y:S02]  /*43d0*/  @P3 R2UR UR5, R21 ;  /* 0x00000000150532ca */ /* 0x000fe400000e0000 */
[----:B------:R-:W-:Y:S02]  /*43e0*/  @P3 R2UR UR6, R22 ;  /* 0x00000000160632ca */ /* 0x000fe400000e0000 */
[----:B------:R-:W-:Y:S02]  /*43f0*/  SEL R5, R5, RZ, P2 ;  /* 0x000000ff05057207 */ /* 0x000fe40001000000 */
[----:B------:R-:W-:-:S03]  /*4400*/  LOP3.LUT R14, R14, R7, RZ, 0x3c, !PT ;  /* 0x000000070e0e7212 */ /* 0x000fc600078e3cff */
[----:B------:R-:W-:Y:S01]  /*4410*/  @P1 IMAD R7, R5, 0x8, R8 ;  /* 0x0000000805071824 */ /* 0x000fe200078e0208 */
[----:B------:R-:W-:-:S04]  /*4420*/  @P1 SHF.L.U32 R6, R14, 0x1f, RZ ;  /* 0x0000001f0e061819 */ /* 0x000fc800000006ff */
[----:B------:R2:W3:Y:S01]  /*4430*/  @P1 SYNCS.PHASECHK.TRANS64.TRYWAIT P4, [R7+URZ], R6 ;  /* 0x00000006070015a7 */ /* 0x0004e200080811ff */
[----:B------:R2:W-:Y:S01]  /*4440*/  UTCCP.T.S.4x32dp128bit tmem[UR14+0x1c0], gdesc[UR8] ;  /* 0x0001c0080e0079e7 */ /* 0x0005e20009100000 */
[----:B------:R2:W-:Y:S01]  /*4450*/  UTCCP.T.S.4x32dp128bit tmem[UR14+0x1c4], gdesc[UR4] ;  /* 0x0001c4040e0079e7 */ /* 0x0005e20009100000 */
[----:B------:R2:W-:Y:S01]  /*4460*/  UTCCP.T.S.4x32dp128bit tmem[UR14+0x1c8], gdesc[UR6] ;  /* 0x0001c8060e0079e7 */ /* 0x0005e20009100000 */
[----:B------:R-:W4:Y:S02]  /*4470*/  SYNCS.PHASECHK.TRANS64.TRYWAIT P2, [R8+URZ+0x158], R9 ;  /* 0x00015809080075a7 */ /* 0x000f2400080411ff */
[----:B--234-:R-:W-:Y:S05]  /*4480*/  @!P2 BRA `(.L_x_79) ;  /* 0x000000f40060a947 */ /* 0x01cfea0003800000 */
.L_x_241:
[----:B------:R-:W-:Y:S02]  /*4490*/  R2UR UR5, R2 ;  /* 0x00000000020572ca */ /* 0x000fe400000e0000 */
[----:B------:R-:W-:Y:S02]  /*44a0*/  ELECT P3, URZ, PT ;  /* 0x0000000000ff782f */ /* 0x000fe40003860000 */
[----:B------:R-:W-:Y:S02]  /*44b0*/  R2UR UR4, R15 ;  /* 0x000000000f0472ca */ /* 0x000fe400000e0000 */
[----:B------:R-:W-:Y:S01]  /*44c0*/  ELECT P2, URZ, PT ;  /* 0x0000000000ff782f */ /* 0x000fe20003840000 */
[----:B------:R-:W-:Y:S01]  /*44d0*/  IMAD.MOV.U32 R15, RZ, RZ, R5 ;  /* 0x000000ffff0f7224 */ /* 0x000fe200078e0005 */
[----:B------:R-:W-:-:S05]  /*44e0*/  UMOV UR17, 0x1 ;  /* 0x0000000100117882 */ /* 0x000fca0000000000 */
[----:B------:R-:W-:-:S04]  /*44f0*/  IMAD.U32 R20, RZ, RZ, UR5 ;  /* 0x00000005ff147e24 */ /* 0x000fc8000f8e00ff */
[----:B------:R-:W-:Y:S02]  /*4500*/  IMAD.U32 R6, RZ, RZ, UR4 ;  /* 0x00000004ff067e24 */ /* 0x000fe4000f8e00ff */
[----:B------:R-:W-:Y:S01]  /*4510*/  @P2 LOP3.LUT R2, R0, 0xffff, RZ, 0xc0, !PT ;  /* 0x0000ffff00022812 */ /* 0x000fe200078ec0ff */
[----:B------:R-:W-:Y:S01]  /*4520*/  @P3 IMAD.MOV.U32 R21, RZ, RZ, -0x3fffbff0 ;  /* 0xc0004010ff153424 */ /* 0x000fe200078e00ff */
[----:B------:R-:W-:Y:S01]  /*4530*/  @P3 R2UR UR6, R20 ;  /* 0x00000000140632ca */ /* 0x000fe200000e0000 */
[----:B------:R-:W-:Y:S01]  /*4540*/  @P3 IMAD.MOV.U32 R7, RZ, RZ, -0x3fffbff0 ;  /* 0xc0004010ff073424 */ /* 0x000fe200078e00ff */
[----:B------:R-:W-:Y:S01]  /*4550*/  @P3 R2UR UR4, R6 ;  /* 0x00000000060432ca */ /* 0x000fe200000e0000 */
[----:B------:R-:W-:Y:S01]  /*4560*/  @P2 VIADD R4, R4, 0x70 ;  /* 0x0000007004042836 */ /* 0x000fe20000000000 */
[----:B------:R-:W-:Y:S01]  /*4570*/  @P3 R2UR UR7, R21 ;  /* 0x00000000150732ca */ /* 0x000fe200000e0000 */
[----:B------:R-:W-:Y:S01]  /*4580*/  IMAD.MOV.U32 R6, RZ, RZ, R18 ;  /* 0x000000ffff067224 */ /* 0x000fe200078e0012 */
[----:B------:R-:W-:-:S02]  /*4590*/  @P3 R2UR UR5, R7 ;  /* 0x00000000070532ca */ /* 0x000fc400000e0000 */
[----:B------:R-:W-:Y:S01]  /*45a0*/  @P2 R2UR UR9, R4 ;  /* 0x00000000040922ca */ /* 0x000fe200000e0000 */
[----:B------:R-:W-:Y:S01]  /*45b0*/  IMAD.MOV.U32 R4, RZ, RZ, 0x1 ;  /* 0x00000001ff047424 */ /* 0x000fe200078e00ff */
[----:B------:R-:W-:Y:S02]  /*45c0*/  @P2 R2UR UR8, R2 ;  /* 0x00000000020822ca */ /* 0x000fe400000e0000 */
[----:B------:R-:W-:-:S07]  /*45d0*/  @P1 SEL R4, RZ, 0x1, !P4 ;  /* 0x00000001ff041807 */ /* 0x000fce0006000000 */
[----:B------:R3:W-:Y:S04]  /*45e0*/  UTCOMMA.4X gdesc[UR4], gdesc[UR6], tmem[UR20], tmem[UR24], idesc[UR25], tmem[UR22], !UPT ;  /* 0x80161806040075ea */ /* 0x0007e8000f800014 */
[----:B------:R3:W-:Y:S01]  /*45f0*/  UTCBAR.MULTICAST [UR9], URZ, UR8 ;  /* 0x000000ff090073e9 */ /* 0x0007e20008000808 */
[----:B------:R-:W-:Y:S01]  /*4600*/  NOP ;  /* 0x0000000000007918 */ /* 0x000fe20000000000 */
.L_x_76:
[----:B------:R-:W-:-:S13]  /*4610*/  ISETP.GE.AND P1, PT, R6, 0x1, PT ;  /* 0x000000010600780c */ /* 0x000fda0003f26270 */
[----:B------:R-:W-:Y:S05]  /*4620*/  @!P1 BRA `(.L_x_80) ;  /* 0x0000000400109947 */ /* 0x000fea0003800000 */
[----:B------:R-:W-:Y:S02]  /*4630*/  IADD3 R6, PT, PT, R6, -0x1, RZ ;  /* 0xffffffff06067810 */ /* 0x000fe40007ffe0ff */
[----:B------:R-:W-:-:S07]  /*4640*/  MOV R7, R15 ;  /* 0x0000000f00077202 */ /* 0x000fce0000000f00 */
.L_x_83:
[----:B------:R-:W-:Y:S01]  /*4650*/  ISETP.NE.AND P3, PT, R4, RZ, PT ;  /* 0x000000ff0400720c */ /* 0x000fe20003f65270 */
[C---:B------:R-:W-:Y:S01]  /*4660*/  VIADD R15, R7.reuse, 0x1 ;  /* 0x00000001070f7836 */ /* 0x040fe20000000000 */
[----:B------:R-:W-:Y:S01]  /*4670*/  ISETP.NE.AND P1, PT, R6, RZ, PT ;  /* 0x000000ff0600720c */ /* 0x000fe20003f25270 */
[----:B------:R-:W-:Y:S03]  /*4680*/  IMAD R4, R7, 0x8, R8 ;  /* 0x0000000807047824 */ /* 0x000fe600078e0208 */
[C---:B------:R-:W-:Y:S04]  /*4690*/  ISETP.NE.AND P2, PT, R15.reuse, 0xe, PT ;  /* 0x0000000e0f00780c */ /* 0x040fe80003f45270 */
[----:B------:R-:W-:Y:S02]  /*46a0*/  SEL R15, R15, RZ, P2 ;  /* 0x000000ff0f0f7207 */ /* 0x000fe40001000000 */
[----:B--2---:R-:W-:Y:S01]  /*46b0*/  SEL R9, RZ, 0x1, P2 ;  /* 0x00000001ff097807 */ /* 0x004fe20001000000 */
[----:B------:R-:W-:Y:S06]  /*46c0*/  @P3 BRA `(.L_x_81) ;  /* 0x00000000000c3947 */ /* 0x000fec0003800000 */
[----:B------:R-:W-:Y:S04]  /*46d0*/  SHF.L.U32 R5, R14, 0x1f, RZ ;  /* 0x0000001f0e057819 */ /* 0x000fe800000006ff */
[----:B------:R-:W2:Y:S02]  /*46e0*/  SYNCS.PHASECHK.TRANS64.TRYWAIT P2, [R4+URZ], R5 ;  /* 0x00000005040075a7 */ /* 0x000ea400080411ff */
[----:B--2---:R-:W-:Y:S05]  /*46f0*/  @!P2 BRA `(.L_x_82) ;  /* 0x000000f000d8a947 */ /* 0x004fea0003800000 */
.L_x_81:
[----:B------:R-:W-:Y:S01]  /*4700*/  LOP3.LUT R14, R14, R9, RZ, 0x3c, !PT ;  /* 0x000000090e0e7212 */ /* 0x000fe200078e3cff */
[----:B--2---:R-:W-:Y:S01]  /*4710*/  @P1 IMAD R5, R15, 0x8, R8 ;  /* 0x000000080f051824 */ /* 0x004fe200078e0208 */
[----:B------:R-:W-:Y:S01]  /*4720*/  UISETP.NE.U32.AND UP0, UPT, UR17, URZ, UPT ;  /* 0x000000ff1100728c */ /* 0x000fe2000bf05070 */
[----:B------:R-:W-:Y:S01]  /*4730*/  IMAD R9, R7, 0x200, R11 ;  /* 0x0000020007097824 */ /* 0x000fe200078e020b */
[----:B------:R-:W-:Y:S02]  /*4740*/  @P1 SHF.L.U32 R2, R14, 0x1f, RZ ;  /* 0x0000001f0e021819 */ /* 0x000fe400000006ff */
[----:B------:R-:W-:Y:S02]  /*4750*/  ELECT P4, URZ, PT ;  /* 0x0000000000ff782f */ /* 0x000fe40003880000 */
[----:B------:R-:W-:Y:S02]  /*4760*/  ELECT P3, URZ, PT ;  /* 0x0000000000ff782f */ /* 0x000fe40003860000 */
[----:B---3--:R-:W-:Y:S01]  /*4770*/  R2UR UR4, R9 ;  /* 0x00000000090472ca */ /* 0x008fe200000e0000 */
[----:B------:R-:W2:Y:S01]  /*4780*/  @P1 SYNCS.PHASECHK.TRANS64.TRYWAIT P5, [R5+URZ], R2 ;  /* 0x00000002050015a7 */ /* 0x000ea200080a11ff */
[----:B------:R-:W-:Y:S01]  /*4790*/  ELECT P2, URZ, PT ;  /* 0x0000000000ff782f */ /* 0x000fe20003840000 */
[----:B------:R-:W-:Y:S06]  /*47a0*/  UMOV UR17, 0x1 ;  /* 0x0000000100117882 */ /* 0x000fec0000000000 */
[C---:B------:R-:W-:Y:S02]  /*47b0*/  @P4 IMAD R9, R7.reuse, 0x40, R13 ;  /* 0x0000004007094824 */ /* 0x040fe400078e020d */
[----:B------:R-:W-:Y:S02]  /*47c0*/  @P4 IMAD R19, R7, 0x20, R12 ;  /* 0x0000002007134824 */ /* 0x000fe400078e020c */
[----:B------:R-:W-:Y:S01]  /*47d0*/  IMAD.U32 R22, RZ, RZ, UR4 ;  /* 0x00000004ff167e24 */ /* 0x000fe2000f8e00ff */
[----:B------:R-:W-:Y:S01]  /*47e0*/  @P4 R2UR UR5, R9 ;  /* 0x00000000090542ca */ /* 0x000fe200000e0000 */
[----:B------:R-:W-:Y:S01]  /*47f0*/  @P3 IMAD.MOV.U32 R23, RZ, RZ, -0x3fffbff0 ;  /* 0xc0004010ff173424 */ /* 0x000fe200078e00ff */
[----:B------:R-:W-:Y:S01]  /*4800*/  @P4 R2UR UR6, R19 ;  /* 0x00000000130642ca */ /* 0x000fe200000e0000 */
[----:B------:R-:W-:Y:S01]  /*4810*/  @P4 VIADD R9, R9, 0x20 ;  /* 0x0000002009094836 */ /* 0x000fe20000000000 */
[----:B------:R-:W-:Y:S01]  /*4820*/  @P3 R2UR UR12, R22 ;  /* 0x00000000160c32ca */ /* 0x000fe200000e0000 */
[----:B------:R-:W-:Y:S01]  /*4830*/  IMAD R7, R7, 0x100, R10 ;  /* 0x0000010007077824 */ /* 0x000fe200078e020a */
[----:B------:R-:W-:Y:S01]  /*4840*/  @P3 R2UR UR13, R23 ;  /* 0x00000000170d32ca */ /* 0x000fe200000e0000 */
[----:B------:R-:W-:Y:S01]  /*4850*/  @P4 IMAD.MOV.U32 R21, RZ, RZ, 0x4008 ;  /* 0x00004008ff154424 */ /* 0x000fe200078e00ff */
[----:B------:R-:W-:Y:S01]  /*4860*/  @P4 R2UR UR7, R9 ;  /* 0x00000000090742ca */ /* 0x000fe200000e0000 */
[----:B------:R-:W-:Y:S01]  /*4870*/  @P2 VIADD R4, R4, 0x70 ;  /* 0x0000007004042836 */ /* 0x000fe20000000000 */
[----:B------:R-:W-:Y:S01]  /*4880*/  R2UR UR8, R7 ;  /* 0x00000000070872ca */ /* 0x000fe200000e0000 */
[----:B------:R-:W-:Y:S01]  /*4890*/  @P4 IMAD.MOV.U32 R25, RZ, RZ, 0x4008 ;  /* 0x00004008ff194424 */ /* 0x000fe200078e00ff */
[----:B------:R-:W-:Y:S01]  /*48a0*/  @P4 R2UR UR11, R21 ;  /* 0x00000000150b42ca */ /* 0x000fe200000e0000 */
[----:B------:R-:W-:Y:S01]  /*48b0*/  IMAD.U32 R24, RZ, RZ, UR5 ;  /* 0x00000005ff187e24 */ /* 0x000fe2000f8e00ff */
[----:B------:R-:W-:Y:S01]  /*48c0*/  @P2 R2UR UR16, R4 ;  /* 0x00000000041022ca */ /* 0x000fe200000e0000 */
[----:B------:R-:W-:Y:S01]  /*48d0*/  IMAD.U32 R20, RZ, RZ, UR6 ;  /* 0x00000006ff147e24 */ /* 0x000fe2000f8e00ff */
[----:B------:R-:W-:Y:S01]  /*48e0*/  @P2 LOP3.LUT R4, R0, 0xffff, RZ, 0xc0, !PT ;  /* 0x0000ffff00042812 */ /* 0x000fe200078ec0ff */
[----:B------:R-:W-:Y:S01]  /*48f0*/  @P4 IMAD.MOV.U32 R23, RZ, RZ, 0x4008 ;  /* 0x00004008ff174424 */ /* 0x000fe200078e00ff */
[----:B------:R-:W-:Y:S01]  /*4900*/  @P4 R2UR UR6, R24 ;  /* 0x00000000180642ca */ /* 0x000fe200000e0000 */
[----:B------:R-:W-:Y:S01]  /*4910*/  @P3 IMAD.MOV.U32 R21, RZ, RZ, -0x3fffbff0 ;  /* 0xc0004010ff153424 */ /* 0x000fe200078e00ff */
[----:B------:R-:W-:Y:S01]  /*4920*/  @P4 R2UR UR10, R20 ;  /* 0x00000000140a42ca */ /* 0x000fe200000e0000 */
[----:B------:R-:W-:Y:S01]  /*4930*/  IMAD.U32 R22, RZ, RZ, UR7 ;  /* 0x00000007ff167e24 */ /* 0x000fe2000f8e00ff */
[----:B------:R-:W-:Y:S01]  /*4940*/  @P4 R2UR UR7, R25 ;  /* 0x00000000190742ca */ /* 0x000fe200000e0000 */
[----:B------:R-:W-:Y:S01]  /*4950*/  IMAD.U32 R20, RZ, RZ, UR8 ;  /* 0x00000008ff147e24 */ /* 0x000fe2000f8e00ff */
[----:B------:R-:W-:Y:S01]  /*4960*/  @P4 R2UR UR9, R23 ;  /* 0x00000000170942ca */ /* 0x000fe200000e0000 */
[----:B------:R-:W-:Y:S01]  /*4970*/  IMAD.MOV.U32 R7, RZ, RZ, R15 ;  /* 0x000000ffff077224 */ /* 0x000fe200078e000f */
[----:B------:R-:W-:Y:S02]  /*4980*/  @P4 R2UR UR8, R22 ;  /* 0x00000000160842ca */ /* 0x000fe400000e0000 */
[----:B------:R-:W-:Y:S02]  /*4990*/  @P3 R2UR UR4, R20 ;  /* 0x00000000140432ca */ /* 0x000fe400000e0000 */
[----:B------:R-:W-:Y:S02]  /*49a0*/  @P3 R2UR UR5, R21 ;  /* 0x00000000150532ca */ /* 0x000fe400000e0000 */
[----:B------:R-:W-:Y:S01]  /*49b0*/  @P2 R2UR UR15, R4 ;  /* 0x00000000040f22ca */ /* 0x000fe200000e0000 */
[C---:B------:R-:W-:Y:S01]  /*49c0*/  VIADD R4, R6.reuse, 0x1 ;  /* 0x0000000106047836 */ /* 0x040fe20000000000 */
[----:B------:R4:W-:Y:S01]  /*49d0*/  UTCCP.T.S.4x32dp128bit tmem[UR14+0x1c0], gdesc[UR10] ;  /* 0x0001c00a0e0079e7 */ /* 0x0009e20009100000 */
[----:B------:R4:W-:Y:S01]  /*49e0*/  UTCCP.T.S.4x32dp128bit tmem[UR14+0x1c4], gdesc[UR6] ;  /* 0x0001c4060e0079e7 */ /* 0x0009e20009100000 */
[----:B------:R-:W-:Y:S02]  /*49f0*/  VIADD R6, R6, 0xffffffff ;  /* 0xffffffff06067836 */ /* 0x000fe40000000000 */
[----:B------:R-:W-:Y:S01]  /*4a00*/  ISETP.GT.U32.AND P2, PT, R4, 0x1, PT ;  /* 0x000000010400780c */ /* 0x000fe20003f44070 */
[----:B------:R4:W-:Y:S01]  /*4a10*/  UTCCP.T.S.4x32dp128bit tmem[UR14+0x1c8], gdesc[UR8] ;  /* 0x0001c8080e0079e7 */ /* 0x0009e20009100000 */
[----:B------:R-:W-:Y:S03]  /*4a20*/  IMAD.MOV.U32 R4, RZ, RZ, 0x1 ;  /* 0x00000001ff047424 */ /* 0x000fe600078e00ff */
[----:B------:R4:W-:Y:S02]  /*4a30*/  UTCOMMA.4X gdesc[UR4], gdesc[UR12], tmem[UR20], tmem[UR18], idesc[UR19], tmem[UR22], UP0 ;  /* 0x8016120c040075ea */ /* 0x0009e40008000014 */
[----:B------:R4:W-:Y:S01]  /*4a40*/  UTCBAR.MULTICAST [UR16], URZ, UR15 ;  /* 0x000000ff100073e9 */ /* 0x0009e2000800080f */
[----:B--2---:R-:W-:Y:S05]  /*4a50*/  @P1 SEL R4, RZ, 0x1, !P5 ;  /* 0x00000001ff041807 */ /* 0x004fea0006800000 */
[----:B----4-:R-:W-:Y:S05]  /*4a60*/  @P2 BRA `(.L_x_83) ;  /* 0xfffffff800f82947 */ /* 0x010fea000383ffff */
.L_x_80:
[----:B------:R-:W-:Y:S01]  /*4a70*/  ELECT P1, URZ, PT ;  /* 0x0000000000ff782f */ /* 0x000fe20003820000 */
[----:B------:R-:W-:-:S12]  /*4a80*/  UMOV UR10, UR21 ;  /* 0x00000015000a7c82 */ /* 0x000fd80008000000 */
[----:B------:R-:W-:-:S05]  /*4a90*/  @P1 VIADD R2, R8, 0x150 ;  /* 0x0000015008021836 */ /* 0x000fca0000000000 */
[----:B---3--:R-:W-:Y:S02]  /*4aa0*/  @P1 R2UR UR4, R2 ;  /* 0x00000000020412ca */ /* 0x008fe400000e0000 */
[----:B------:R-:W-:-:S04]  /*4ab0*/  ISETP.NE.AND P1, PT, R17, 0x2, PT ;  /* 0x000000021100780c */ /* 0x000fc80003f25270 */
[----:B------:R-:W-:Y:S02]  /*4ac0*/  SEL R5, RZ, 0x1, P1 ;  /* 0x00000001ff057807 */ /* 0x000fe40000800000 */
[----:B------:R-:W-:Y:S02]  /*4ad0*/  SEL R17, R17, RZ, P1 ;  /* 0x000000ff11117207 */ /* 0x000fe40000800000 */
[----:B------:R-:W-:-:S03]  /*4ae0*/  LOP3.LUT R16, R16, R5, RZ, 0x3c, !PT ;  /* 0x0000000510107212 */ /* 0x000fc600078e3cff */
[----:B------:R3:W-:Y:S01]  /*4af0*/  UTCBAR [UR4], URZ ;  /* 0x000000ff040073e9 */ /* 0x0007e200080000ff */
[----:B------:R-:W-:Y:S05]  /*4b00*/  @P0 BRA `(.L_x_84) ;  /* 0xfffffff400500947 */ /* 0x000fea000383ffff */
[----:B------:R-:W4:Y:S01]  /*4b10*/  S2UR UR6, SR_CgaCtaId ;  /* 0x00000000000679c3 */ /* 0x000f220000008800 */
[----:B------:R-:W-:Y:S01]  /*4b20*/  ELECT P0, URZ, PT ;  /* 0x0000000000ff782f */ /* 0x000fe20003800000 */
[----:B------:R-:W-:Y:S01]  /*4b30*/  IMAD.MOV.U32 R0, RZ, RZ, 0x1 ;  /* 0x00000001ff007424 */ /* 0x000fe200078e00ff */
[----:B---3--:R-:W-:Y:S01]  /*4b40*/  UMOV UR4, 0x40 ;  /* 0x0000004000047882 */ /* 0x008fe20000000000 */
[----:B------:R-:W-:-:S04]  /*4b50*/  SHF.L.U32 R3, RZ, 0x1f, RZ ;  /* 0x0000001fff037819 */ /* 0x000fc800000006ff */
[----:B------:R-:W-:Y:S01]  /*4b60*/  UVIRTCOUNT.DEALLOC.SMPOOL 0x80 ;  /* 0x000000800000784c */ /* 0x000fe20000000000 */
[----:B----4-:R-:W-:-:S09]  /*4b70*/  ULEA UR6, UR6, UR4, 0x18 ;  /* 0x0000000406067291 */ /* 0x010fd2000f8ec0ff */
[----:B------:R3:W-:Y:S01]  /*4b80*/  @P0 STS.U8 [UR6+0x1c], R0 ;  /* 0x00001c00ff000988 */ /* 0x0007e20008000006 */
[----:B------:R-:W4:Y:S02]  /*4b90*/  SYNCS.PHASECHK.TRANS64.TRYWAIT P0, [R8+URZ+0x180], R3 ;  /* 0x00018003080075a7 */ /* 0x000f2400080011ff */
[----:B---34-:R-:W-:Y:S05]  /*4ba0*/  @!P0 BRA `(.L_x_85) ;  /* 0x000000ec00c08947 */ /* 0x018fea0003800000 */
.L_x_242:
[----:B------:R-:W-:Y:S01]  /*4bb0*/  NOP ;  /* 0x0000000000007918 */ /* 0x000fe20000000000 */
[----:B------:R-:W4:Y:S01]  /*4bc0*/  LDS R0, [UR6+0x14] ;  /* 0x00001406ff007984 */ /* 0x000f220008000800 */
[----:B------:R-:W-:Y:S01]  /*4bd0*/  ULOP3.LUT UR4, UR14, 0xffff, URZ, 0xc0, !UPT ;  /* 0x0000ffff0e047892 */ /* 0x000fe2000f8ec0ff */
[----:B------:R-:W-:Y:S01]  /*4be0*/  UMOV UR5, 0xffff ;  /* 0x0000ffff00057882 */ /* 0x000fe20000000000 */
[----:B------:R-:W-:Y:S02]  /*4bf0*/  UMOV UR7, 0x1 ;  /* 0x0000000100077882 */ /* 0x000fe40000000000 */
[----:B------:R-:W-:-:S04]  /*4c00*/  USHF.R.U32.HI UR4, URZ, 0x5, UR4 ;  /* 0x00000005ff047899 */ /* 0x000fc80008011604 */
[----:B------:R-:W-:Y:S02]  /*4c10*/  USHF.L.U32 UR5, UR5, UR4, URZ ;  /* 0x0000000405057299 */ /* 0x000fe400080006ff */
[----:B------:R-:W-:-:S04]  /*4c20*/  USHF.L.U32 UR4, UR7, UR4, URZ ;  /* 0x0000000407047299 */ /* 0x000fc800080006ff */
[----:B----4-:R-:W-:-:S04]  /*4c30*/  LOP3.LUT R0, R0, UR5, RZ, 0xc0, !PT ;  /* 0x0000000500007c12 */ /* 0x010fc8000f8ec0ff */
[----:B------:R-:W-:-:S13]  /*4c40*/  ISETP.NE.AND P0, PT, R0, UR5, PT ;  /* 0x0000000500007c0c */ /* 0x000fda000bf05270 */
[----:B------:R-:W-:Y:S05]  /*4c50*/  @P0 BRA `(.L_x_86) ;  /* 0x0000000000580947 */ /* 0x000fea0003800000 */
[----:B------:R-:W4:Y:S02]  /*4c60*/  LDS R0, [UR6+0x18] ;  /* 0x00001806ff007984 */ /* 0x000f240008000800 */
[----:B----4-:R-:W-:-:S04]  /*4c70*/  LOP3.LUT R0, R0, UR4, RZ, 0xc0, !PT ;  /* 0x0000000400007c12 */ /* 0x010fc8000f8ec0ff */
[----:B------:R-:W-:-:S13]  /*4c80*/  ISETP.NE.AND P0, PT, R0, UR4, PT ;  /* 0x0000000400007c0c */ /* 0x000fda000bf05270 */
[----:B------:R-:W-:Y:S05]  /*4c90*/  @P0 BRA `(.L_x_87) ;  /* 0x00000000003c0947 */ /* 0x000fea0003800000 */
[----:B------:R-:W4:Y:S01]  /*4ca0*/  S2R R2, SR_LANEID ;  /* 0x0000000000027919 */ /* 0x000f220000000000 */
[----:B------:R-:W-:Y:S01]  /*4cb0*/  ULOP3.LUT UR5, URZ, UR5, URZ, 0x33, !UPT ;  /* 0x00000005ff057292 */ /* 0x000fe2000f8e33ff */
[----:B------:R-:W-:Y:S01]  /*4cc0*/  LOP3.LUT R4, RZ, UR4, RZ, 0x33, !PT ;  /* 0x00000004ff047c12 */ /* 0x000fe2000f8e33ff */
[----:B------:R-:W-:Y:S02]  /*4cd0*/  VOTEU.ANY UR4, UPT, PT ;  /* 0x0000000000047886 */ /* 0x000fe400038e0100 */
[----:B------:R-:W-:Y:S01]  /*4ce0*/  UFLO.U32 UR4, UR4 ;  /* 0x00000004000472bd */ /* 0x000fe200080e0000 */
[----:B------:R-:W1:Y:S01]  /*4cf0*/  REDUX UR7, R4 ;  /* 0x00000000040773c4 */ /* 0x000e620000000000 */
[----:B------:R-:W-:-:S06]  /*4d00*/  IMAD.U32 R0, RZ, RZ, UR5 ;  /* 0x00000005ff007e24 */ /* 0x000fcc000f8e00ff */
[----:B------:R1:W-:Y:S01]  /*4d10*/  UTCATOMSWS.AND URZ, UR5 ;  /* 0x0000000500ff79e3 */ /* 0x0003e20008000000 */
[----:B------:R-:W3:Y:S01]  /*4d20*/  REDUX UR8, R0 ;  /* 0x00000000000873c4 */ /* 0x000ee20000000000 */
[----:B----4-:R-:W-:Y:S01]  /*4d30*/  ISETP.EQ.U32.AND P0, PT, R2, UR4, PT ;  /* 0x0000000402007c0c */ /* 0x010fe2000bf02070 */
[----:B-1----:R-:W-:Y:S01]  /*4d40*/  IMAD.U32 R2, RZ, RZ, UR7 ;  /* 0x00000007ff027e24 */ /* 0x002fe2000f8e00ff */
[----:B---3--:R-:W-:-:S11]  /*4d50*/  MOV R3, UR8 ;  /* 0x0000000800037c02 */ /* 0x008fd60008000f00 */
[----:B------:R1:W-:Y:S04]  /*4d60*/  @P0 ATOMS.AND RZ, [UR6+0x14], R3 ;  /* 0x00001403ffff098c */ /* 0x0003e8000a800006 */
[----:B------:R1:W-:Y:S01]  /*4d70*/  @P0 ATOMS.AND RZ, [UR6+0x18], R2 ;  /* 0x00001802ffff098c */ /* 0x0003e2000a800006 */
[----:B------:R-:W-:Y:S05]  /*4d80*/  BRA `(.L_x_88) ;  /* 0x0000000000147947 */ /* 0x000fea0003800000 */
.L_x_87:
[----:B------:R-:W-:Y:S02]  /*4d90*/  MOV R2, 0x4db0 ;  /* 0x00004db000027802 */ /* 0x000fe40000000f00 */
[----:B-123-5:R-:W-:Y:S05]  /*4da0*/  CALL.REL.NOINC `($__internal_0_$__cuda_sm10x_tcgen05_guardrail_trap_col_being_dealloced_not_returned_by_alloc) ;  /* 0x000000f400587944 */ /* 0x02efea0003c00000 */
[----:B------:R-:W-:Y:S05]  /*4db0*/  BRA `(.L_x_88) ;  /* 0x0000000000087947 */ /* 0x000fea0003800000 */
.L_x_86:
[----:B------:R-:W-:Y:S02]  /*4dc0*/  MOV R2, 0x4de0 ;  /* 0x00004de000027802 */ /* 0x000fe40000000f00 */
[----:B-123-5:R-:W-:Y:S05]  /*4dd0*/  CALL.REL.NOINC `($__internal_2_$__cuda_sm10x_tcgen05_guardrail_trap_unallocated_columns_being_dealloced) ;  /* 0x000000f400647944 */ /* 0x02efea0003c00000 */
.L_x_88:
[----:B------:R-:W-:Y:S01]  /*4de0*/  NOP ;  /* 0x0000000000007918 */ /* 0x000fe20000000000 */
[----:B------:R-:W-:Y:S05]  /*4df0*/  EXIT ;  /* 0x000000000000794d */ /* 0x000fea0003800000 */
.L_x_70:
[----:B------:R-:W-:-:S09]  /*4e00*/  UISETP.NE.OR UP0, UPT, UR21, 0x3, !UP3 ;  /* 0x000000031500788c */ /* 0x000fd2000df05670 */
[----:B------:R-:W-:Y:S05]  /*4e10*/  BRA.U UP0, `(.L_x_89) ;  /* 0x0000001900bc7547 */ /* 0x000fea000b800000 */
[----:B------:R-:W2:Y:S01]  /*4e20*/  S2UR UR10, SR_CgaCtaId ;  /* 0x00000000000a79c3 */ /* 0x000ea20000008800 */
[----:B------:R-:W3:Y:S01]  /*4e30*/  LDCU UR54, c[0x0][0x370] ;  /* 0x00006e00ff3677ac */ /* 0x000ee20008000800 */
[----:B------:R-:W-:Y:S01]  /*4e40*/  HFMA2 R14, -RZ, RZ, 0, 0 ;  /* 0x00000000ff0e7431 */ /* 0x000fe200000001ff */
[----:B------:R-:W-:Y:S01]  /*4e50*/  MOV R13, RZ ;  /* 0x000000ff000d7202 */ /* 0x000fe20000000f00 */
[----:B------:R-:W-:Y:S01]  /*4e60*/  HFMA2 R7, -RZ, RZ, 0, 0.0078125 ;  /* 0x00002000ff077431 */ /* 0x000fe200000001ff */
[----:B------:R-:W3:Y:S03]  /*4e70*/  LDCU.128 UR64, c[0x0][0xf10] ;  /* 0x0001e200ff4077ac */ /* 0x000ee60008000c00 */
[----:B------:R-:W4:Y:S01]  /*4e80*/  LDC.64 R16, c[0x0][0x348] ;  /* 0x0000d200ff107b82 */ /* 0x000f220000000a00 */
[----:B------:R-:W1:Y:S01]  /*4e90*/  LDCU UR53, c[0x0][0x374] ;  /* 0x00006e80ff3577ac */ /* 0x000e620008000800 */
[----:B------:R-:W2:Y:S06]  /*4ea0*/  LDCU UR15, c[0x0][0xf0c] ;  /* 0x0001e180ff0f77ac */ /* 0x000eac0008000800 */
[----:B------:R-:W4:Y:S01]  /*4eb0*/  LDC.64 R2, c[0x0][0xc88] ;  /* 0x00032200ff027b82 */ /* 0x000f220000000a00 */
[----:B------:R-:W4:Y:S01]  /*4ec0*/  LDCU UR62, c[0x0][0xf20] ;  /* 0x0001e400ff3e77ac */ /* 0x000f220008000800 */
[----:B------:R-:W4:Y:S06]  /*4ed0*/  LDCU UR4, c[0x0][0xf30] ;  /* 0x0001e600ff0477ac */ /* 0x000f2c0008000800 */
[----:B------:R-:W4:Y:S01]  /*4ee0*/  LDC.64 R4, c[0x0][0xc90] ;  /* 0x00032400ff047b82 */ /* 0x000f220000000a00 */
[----:B------:R-:W-:Y:S01]  /*4ef0*/  UMOV UR21, 0x400 ;  /* 0x0000040000157882 */ /* 0x000fe20000000000 */
[----:B---3--:R-:W-:-:S02]  /*4f00*/  UIMAD.WIDE.U32 UR6, UR54, UR64, URZ ;  /* 0x00000040360672a5 */ /* 0x008fc4000f8e00ff */
[----:B-1----:R-:W-:Y:S02]  /*4f10*/  UIMAD.WIDE.U32 UR8, UR53, UR67, URZ ;  /* 0x00000043350872a5 */ /* 0x002fe4000f8e00ff */
[----:B--2---:R-:W-:Y:S02]  /*4f20*/  ULEA UR21, UR10, UR21, 0x18 ;  /* 0x000000150a157291 */ /* 0x004fe4000f8ec0ff */
[----:B------:R-:W-:Y:S02]  /*4f30*/  UPLOP3.LUT UP1, UPT, UPT, UPT, UPT, 0x40, 0x4 ;  /* 0x000000000004789c */ /* 0x000fe40003f2e870 */
[----:B------:R-:W-:Y:S02]  /*4f40*/  UIADD3 UR57, UPT, UPT, UR21, 0xe0, URZ ;  /* 0x000000e015397890 */ /* 0x000fe4000fffe0ff */
[----:B------:R-:W-:Y:S02]  /*4f50*/  UIADD3 UR49, UPT, UPT, UR21, 0xe8, URZ ;  /* 0x000000e815317890 */ /* 0x000fe4000fffe0ff */
[----:B------:R-:W-:-:S02]  /*4f60*/  UIADD3 UR41, UPT, UPT, UR21, 0xf0, URZ ;  /* 0x000000f015297890 */ /* 0x000fc4000fffe0ff */
[----:B------:R-:W-:Y:S01]  /*4f70*/  UIADD3 UR33, UPT, UPT, UR21, 0xf8, URZ ;  /* 0x000000f815217890 */ /* 0x000fe2000fffe0ff */
[----:B------:R-:W-:Y:S01]  /*4f80*/  UMOV UR6, UR7 ;  /* 0x0000000700067c82 */ /* 0x000fe20008000000 */
[----:B------:R-:W-:Y:S01]  /*4f90*/  UMOV UR5, UR9 ;  /* 0x0000000900057c82 */ /* 0x000fe20008000000 */
[----:B------:R-:W-:Y:S02]  /*4fa0*/  UISETP.GE.AND UP0, UPT, UR39, 0x1, UPT ;  /* 0x000000012700788c */ /* 0x000fe4000bf06270 */
[----:B------:R-:W-:Y:S01]  /*4fb0*/  UISETP.NE.AND UP4, UPT, UR39, 0x1, UPT ;  /* 0x000000012700788c */ /* 0x000fe2000bf85270 */
[----:B------:R-:W1:Y:S01]  /*4fc0*/  LDCU.64 UR22, c[0x0][0xf28] ;  /* 0x0001e500ff1677ac */ /* 0x000e620008000a00 */
[----:B------:R-:W-:Y:S02]  /*4fd0*/  UISETP.NE.AND UP6, UPT, UR15, 0x1, UPT ;  /* 0x000000010f00788c */ /* 0x000fe4000bfc5270 */
[----:B------:R-:W-:Y:S02]  /*4fe0*/  UISETP.NE.AND UP5, UPT, UR66, 0x1, UPT ;  /* 0x000000014200788c */ /* 0x000fe4000bfa5270 */
[----:B------:R-:W-:-:S02]  /*4ff0*/  USHF.R.U32.HI UR61, URZ, UR65, UR6 ;  /* 0x00000041ff3d7299 */ /* 0x000fc40008011606 */
[----:B------:R-:W-:Y:S02]  /*5000*/  UPRMT UR46, UR10, 0x654, UR57 ;  /* 0x000006540a2e7896 */ /* 0x000fe40008000039 */
[----:B------:R-:W-:Y:S02]  /*5010*/  UPRMT UR45, UR10, 0x654, UR49 ;  /* 0x000006540a2d7896 */ /* 0x000fe40008000031 */
[----:B------:R-:W-:Y:S02]  /*5020*/  UPRMT UR38, UR10, 0x654, UR41 ;  /* 0x000006540a267896 */ /* 0x000fe40008000029 */
[----:B------:R-:W-:Y:S02]  /*5030*/  UPRMT UR37, UR10, 0x654, UR33 ;  /* 0x000006540a257896 */ /* 0x000fe40008000021 */
[----:B----4-:R-:W-:Y:S02]  /*5040*/  USHF.R.U32.HI UR55, URZ, UR62, UR5 ;  /* 0x0000003eff377299 */ /* 0x010fe40008011605 */
[----:B------:R-:W-:Y:S01]  /*5050*/  UISETP.NE.AND UP3, UPT, UR4, 0x1, UPT ;  /* 0x000000010400788c */ /* 0x000fe2000bf65270 */
[----:B-1----:R-:W-:-:S10]  /*5060*/  UMOV UR29, URZ ;  /* 0x000000ff001d7c82 */ /* 0x002fd40008000000 */
.L_x_104:
[C---:B------:R-:W-:Y:S02]  /*5070*/  LEA R12, R14.reuse, UR21, 0x3 ;  /* 0x000000150e0c7c11 */ /* 0x040fe4000f8e18ff */
[----:B------:R-:W-:Y:S02]  /*5080*/  SHF.L.U32 R9, R13, 0x1f, RZ ;  /* 0x0000001f0d097819 */ /* 0x000fe400000006ff */
[----:B------:R-:W-:Y:S02]  /*5090*/  LEA R10, R14, UR21, 0x4 ;  /* 0x000000150e0a7c11 */ /* 0x000fe4000f8e20ff */
[----:B------:R-:W1:Y:S02]  /*50a0*/  SYNCS.PHASECHK.TRANS64.TRYWAIT P0, [R12+URZ+0x130], R9 ;  /* 0x000130090c0075a7 */ /* 0x000e6400080011ff */
[----:B-12---:R-:W-:Y:S05]  /*50b0*/  @!P0 BRA `(.L_x_90) ;  /* 0x000000e800908947 */ /* 0x006fea0003800000 */
.L_x_243:
[----:B-1----:R-:W1:Y:S01]  /*50c0*/  LDS.128 R8, [R10+0x190] ;  /* 0x000190000a087984 */ /* 0x002e620000000c00 */
[----:B------:R-:W-:Y:S01]  /*50d0*/  UISETP.GE.AND UP0, UPT, UR39, 0x1, UPT ;  /* 0x000000012700788c */ /* 0x000fe2000bf06270 */
[----:B------:R-:W-:Y:S01]  /*50e0*/  @!PT LDS RZ, [RZ] ;  /* 0x00000000fffff984 */ /* 0x000fe20000000800 */
[----:B------:R-:W-:Y:S01]  /*50f0*/  @!PT LDS RZ, [RZ] ;  /* 0x00000000fffff984 */ /* 0x000fe20000000800 */
[----:B------:R-:W-:Y:S01]  /*5100*/  @!PT LDS RZ, [RZ] ;  /* 0x00000000fffff984 */ /* 0x000fe20000000800 */
[----:B------:R-:W-:Y:S01]  /*5110*/  @!PT LDS RZ, [RZ] ;  /* 0x00000000fffff984 */ /* 0x000fe20000000800 */
[----:B------:R2:W-:Y:S06]  /*5120*/  MEMBAR.ALL.CTA ;  /* 0x0000000000007992 */ /* 0x0005ec0000008000 */
[----:B--2---:R-:W2:Y:S01]  /*5130*/  FENCE.VIEW.ASYNC.S ;  /* 0x00000000000073c6 */ /* 0x004ea20000000000 */
[----:B-1----:R-:W-:Y:S11]  /*5140*/  LOP3.LUT P0, RZ, R10, 0x1, RZ, 0xc0, !PT ;  /* 0x000000010aff7812 */ /* 0x002ff6000780c0ff */
[----:B------:R-:W-:Y:S02]  /*5150*/  @!UPT UIADD3 URZ, UPT, UPT, URZ, URZ, URZ ;  /* 0x000000fffffff290 */ /* 0x000fe4000fffe0ff */
[----:B--2---:R-:W-:Y:S01]  /*5160*/  VOTEU.ANY UP2, P0 ;  /* 0x0000000000ff7886 */ /* 0x004fe20000040100 */
[----:B------:R-:W-:Y:S11]  /*5170*/  PLOP3.LUT P0, PT, PT, PT, UP2, 0x80, 0x8 ;  /* 0x000000000008781c */ /* 0x000ff60003f0f028 */
[----:B------:R-:W-:Y:S02]  /*5180*/  @!UPT UIADD3 URZ, UPT, UPT, URZ, URZ, URZ ;  /* 0x000000fffffff290 */ /* 0x000fe4000fffe0ff */
[----:B------:R-:W-:Y:S02]  /*5190*/  @P0 SHF.R.U32.HI R0, RZ, 0x10, R9 ;  /* 0x00000010ff000819 */ /* 0x000fe40000011609 */
[----:B------:R-:W-:Y:S02]  /*51a0*/  @P0 MOV R6, R8 ;  /* 0x0000000800060202 */ /* 0x000fe40000000f00 */
[----:B------:R-:W-:Y:S01]  /*51b0*/  @P0 R2UR UR4, R0 ;  /* 0x00000000000402ca */ /* 0x000fe200000e0000 */
[----:B------:R-:W-:Y:S01]  /*51c0*/  VIADD R0, R12, 0x140 ;  /* 0x000001400c007836 */ /* 0x000fe20000000000 */
[----:B------:R-:W-:Y:S02]  /*51d0*/  @P0 LOP3.LUT R8, R9, 0xffff, RZ, 0xc0, !PT ;  /* 0x0000ffff09080812 */ /* 0x000fe400078ec0ff */
[----:B------:R-:W-:Y:S02]  /*51e0*/  @P0 R2UR UR6, R6 ;  /* 0x00000000060602ca */ /* 0x000fe400000e0000 */
[----:B------:R-:W-:Y:S02]  /*51f0*/  PRMT R0, RZ, 0x654, R0 ;  /* 0x00000654ff007816 */ /* 0x000fe40000000000 */
[----:B------:R-:W-:Y:S02]  /*5200*/  @P0 R2UR UR5, R8 ;  /* 0x00000000080502ca */ /* 0x000fe400000e0000 */
[----:B------:R1:W-:Y:S03]  /*5210*/  SYNCS.ARRIVE.TRANS64.RED.A1T0 RZ, [R0+URZ], RZ ;  /* 0x000000ff00ff79a7 */ /* 0x0003e600081004ff */
[----:B------:R-:W-:Y:S04]  /*5220*/  @UP2 UMOV UR47, UR4 ;  /* 0x00000004002f2c82 */ /* 0x000fe80008000000 */
[----:B------:R-:W-:Y:S04]  /*5230*/  @UP2 UMOV UR14, UR6 ;  /* 0x00000006000e2c82 */ /* 0x000fe80008000000 */
[----:B------:R-:W-:Y:S01]  /*5240*/  @UP2 UMOV UR13, UR5 ;  /* 0x00000005000d2c82 */ /* 0x000fe20008000000 */
[----:B------:R-:W-:Y:S05]  /*5250*/  BRA.U !UP0, `(.L_x_91) ;  /* 0x0000000108a47547 */ /* 0x000fea000b800000 */
[----:B------:R-:W-:Y:S02]  /*5260*/  UIMAD.WIDE.U32 UR16, UR13, UR67, URZ ;  /* 0x000000430d1072a5 */ /* 0x000fe4000f8e00ff */
[----:B------:R-:W-:Y:S02]  /*5270*/  UIMAD.WIDE.U32 UR24, UR14, UR64, URZ ;  /* 0x000000400e1872a5 */ /* 0x000fe4000f8e00ff */
[----:B------:R-:W-:Y:S02]  /*5280*/  USEL UR4, UR53, UR55, !UP5 ;  /* 0x0000003735047287 */ /* 0x000fe4000e800000 */
[----:B------:R-:W-:Y:S02]  /*5290*/  USEL UR7, UR54, UR61, !UP6 ;  /* 0x0000003d36077287 */ /* 0x000fe4000f000000 */
[----:B------:R-:W-:Y:S02]  /*52a0*/  UIMAD.WIDE.U32 UR8, UR4, UR22, URZ ;  /* 0x00000016040872a5 */ /* 0x000fe4000f8e00ff */
[----:B------:R-:W-:Y:S01]  /*52b0*/  UIMAD.WIDE.U32 UR10, UR7, UR22, URZ ;  /* 0x00000016070a72a5 */ /* 0x000fe2000f8e00ff */
[----:B------:R-:W-:Y:S02]  /*52c0*/  UMOV UR5, UR17 ;  /* 0x0000001100057c82 */ /* 0x000fe40008000000 */
[----:B------:R-:W-:Y:S03]  /*52d0*/  USHF.R.U32.HI UR6, URZ, UR62, UR5 ;  /* 0x0000003eff067299 */ /* 0x000fe60008011605 */
[----:B------:R-:W-:Y:S01]  /*52e0*/  UMOV UR5, UR25 ;  /* 0x0000001900057c82 */ /* 0x000fe20008000000 */
[----:B------:R-:W-:Y:S02]  /*52f0*/  USEL UR6, UR13, UR6, !UP5 ;  /* 0x000000060d067287 */ /* 0x000fe4000e800000 */
[----:B------:R-:W-:Y:S03]  /*5300*/  USHF.R.U32.HI UR12, URZ, UR65, UR5 ;  /* 0x00000041ff0c7299 */ /* 0x000fe60008011605 */
[----:B------:R-:W-:Y:S02]  /*5310*/  UMOV UR5, UR9 ;  /* 0x0000000900057c82 */ /* 0x000fe40008000000 */
[----:B------:R-:W-:Y:S03]  /*5320*/  @UP4 USHF.R.U32.HI UR4, URZ, UR23, UR5 ;  /* 0x00000017ff044299 */ /* 0x000fe60008011605 */
[----:B------:R-:W-:Y:S01]  /*5330*/  UMOV UR5, UR11 ;  /* 0x0000000b00057c82 */ /* 0x000fe20008000000 */
[----:B------:R-:W-:Y:S02]  /*5340*/  UIMAD UR4, UR39, UR4, URZ ;  /* 0x00000004270472a4 */ /* 0x000fe4000f8e02ff */
[----:B------:R-:W-:Y:S02]  /*5350*/  @UP4 USHF.R.U32.HI UR7, URZ, UR23, UR5 ;  /* 0x00000017ff074299 */ /* 0x000fe40008011605 */
[----:B------:R-:W-:Y:S02]  /*5360*/  UIMAD.WIDE.U32 UR10, UR6, UR22, URZ ;  /* 0x00000016060a72a5 */ /* 0x000fe4000f8e00ff */
[----:B------:R-:W-:Y:S02]  /*5370*/  USEL UR5, UR14, UR12, !UP6 ;  /* 0x0000000c0e057287 */ /* 0x000fe4000f000000 */
[----:B------:R-:W-:Y:S02]  /*5380*/  UIMAD UR8, UR39, UR7, URZ ;  /* 0x00000007270872a4 */ /* 0x000fe4000f8e02ff */
[----:B------:R-:W-:Y:S03]  /*5390*/  UISETP.GE.AND UP0, UPT, UR6, UR4, UPT ;  /* 0x000000040600728c */ /* 0x000fe6000bf06270 */
[----:B------:R-:W-:Y:S01]  /*53a0*/  UMOV UR4, UR11 ;  /* 0x0000000b00047c82 */ /* 0x000fe20008000000 */
[----:B------:R-:W-:Y:S02]  /*53b0*/  UISETP.GE.OR UP0, UPT, UR5, UR8, UP0 ;  /* 0x000000080500728c */ /* 0x000fe40008706670 */
[----:B------:R-:W-:Y:S02]  /*53c0*/  USHF.R.U32.HI UR4, URZ, UR23, UR4 ;  /* 0x00000017ff047299 */ /* 0x000fe40008011604 */
[----:B------:R-:W-:Y:S02]  /*53d0*/  UIMAD.WIDE.U32 UR8, UR5, UR22, URZ ;  /* 0x00000016050872a5 */ /* 0x000fe4000f8e00ff */
[----:B------:R-:W-:Y:S04]  /*53e0*/  USEL UR10, UR6, UR4, !UP4 ;  /* 0x00000004060a7287 */ /* 0x000fe8000e000000 */
[----:B------:R-:W-:Y:S01]  /*53f0*/  UIADD3 UR11, UPT, UPT, -UR10, URZ, URZ ;  /* 0x000000ff0a0b7290 */ /* 0x000fe2000fffe1ff */
[----:B------:R-:W-:Y:S02]  /*5400*/  @!UP0 UMOV UR4, UR9 ;  /* 0x0000000900048c82 */ /* 0x000fe40008000000 */
[----:B------:R-:W-:Y:S02]  /*5410*/  @!UP0 USHF.R.U32.HI UR4, URZ, UR23, UR4 ;  /* 0x00000017ff048299 */ /* 0x000fe40008011604 */
[----:B------:R-:W-:Y:S02]  /*5420*/  UIMAD UR8, UR39, UR11, UR6 ;  /* 0x0000000b270872a4 */ /* 0x000fe4000f8e0206 */
[----:B------:R-:W-:Y:S04]  /*5430*/  @!UP0 USEL UR4, UR5, UR4, !UP4 ;  /* 0x0000000405048287 */ /* 0x000fe8000e000000 */
[----:B------:R-:W-:Y:S02]  /*5440*/  @!UP0 UIMAD UR7, UR7, UR8, UR4 ;  /* 0x00000008070782a4 */ /* 0x000fe4000f8e0204 */
[----:B------:R-:W-:Y:S02]  /*5450*/  @!UP0 UIADD3 UR9, UPT, UPT, UR10, -UR4, URZ ;  /* 0x800000040a098290 */ /* 0x000fe4000fffe0ff */
[----:B------:R-:W-:Y:S02]  /*5460*/  UIADD3 UR8, UPT, UPT, -UR6, URZ, URZ ;  /* 0x000000ff06087290 */ /* 0x000fe4000fffe1ff */
[----:B------:R-:W-:Y:S02]  /*5470*/  UIADD3 UR4, UPT, UPT, -UR5, URZ, URZ ;  /* 0x000000ff05047290 */ /* 0x000fe4000fffe1ff */
[----:B------:R-:W-:Y:S03]  /*5480*/  @!UP0 UIMAD UR6, UR9, UR39, UR5 ;  /* 0x00000027090682a4 */ /* 0x000fe6000f8e0205 */
[----:B------:R-:W-:Y:S01]  /*5490*/  @!UP0 UMOV UR5, UR7 ;  /* 0x0000000700058c82 */ /* 0x000fe20008000000 */
[----:B------:R-:W-:Y:S02]  /*54a0*/  UIMAD UR7, UR15, UR4, UR14 ;  /* 0x000000040f0772a4 */ /* 0x000fe4000f8e020e */
[----:B------:R-:W-:Y:S02]  /*54b0*/  UIMAD UR4, UR66, UR8, UR13 ;  /* 0x00000008420472a4 */ /* 0x000fe4000f8e020d */
[----:B------:R-:W-:Y:S02]  /*54c0*/  UIMAD UR14, UR5, UR15, UR7 ;  /* 0x0000000f050e72a4 */ /* 0x000fe4000f8e0207 */
[----:B------:R-:W-:Y:S11]  /*54d0*/  UIMAD UR13, UR6, UR66, UR4 ;  /* 0x00000042060d72a4 */ /* 0x000ff6000f8e0204 */
[----:B------:R-:W-:Y:S01]  /*54e0*/  @!UPT UIADD3 URZ, UPT, UPT, URZ, URZ, URZ ;  /* 0x000000fffffff290 */ /* 0x000fe2000fffe0ff */
.L_x_91:
[----:B------:R-:W2:Y:S01]  /*54f0*/  @!UP3 LDCU.128 UR8, c[0x0][0xf10] ;  /* 0x0001e200ff08b7ac */ /* 0x000ea20008000c00 */
[----:B------:R-:W-:Y:S01]  /*5500*/  IMAD.MOV.U32 R10, RZ, RZ, 0x1 ;  /* 0x00000001ff0a7424 */ /* 0x000fe200078e00ff */
[C---:B------:R-:W-:Y:S02]  /*5510*/  ISETP.NE.U32.AND P1, PT, R4.reuse, RZ, PT ;  /* 0x000000ff0400720c */ /* 0x040fe40003f25070 */
[----:B------:R-:W-:Y:S02]  /*5520*/  ISETP.NE.U32.AND P0, PT, R4, RZ, PT ;  /* 0x000000ff0400720c */ /* 0x000fe40003f05070 */
[C---:B------:R-:W-:Y:S01]  /*5530*/  ISETP.NE.AND.EX P1, PT, R5.reuse, RZ, PT, P1 ;  /* 0x000000ff0500720c */ /* 0x040fe20003f25310 */
[----:B------:R-:W3:Y:S01]  /*5540*/  @!UP3 LDCU UR5, c[0x0][0xf0c] ;  /* 0x0001e180ff05b7ac */ /* 0x000ee20008000800 */
[----:B------:R-:W-:Y:S02]  /*5550*/  ISETP.NE.AND.EX P0, PT, R5, RZ, PT, P0 ;  /* 0x000000ff0500720c */ /* 0x000fe40003f05300 */
[----:B------:R-:W-:Y:S01]  /*5560*/  SHF.L.U32 R10, R10, 0x1f, RZ ;  /* 0x0000001f0a0a7819 */ /* 0x000fe200000006ff */
[----:B------:R-:W4:Y:S01]  /*5570*/  @!UP3 LDCU UR4, c[0x0][0xf20] ;  /* 0x0001e400ff04b7ac */ /* 0x000f220008000800 */
[----:B------:R-:W-:Y:S02]  /*5580*/  USHF.L.U32 UR17, UR20, 0x8, URZ ;  /* 0x0000000814117899 */ /* 0x000fe400080006ff */
[----:B--2---:R-:W-:Y:S02]  /*5590*/  UIMAD.WIDE.U32 UR6, UR14, UR8, URZ ;  /* 0x000000080e0672a5 */ /* 0x004fe4000f8e00ff */
[----:B------:R-:W-:Y:S02]  /*55a0*/  USHF.L.U32 UR59, UR19, 0x7, URZ ;  /* 0x00000007133b7899 */ /* 0x000fe400080006ff */
[----:B------:R-:W-:Y:S02]  /*55b0*/  @!UP3 USHF.R.U32.HI UR7, URZ, UR9, UR7 ;  /* 0x00000009ff07b299 */ /* 0x000fe40008011607 */
[----:B------:R-:W-:Y:S02]  /*55c0*/  UIMAD.WIDE.U32 UR8, UR13, UR11, URZ ;  /* 0x0000000b0d0872a5 */ /* 0x000fe4000f8e00ff */
[----:B---3--:R-:W-:Y:S04]  /*55d0*/  @!UP3 UISETP.NE.AND UP0, UPT, UR5, 0x1, UPT ;  /* 0x000000010500b88c */ /* 0x008fe8000bf05270 */
[----:B------:R-:W-:Y:S02]  /*55e0*/  @!UP3 USEL UR7, UR14, UR7, !UP0 ;  /* 0x000000070e07b287 */ /* 0x000fe4000c000000 */
[----:B------:R-:W-:Y:S01]  /*55f0*/  @!UP3 UISETP.NE.AND UP0, UPT, UR10, 0x1, UPT ;  /* 0x000000010a00b88c */ /* 0x000fe2000bf05270 */
[----:B------:R-:W-:Y:S02]  /*5600*/  @!UP3 UMOV UR6, UR9 ;  /* 0x000000090006bc82 */ /* 0x000fe40008000000 */
[----:B----4-:R-:W-:Y:S04]  /*5610*/  @!UP3 USHF.R.U32.HI UR6, URZ, UR4, UR6 ;  /* 0x00000004ff06b299 */ /* 0x010fe80008011606 */
[----:B------:R-:W-:Y:S04]  /*5620*/  @!UP3 USEL UR6, UR13, UR6, !UP0 ;  /* 0x000000060d06b287 */ /* 0x000fe8000c000000 */
[----:B------:R-:W-:Y:S02]  /*5630*/  @!UP3 UIADD3 UR4, UPT, UPT, -UR7, UR6, URZ ;  /* 0x000000060704b290 */ /* 0x000fe4000fffe1ff */
[----:B------:R-:W-:Y:S02]  /*5640*/  @!UP3 UIADD3 UR6, UPT, UPT, UR7, -UR6, URZ ;  /* 0x800000060706b290 */ /* 0x000fe4000fffe0ff */
[----:B------:R-:W-:Y:S02]  /*5650*/  @!UP3 UIMAD UR14, UR4, UR5, UR14 ;  /* 0x00000005040eb2a4 */ /* 0x000fe4000f8e020e */
[----:B------:R-:W-:Y:S01]  /*5660*/  @!UP3 UIMAD UR13, UR6, UR10, UR13 ;  /* 0x0000000a060db2a4 */ /* 0x000fe2000f8e020d */
[----:B------:R-:W-:Y:S11]  /*5670*/  BRA.U UP1, `(.L_x_92) ;  /* 0x0000000101107547 */ /* 0x000ff6000b800000 */
[----:B-1----:R-:W-:Y:S04]  /*5680*/  MOV R0, UR63 ;  /* 0x0000003f00007c02 */ /* 0x002fe80008000f00 */
[----:B------:R-:W-:Y:S04]  /*5690*/  SHF.L.U32 R9, R0, 0x1f, RZ ;  /* 0x0000001f00097819 */ /* 0x000fe800000006ff */
[----:B------:R-:W1:Y:S02]  /*56a0*/  SYNCS.PHASECHK.TRANS64.TRYWAIT P2, [UR21+0x128], R9 ;  /* 0x00012809ff0075a7 */ /* 0x000e640008041115 */
[----:B-1----:R-:W-:Y:S05]  /*56b0*/  @!P2 BRA `(.L_x_93) ;  /* 0x000000e40024a947 */ /* 0x002fea0003800000 */
.L_x_92:
[----:B------:R-:W-:Y:S05]  /*56c0*/  @!P1 BRA `(.L_x_94) ;  /* 0x0000000000309947 */ /* 0x000fea0003800000 */
[----:B------:R-:W-:Y:S01]  /*56d0*/  ISETP.NE.U32.AND P1, PT, R2, RZ, PT ;  /* 0x000000ff0200720c */ /* 0x000fe20003f25070 */
[----:B------:R-:W2:Y:S01]  /*56e0*/  LDCU.64 UR4, c[0x0][0x358] ;  /* 0x00006b00ff0477ac */ /* 0x000ea20008000a00 */
[----:B------:R-:W-:Y:S02]  /*56f0*/  IMAD.MOV.U32 R176, RZ, RZ, 0x1 ;  /* 0x00000001ffb07424 */ /* 0x000fe400078e00ff */
[----:B------:R-:W-:Y:S11]  /*5700*/  ISETP.NE.AND.EX P1, PT, R3, RZ, PT, P1 ;  /* 0x000000ff0300720c */ /* 0x000ff60003f25310 */
[----:B------:R-:W-:Y:S02]  /*5710*/  @!UPT UIADD3 URZ, UPT, UPT, URZ, URZ, URZ ;  /* 0x000000fffffff290 */ /* 0x000fe4000fffe0ff */
[----:B-1----:R-:W1:Y:S01]  /*5720*/  @P1 LDC.64 R8, c[0x0][0xc88] ;  /* 0x00032200ff081b82 */ /* 0x002e620000000a00 */
[----:B------:R-:W-:Y:S04]  /*5730*/  @P1 IMAD R0, R4, UR44, RZ ;  /* 0x0000002c04001c24 */ /* 0x000fe8000f8e02ff */
[----:B-1----:R-:W-:Y:S04]  /*5740*/  @P1 IMAD.WIDE R8, R0, 0x4, R8 ;  /* 0x0000000400081825 */ /* 0x002fe800078e0208 */
[----:B------:R-:W-:Y:S01]  /*5750*/  HFMA2 R0, -RZ, RZ, 0, 5.9604644775390625e-08 ;  /* 0x00000001ff007431 */ /* 0x000fe200000001ff */
[----:B--2--5:R2:W5:Y:S04]  /*5760*/  @P1 LDG.E R133, desc[UR4][R8.64] ;  /* 0x0000000408851981 */ /* 0x024568000c1e1900 */
[----:B------:R-:W-:Y:S01]  /*5770*/  @!P1 PRMT R176, R0, 0x7610, R176 ;  /* 0x0000761000b09816 */ /* 0x000fe200000000b0 */
[----:B--2---:R-:W3:Y:S06]  /*5780*/  @!P1 LDC R133, c[0x0][0xc80] ;  /* 0x00032000ff859b82 */ /* 0x004eec0000000800 */
.L_x_94:
[----:B---3-5:R-:W-:Y:S01]  /*5790*/  @!P0 FSETP.EQ.AND P1, PT, R133, RZ, PT ;  /* 0x000000ff8500820b */ /* 0x028fe20003f22000 */
[----:B------:R-:W-:Y:S01]  /*57a0*/  @!UPT UIADD3 URZ, UPT, UPT, URZ, URZ, URZ ;  /* 0x000000fffffff290 */ /* 0x000fe2000fffe0ff */
[----:B------:R-:W-:Y:S11]  /*57b0*/  @!P0 BRA `(.L_x_95) ;  /* 0x0000000000188947 */ /* 0x000ff60003800000 */
[----:B------:R-:W-:Y:S02]  /*57c0*/  LOP3.LUT P0, RZ, R176, 0xff, RZ, 0xc0, !PT ;  /* 0x000000ffb0ff7812 */ /* 0x000fe4000780c0ff */
[----:B------:R-:W-:Y:S04]  /*57d0*/  ISETP.NE.U32.AND P1, PT, R2, RZ, PT ;  /* 0x000000ff0200720c */ /* 0x000fe80003f25070 */
[----:B------:R-:W-:Y:S04]  /*57e0*/  ISETP.NE.AND.EX P1, PT, R3, RZ, PT, P1 ;  /* 0x000000ff0300720c */ /* 0x000fe80003f25310 */
[----:B------:R-:W-:Y:S03]  /*57f0*/  PLOP3.LUT P1, PT, P1, PT, PT, 0x8, 0x80 ;  /* 0x000000000080781c */ /* 0x000fe60000f2e170 */
[----:B------:R-:W-:Y:S11]  /*5800*/  @P0 FSETP.EQ.AND P1, PT, R133, RZ, PT ;  /* 0x000000ff8500020b */ /* 0x000ff60003f22000 */
[----:B------:R-:W-:Y:S02]  /*5810*/  @!UPT UIADD3 URZ, UPT, UPT, URZ, URZ, URZ ;  /* 0x000000fffffff290 */ /* 0x000fe4000fffe0ff */
.L_x_95:
[----:B------:R-:W2:Y:S01]  /*5820*/  SYNCS.PHASECHK.TRANS64.TRYWAIT P2, [UR21+0x100], R10 ;  /* 0x0001000aff0075a7 */ /* 0x000ea20008041115 */
[----:B------:R-:W-:Y:S01]  /*5830*/  ELECT P0, URZ, PT ;  /* 0x0000000000ff782f */ /* 0x000fe20003800000 */
[----:B------:R-:W-:Y:S02]  /*5840*/  ULOP3.LUT UP0, UR19, UR29, 0x1, URZ, 0xc0, !UPT ;  /* 0x000000011d137892 */ /* 0x000fe4000f80c0ff */
[----:B------:R-:W-:Y:S01]  /*5850*/  UIADD3 UR18, UPT, UPT, UR17, 0x60, URZ ;  /* 0x0000006011127890 */ /* 0x000fe2000fffe0ff */
[----:B------:R-:W-:Y:S06]  /*5860*/  PLOP3.LUT P1, PT, P1, P0, PT, 0xf2, 0x2f ;  /* 0x00000000002f781c */ /* 0x000fec0000f21e72 */
[----:B------:R-:W-:Y:S02]  /*5870*/  UMOV UR58, UR18 ;  /* 0x00000012003a7c82 */ /* 0x000fe40008000000 */
[----:B------:R-:W-:Y:S05]  /*5880*/  @UP0 UIADD3 UR58, UPT, UPT, UR17, URZ, URZ ;  /* 0x000000ff113a0290 */ /* 0x000fea000fffe0ff */
[----:B------:R-:W-:Y:S05]  /*5890*/  @!P1 IADD3 R6, P0, PT, R16, 0x980, RZ ;  /* 0x0000098010069810 */ /* 0x000fea0007f1e0ff */
[----:B-1----:R-:W-:Y:S01]  /*58a0*/  @!P1 IMAD.X R0, RZ, RZ, R17, P0 ;  /* 0x000000ffff009224 */ /* 0x002fe200000e0611 */
[----:B--2---:R-:W-:Y:S07]  /*58b0*/  @!P2 BRA `(.L_x_96) ;  /* 0x000000e000bca947 */ /* 0x004fee0003800000 */
.L_x_246:
[----:B------:R-:W-:Y:S01]  /*58c0*/  @!P1 R2UR UR5, R6 ;  /* 0x00000000060592ca */ /* 0x000fe200000e0000 */
[----:B------:R-:W-:Y:S01]  /*58d0*/  VOTEU.ALL UP0, P1 ;  /* 0x0000000000ff7886 */ /* 0x000fe20000800000 */
[----:B------:R-:W-:Y:S01]  /*58e0*/  @!P1 R2UR UR4, R0 ;  /* 0x00000000000492ca */ /* 0x000fe200000e0000 */
[----:B------:R-:W-:Y:S01]  /*58f0*/  UMOV UR6, 0x0 ;  /* 0x0000000000067882 */ /* 0x000fe20000000000 */
[----:B------:R-:W-:Y:S01]  /*5900*/  UMOV UR7, 0x10000000 ;  /* 0x1000000000077882 */ /* 0x000fe20000000000 */
[----:B------:R-:W-:Y:S01]  /*5910*/  UMOV UR60, UR44 ;  /* 0x0000002c003c7c82 */ /* 0x000fe20008000000 */
[----:B------:R-:W-:Y:S01]  /*5920*/  @!UP0 UIADD3 UR56, UPT, UPT, UR21, 0x200, URZ ;  /* 0x0000020015388890 */ /* 0x000fe2000fffe0ff */
[----:B------:R-:W-:Y:S01]  /*5930*/  @!P1 IMAD.MOV.U32 R0, RZ, RZ, 0x2000 ;  /* 0x00002000ff009424 */ /* 0x000fe200078e00ff */
[----:B------:R-:W-:Y:S01]  /*5940*/  @!UP0 UIADD3 UR10, UPT, UPT, UR58, 0x80, URZ ;  /* 0x000000803a0a8890 */ /* 0x000fe2000fffe0ff */
[----:B------:R-:W-:Y:S01]  /*5950*/  @!P1 IADD3 R6, P0, PT, R16, 0x980, RZ ;  /* 0x0000098010069810 */ /* 0x000fe20007f1e0ff */
[----:B------:R-:W-:Y:S01]  /*5960*/  @!UP0 UIADD3 UR8, UPT, UPT, UR21, 0x1200, URZ ;  /* 0x0000120015088890 */ /* 0x000fe2000fffe0ff */
[----:B------:R-:W-:Y:S02]  /*5970*/  VOTEU.ALL UP0, P1 ;  /* 0x0000000000ff7886 */ /* 0x000fe40000800000 */
[----:B------:R-:W-:Y:S01]  /*5980*/  IMAD.U32 R8, RZ, RZ, UR5 ;  /* 0x00000005ff087e24 */ /* 0x000fe2000f8e00ff */
[----:B------:R-:W-:Y:S01]  /*5990*/  UMOV UR9, UR57 ;  /* 0x0000003900097c82 */ /* 0x000fe20008000000 */
[----:B-1----:R-:W-:Y:S01]  /*59a0*/  IMAD.U32 R9, RZ, RZ, UR4 ;  /* 0x00000004ff097e24 */ /* 0x002fe2000f8e00ff */
[----:B------:R-:W-:Y:S01]  /*59b0*/  UMOV UR11, UR59 ;  /* 0x0000003b000b7c82 */ /* 0x000fe20008000000 */
[----:B------:R-:W-:Y:S01]  /*59c0*/  UMOV UR12, UR44 ;  /* 0x0000002c000c7c82 */ /* 0x000fe20008000000 */
[----:B------:R-:W-:Y:S02]  /*59d0*/  @!P1 R2UR UR4, R8 ;  /* 0x00000000080492ca */ /* 0x000fe400000e0000 */
[----:B------:R-:W-:Y:S11]  /*59e0*/  @!P1 R2UR UR5, R9 ;  /* 0x00000000090592ca */ /* 0x000ff600000e0000 */
[----:B------:R-:W-:Y:S02]  /*59f0*/  @!UPT UIADD3 URZ, UPT, UPT, URZ, URZ, URZ ;  /* 0x000000fffffff290 */ /* 0x000fe4000fffe0ff */
[----:B------:R1:W-:Y:S01]  /*5a00*/  @!UP0 UTMALDG.3D [UR56], [UR4], desc[UR6] ;  /* 0x00000638040085b4 */ /* 0x0003e20008011000 */
[----:B------:R-:W-:Y:S05]  /*5a10*/  VOTEU.ALL UP0, P1 ;  /* 0x0000000000ff7886 */ /* 0x000fea0000800000 */
[----:B------:R1:W-:Y:S01]  /*5a20*/  @!UP0 UTMALDG.3D [UR8], [UR4], desc[UR6] ;  /* 0x00000608040085b4 */ /* 0x0003e20008011000 */
[----:B------:R2:W-:Y:S01]  /*5a30*/  @!P1 SYNCS.ARRIVE.TRANS64.RED.A0TR RZ, [UR21+0xe0], R0 ;  /* 0x0000e000ffff99a7 */ /* 0x0005e20008300415 */
[----:B------:R-:W-:Y:S01]  /*5a40*/  SYNCS.ARRIVE.TRANS64.RED.A1T0 RZ, [UR46], RZ ;  /* 0x000000ffffff79a7 */ /* 0x000fe2000810042e */
[----:B--2---:R-:W-:Y:S01]  /*5a50*/  @!P1 IMAD.X R0, RZ, RZ, R17, P0 ;  /* 0x000000ffff009224 */ /* 0x004fe200000e0611 */
[----:B------:R-:W2:Y:S02]  /*5a60*/  SYNCS.PHASECHK.TRANS64.TRYWAIT P2, [UR21+0x108], R10 ;  /* 0x0001080aff0075a7 */ /* 0x000ea40008041115 */
[----:B-12---:R-:W-:Y:S05]  /*5a70*/  @!P2 BRA `(.L_x_97) ;  /* 0x000000e00064a947 */ /* 0x006fea0003800000 */
.L_x_248:
        /* <DEDUP_REMOVED lines=10> */
[----:B------:R-:W-:Y:S02]  /*5b20*/  @!UP0 UIADD3 UR10, UPT, UPT, UR58, 0x80, URZ ;  /* 0x000000803a0a8890 */ /* 0x000fe4000fffe0ff */
[----:B------:R-:W-:Y:S01]  /*5b30*/  @!UP0 UIADD3 UR8, UPT, UPT, UR21, 0x3200, URZ ;  /* 0x0000320015088890 */ /* 0x000fe2000fffe0ff */
[----:B------:R-:W-:Y:S01]  /*5b40*/  IMAD.U32 R8, RZ, RZ, UR5 ;  /* 0x00000005ff087e24 */ /* 0x000fe2000f8e00ff */
[----:B------:R-:W-:Y:S01]  /*5b50*/  VOTEU.ALL UP0, P1 ;  /* 0x0000000000ff7886 */ /* 0x000fe20000800000 */
[----:B-1----:R-:W-:Y:S01]  /*5b60*/  IMAD.U32 R9, RZ, RZ, UR4 ;  /* 0x00000004ff097e24 */ /* 0x002fe2000f8e00ff */
[----:B------:R-:W-:Y:S01]  /*5b70*/  UMOV UR52, UR44 ;  /* 0x0000002c00347c82 */ /* 0x000fe20008000000 */
[----:B------:R-:W-:Y:S01]  /*5b80*/  UMOV UR9, UR49 ;  /* 0x0000003100097c82 */ /* 0x000fe20008000000 */
[----:B------:R-:W-:Y:S01]  /*5b90*/  @!P1 R2UR UR4, R8 ;  /* 0x00000000080492ca */ /* 0x000fe200000e0000 */
[----:B------:R-:W-:Y:S01]  /*5ba0*/  UMOV UR12, UR44 ;  /* 0x0000002c000c7c82 */ /* 0x000fe20008000000 */
[----:B------:R-:W-:Y:S01]  /*5bb0*/  @!P1 R2UR UR5, R9 ;  /* 0x00000000090592ca */ /* 0x000fe200000e0000 */
[----:B------:R-:W-:Y:S11]  /*5bc0*/  UMOV UR11, UR51 ;  /* 0x00000033000b7c82 */ /* 0x000ff60008000000 */
[----:B------:R-:W-:Y:S01]  /*5bd0*/  @!UPT UIADD3 URZ, UPT, UPT, URZ, URZ, URZ ;  /* 0x000000fffffff290 */ /* 0x000fe2000fffe0ff */
        /* <DEDUP_REMOVED lines=8> */
.L_x_250:
[----:B------:R-:W-:Y:S01]  /*5c60*/  @!P1 R2UR UR4, R0 ;  /* 0x00000000000492ca */ /* 0x000fe200000e0000 */
[----:B------:R-:W-:Y:S01]  /*5c70*/  USHF.L.U32 UR16, UR19, 0x5, URZ ;  /* 0x0000000513107899 */ /* 0x000fe200080006ff */
[----:B------:R-:W-:Y:S01]  /*5c80*/  @!P1 R2UR UR5, R6 ;  /* 0x00000000060592ca */ /* 0x000fe200000e0000 */
[----:B------:R-:W-:Y:S01]  /*5c90*/  VOTEU.ALL UP0, P1 ;  /* 0x0000000000ff7886 */ /* 0x000fe20000800000 */
[----:B------:R-:W-:Y:S01]  /*5ca0*/  UMOV UR24, 0x0 ;  /* 0x0000000000187882 */ /* 0x000fe20000000000 */
[----:B------:R-:W-:Y:S01]  /*5cb0*/  UMOV UR25, 0x10000000 ;  /* 0x1000000000197882 */ /* 0x000fe20000000000 */
[----:B------:R-:W-:Y:S01]  /*5cc0*/  UMOV UR43, UR59 ;  /* 0x0000003b002b7c82 */ /* 0x000fe20008000000 */
[----:B------:R-:W-:Y:S01]  /*5cd0*/  @!P1 IMAD.MOV.U32 R0, RZ, RZ, 0x2000 ;  /* 0x00002000ff009424 */ /* 0x000fe200078e00ff */
[----:B------:R-:W-:Y:S01]  /*5ce0*/  @!UP0 UIADD3 UR40, UPT, UPT, UR21, 0x4200, URZ ;  /* 0x0000420015288890 */ /* 0x000fe2000fffe0ff */
[----:B------:R-:W-:Y:S01]  /*5cf0*/  @!P1 IADD3 R6, P0, PT, R16, 0x980, RZ ;  /* 0x0000098010069810 */ /* 0x000fe20007f1e0ff */
[----:B------:R-:W-:Y:S01]  /*5d00*/  @!UP0 UIADD3 UR8, UPT, UPT, UR21, 0x5200, URZ ;  /* 0x0000520015088890 */ /* 0x000fe2000fffe0ff */
[----:B------:R-:W-:Y:S02]  /*5d10*/  UMOV UR9, UR41 ;  /* 0x0000002900097c82 */ /* 0x000fe40008000000 */
[----:B-1----:R-:W-:Y:S01]  /*5d20*/  IMAD.U32 R9, RZ, RZ, UR4 ;  /* 0x00000004ff097e24 */ /* 0x002fe2000f8e00ff */
[----:B------:R-:W-:Y:S01]  /*5d30*/  UIADD3 UR4, UPT, UPT, UR17, -UR16, URZ ;  /* 0x8000001011047290 */ /* 0x000fe2000fffe0ff */
[----:B------:R-:W-:Y:S01]  /*5d40*/  IMAD.U32 R8, RZ, RZ, UR5 ;  /* 0x00000005ff087e24 */ /* 0x000fe2000f8e00ff */
[----:B------:R-:W-:Y:S01]  /*5d50*/  UMOV UR11, UR59 ;  /* 0x0000003b000b7c82 */ /* 0x000fe20008000000 */
[----:B------:R-:W-:Y:S01]  /*5d60*/  UMOV UR12, UR44 ;  /* 0x0000002c000c7c82 */ /* 0x000fe20008000000 */
[----:B------:R-:W-:Y:S01]  /*5d70*/  @!P1 R2UR UR7, R9 ;  /* 0x00000000090792ca */ /* 0x000fe200000e0000 */
[----:B------:R-:W-:Y:S01]  /*5d80*/  UIADD3 UR42, UPT, UPT, UR4, 0x40, URZ ;  /* 0x00000040042a7890 */ /* 0x000fe2000fffe0ff */
[----:B------:R-:W-:Y:S01]  /*5d90*/  @!P1 R2UR UR6, R8 ;  /* 0x00000000080692ca */ /* 0x000fe200000e0000 */
[----:B------:R-:W-:Y:S01]  /*5da0*/  @!UP0 UIADD3 UR10, UPT, UPT, UR4, 0xc0, URZ ;  /* 0x000000c0040a8890 */ /* 0x000fe2000fffe0ff */
[----:B------:R-:W-:Y:S11]  /*5db0*/  VOTEU.ALL UP0, P1 ;  /* 0x0000000000ff7886 */ /* 0x000ff60000800000 */
        /* <DEDUP_REMOVED lines=8> */
.L_x_252:
[----:B------:R-:W-:Y:S01]  /*5e40*/  @!P1 R2UR UR6, R6 ;  /* 0x00000000060692ca */ /* 0x000fe200000e0000 */
[----:B------:R-:W-:Y:S01]  /*5e50*/  VOTEU.ALL UP0, P1 ;  /* 0x0000000000ff7886 */ /* 0x000fe20000800000 */
[----:B------:R-:W-:Y:S01]  /*5e60*/  @!P1 R2UR UR5, R0 ;  /* 0x00000000000592ca */ /* 0x000fe200000e0000 */
[----:B------:R-:W-:Y:S01]  /*5e70*/  UMOV UR34, UR42 ;  /* 0x0000002a00227c82 */ /* 0x000fe20008000000 */
[----:B------:R-:W-:Y:S01]  /*5e80*/  UMOV UR36, UR44 ;  /* 0x0000002c00247c82 */ /* 0x000fe20008000000 */
[----:B------:R-:W-:Y:S01]  /*5e90*/  @!P1 IMAD.MOV.U32 R0, RZ, RZ, 0x2000 ;  /* 0x00002000ff009424 */ /* 0x000fe200078e00ff */
[----:B------:R-:W-:Y:S01]  /*5ea0*/  @!UP0 UIADD3 UR35, UPT, UPT, UR59, 0x40, URZ ;  /* 0x000000403b238890 */ /* 0x000fe2000fffe0ff */
[----:B-1----:R-:W-:Y:S01]  /*5eb0*/  SHF.L.U32 R9, RZ, 0x1f, RZ ;  /* 0x0000001fff097819 */ /* 0x002fe200000006ff */
[----:B------:R-:W-:Y:S01]  /*5ec0*/  @!UP0 UIADD3 UR32, UPT, UPT, UR21, 0x6200, URZ ;  /* 0x0000620015208890 */ /* 0x000fe2000fffe0ff */
[----:B------:R-:W-:Y:S01]  /*5ed0*/  @!P1 IADD3 R8, P0, PT, R16, 0x980, RZ ;  /* 0x0000098010089810 */ /* 0x000fe20007f1e0ff */
[----:B------:R-:W-:Y:S02]  /*5ee0*/  @!UP0 UIADD3 UR10, UPT, UPT, UR4, 0xc0, URZ ;  /* 0x000000c0040a8890 */ /* 0x000fe4000fffe0ff */
[----:B------:R-:W-:Y:S01]  /*5ef0*/  @!UP0 UIADD3 UR8, UPT, UPT, UR21, 0x7200, URZ ;  /* 0x0000720015088890 */ /* 0x000fe2000fffe0ff */
[----:B------:R-:W-:Y:S01]  /*5f00*/  IMAD.U32 R18, RZ, RZ, UR6 ;  /* 0x00000006ff127e24 */ /* 0x000fe2000f8e00ff */
[----:B------:R-:W-:Y:S01]  /*5f10*/  VOTEU.ALL UP0, P1 ;  /* 0x0000000000ff7886 */ /* 0x000fe20000800000 */
[----:B------:R-:W-:Y:S01]  /*5f20*/  IMAD.U32 R19, RZ, RZ, UR5 ;  /* 0x00000005ff137e24 */ /* 0x000fe2000f8e00ff */
[----:B------:R-:W-:Y:S01]  /*5f30*/  UMOV UR4, 0x0 ;  /* 0x0000000000047882 */ /* 0x000fe20000000000 */
[----:B------:R-:W-:Y:S01]  /*5f40*/  UMOV UR5, 0x10000000 ;  /* 0x1000000000057882 */ /* 0x000fe20000000000 */
[----:B------:R-:W-:Y:S01]  /*5f50*/  @!P1 R2UR UR6, R18 ;  /* 0x00000000120692ca */ /* 0x000fe200000e0000 */
[----:B------:R-:W-:Y:S01]  /*5f60*/  UMOV UR9, UR33 ;  /* 0x0000002100097c82 */ /* 0x000fe20008000000 */
[----:B------:R-:W-:Y:S01]  /*5f70*/  @!P1 R2UR UR7, R19 ;  /* 0x00000000130792ca */ /* 0x000fe200000e0000 */
[----:B------:R-:W-:Y:S01]  /*5f80*/  UMOV UR12, UR44 ;  /* 0x0000002c000c7c82 */ /* 0x000fe20008000000 */
[----:B------:R-:W-:Y:S01]  /*5f90*/  UMOV UR11, UR35 ;  /* 0x00000023000b7c82 */ /* 0x000fe20008000000 */
[----:B------:R-:W-:Y:S10]  /*5fa0*/  @!P1 IMAD.X R6, RZ, RZ, R17, P0 ;  /* 0x000000ffff069224 */ /* 0x000ff400000e0611 */
[----:B------:R-:W-:Y:S01]  /*5fb0*/  @!UP0 UTMALDG.3D [UR32], [UR6], desc[UR4] ;  /* 0x00000420060085b4 */ /* 0x000fe20008011000 */
[----:B------:R-:W-:Y:S05]  /*5fc0*/  VOTEU.ALL UP0, P1 ;  /* 0x0000000000ff7886 */ /* 0x000fea0000800000 */
[----:B------:R1:W-:Y:S01]  /*5fd0*/  @!UP0 UTMALDG.3D [UR8], [UR6], desc[UR4] ;  /* 0x00000408060085b4 */ /* 0x0003e20008011000 */
[----:B------:R2:W-:Y:S01]  /*5fe0*/  @!P1 SYNCS.ARRIVE.TRANS64.RED.A0TR RZ, [UR21+0xf8], R0 ;  /* 0x0000f800ffff99a7 */ /* 0x0005e20008300415 */
[----:B------:R-:W-:Y:S01]  /*5ff0*/  SYNCS.ARRIVE.TRANS64.RED.A1T0 RZ, [UR37], RZ ;  /* 0x000000ffffff79a7 */ /* 0x000fe20008100425 */
[----:B------:R-:W3:Y:S01]  /*6000*/  SYNCS.PHASECHK.TRANS64.TRYWAIT P2, [UR21+0x100], R9 ;  /* 0x00010009ff0075a7 */ /* 0x000ee20008041115 */
[----:B-1----:R-:W-:Y:S01]  /*6010*/  UIADD3 UR4, UPT, UPT, UR17, UR16, URZ ;  /* 0x0000001011047290 */ /* 0x002fe2000fffe0ff */
[----:B--23--:R-:W-:Y:S11]  /*6020*/  @!P2 BRA `(.L_x_100) ;  /* 0x000000dc0040a947 */ /* 0x00cff60003800000 */
.L_x_254:
[----:B------:R-:W-:Y:S01]  /*6030*/  @!P1 R2UR UR6, R8 ;  /* 0x00000000080692ca */ /* 0x000fe200000e0000 */
[----:B------:R-:W-:Y:S01]  /*6040*/  VOTEU.ALL UP0, P1 ;  /* 0x0000000000ff7886 */ /* 0x000fe20000800000 */
[----:B------:R-:W-:Y:S01]  /*6050*/  @!P1 R2UR UR5, R6 ;  /* 0x00000000060592ca */ /* 0x000fe200000e0000 */
[----:B------:R-:W-:Y:S01]  /*6060*/  UIADD3 UR26, UPT, UPT, UR4, 0x20, URZ ;  /* 0x00000020041a7890 */ /* 0x000fe2000fffe0ff */
[----:B-1----:R-:W-:Y:S01]  /*6070*/  @!P1 IMAD.MOV.U32 R0, RZ, RZ, 0x2000 ;  /* 0x00002000ff009424 */ /* 0x002fe200078e00ff */
[----:B------:R-:W-:Y:S01]  /*6080*/  UMOV UR30, 0x0 ;  /* 0x00000000001e7882 */ /* 0x000fe20000000000 */
[----:B------:R-:W-:Y:S01]  /*6090*/  @!UP0 UIADD3 UR24, UPT, UPT, UR21, 0x200, URZ ;  /* 0x0000020015188890 */ /* 0x000fe2000fffe0ff */
[----:B------:R-:W-:Y:S01]  /*60a0*/  @!P1 IADD3 R8, P0, PT, R16, 0x980, RZ ;  /* 0x0000098010089810 */ /* 0x000fe20007f1e0ff */
[----:B------:R-:W-:Y:S02]  /*60b0*/  @!UP0 UIADD3 UR10, UPT, UPT, UR4, 0xa0, URZ ;  /* 0x000000a0040a8890 */ /* 0x000fe4000fffe0ff */
[----:B------:R-:W-:Y:S01]  /*60c0*/  @!UP0 UIADD3 UR8, UPT, UPT, UR21, 0x1200, URZ ;  /* 0x0000120015088890 */ /* 0x000fe2000fffe0ff */
[----:B------:R-:W-:Y:S02]  /*60d0*/  VOTEU.ALL UP0, P1 ;  /* 0x0000000000ff7886 */ /* 0x000fe40000800000 */
[----:B------:R-:W-:Y:S01]  /*60e0*/  IMAD.U32 R18, RZ, RZ, UR6 ;  /* 0x00000006ff127e24 */ /* 0x000fe2000f8e00ff */
[----:B------:R-:W-:Y:S01]  /*60f0*/  UMOV UR31, 0x10000000 ;  /* 0x10000000001f7882 */ /* 0x000fe20000000000 */
[----:B------:R-:W-:Y:S01]  /*6100*/  IMAD.U32 R19, RZ, RZ, UR5 ;  /* 0x00000005ff137e24 */ /* 0x000fe2000f8e00ff */
[----:B------:R-:W-:Y:S01]  /*6110*/  UMOV UR25, UR57 ;  /* 0x0000003900197c82 */ /* 0x000fe20008000000 */
[----:B------:R-:W-:Y:S01]  /*6120*/  UMOV UR27, UR59 ;  /* 0x0000003b001b7c82 */ /* 0x000fe20008000000 */
[----:B------:R-:W-:Y:S01]  /*6130*/  @!P1 R2UR UR6, R18 ;  /* 0x00000000120692ca */ /* 0x000fe200000e0000 */
[----:B------:R-:W-:Y:S01]  /*6140*/  UMOV UR28, UR44 ;  /* 0x0000002c001c7c82 */ /* 0x000fe20008000000 */
[----:B------:R-:W-:Y:S01]  /*6150*/  @!P1 R2UR UR7, R19 ;  /* 0x00000000130792ca */ /* 0x000fe200000e0000 */
[----:B------:R-:W-:Y:S01]  /*6160*/  UMOV UR9, UR57 ;  /* 0x0000003900097c82 */ /* 0x000fe20008000000 */
[----:B------:R-:W-:Y:S01]  /*6170*/  UMOV UR11, UR59 ;  /* 0x0000003b000b7c82 */ /* 0x000fe20008000000 */
[----:B------:R-:W-:Y:S01]  /*6180*/  UMOV UR12, UR44 ;  /* 0x0000002c000c7c82 */ /* 0x000fe20008000000 */
[----:B------:R-:W-:Y:S09]  /*6190*/  @!P1 IMAD.X R6, RZ, RZ, R17, P0 ;  /* 0x000000ffff069224 */ /* 0x000ff200000e0611 */
[----:B------:R1:W-:Y:S01]  /*61a0*/  @!UP0 UTMALDG.3D [UR24], [UR6], desc[UR30] ;  /* 0x00001e18060085b4 */ /* 0x0003e20008011000 */
[----:B------:R-:W-:Y:S05]  /*61b0*/  VOTEU.ALL UP0, P1 ;  /* 0x0000000000ff7886 */ /* 0x000fea0000800000 */
[----:B------:R1:W-:Y:S01]  /*61c0*/  @!UP0 UTMALDG.3D [UR8], [UR6], desc[UR30] ;  /* 0x00001e08060085b4 */ /* 0x0003e20008011000 */
[----:B------:R1:W-:Y:S01]  /*61d0*/  @!P1 SYNCS.ARRIVE.TRANS64.RED.A0TR RZ, [UR21+0xe0], R0 ;  /* 0x0000e000ffff99a7 */ /* 0x0003e20008300415 */
[----:B------:R-:W-:Y:S01]  /*61e0*/  SYNCS.ARRIVE.TRANS64.RED.A1T0 RZ, [UR46], RZ ;  /* 0x000000ffffff79a7 */ /* 0x000fe2000810042e */
[----:B------:R-:W2:Y:S02]  /*61f0*/  SYNCS.PHASECHK.TRANS64.TRYWAIT P2, [UR21+0x108], R9 ;  /* 0x00010809ff0075a7 */ /* 0x000ea40008041115 */
[----:B-12---:R-:W-:Y:S05]  /*6200*/  @!P2 BRA `(.L_x_101) ;  /* 0x000000d800e0a947 */ /* 0x006fea0003800000 */
.L_x_256:
[----:B------:R-:W-:Y:S01]  /*6210*/  @!P1 R2UR UR6, R8 ;  /* 0x00000000080692ca */ /* 0x000fe200000e0000 */
[----:B------:R-:W-:Y:S01]  /*6220*/  VOTEU.ALL UP0, P1 ;  /* 0x0000000000ff7886 */ /* 0x000fe20000800000 */
[----:B------:R-:W-:Y:S01]  /*6230*/  @!P1 R2UR UR5, R6 ;  /* 0x00000000060592ca */ /* 0x000fe200000e0000 */
[----:B------:R-:W-:Y:S01]  /*6240*/  UMOV UR30, 0x0 ;  /* 0x00000000001e7882 */ /* 0x000fe20000000000 */
[----:B------:R-:W-:Y:S01]  /*6250*/  UMOV UR31, 0x10000000 ;  /* 0x10000000001f7882 */ /* 0x000fe20000000000 */
[----:B------:R-:W-:Y:S01]  /*6260*/  UMOV UR25, UR49 ;  /* 0x0000003100197c82 */ /* 0x000fe20008000000 */
[----:B------:R-:W-:Y:S01]  /*6270*/  @!UP0 UIADD3 UR27, UPT, UPT, UR59, 0x40, URZ ;  /* 0x000000403b1b8890 */ /* 0x000fe2000fffe0ff */
[----:B-1----:R-:W-:Y:S01]  /*6280*/  @!P1 IMAD.MOV.U32 R0, RZ, RZ, 0x2000 ;  /* 0x00002000ff009424 */ /* 0x002fe200078e00ff */
[----:B------:R-:W-:Y:S01]  /*6290*/  @!UP0 UIADD3 UR24, UPT, UPT, UR21, 0x2200, URZ ;  /* 0x0000220015188890 */ /* 0x000fe2000fffe0ff */
[----:B------:R-:W-:Y:S01]  /*62a0*/  @!P1 IADD3 R8, P0, PT, R16, 0x980, RZ ;  /* 0x0000098010089810 */ /* 0x000fe20007f1e0ff */
[----:B------:R-:W-:Y:S02]  /*62b0*/  @!UP0 UIADD3 UR10, UPT, UPT, UR4, 0xa0, URZ ;  /* 0x000000a0040a8890 */ /* 0x000fe4000fffe0ff */
[----:B------:R-:W-:Y:S01]  /*62c0*/  @!UP0 UIADD3 UR8, UPT, UPT, UR21, 0x3200, URZ ;  /* 0x0000320015088890 */ /* 0x000fe2000fffe0ff */
[----:B------:R-:W-:Y:S01]  /*62d0*/  IMAD.U32 R18, RZ, RZ, UR6 ;  /* 0x00000006ff127e24 */ /* 0x000fe2000f8e00ff */
[----:B------:R-:W-:Y:S01]  /*62e0*/  VOTEU.ALL UP0, P1 ;  /* 0x0000000000ff7886 */ /* 0x000fe20000800000 */
[----:B------:R-:W-:Y:S01]  /*62f0*/  IMAD.U32 R19, RZ, RZ, UR5 ;  /* 0x00000005ff137e24 */ /* 0x000fe2000f8e00ff */
[----:B------:R-:W-:Y:S01]  /*6300*/  UMOV UR28, UR44 ;  /* 0x0000002c001c7c82 */ /* 0x000fe20008000000 */
[----:B------:R-:W-:Y:S01]  /*6310*/  UMOV UR9, UR49 ;  /* 0x0000003100097c82 */ /* 0x000fe20008000000 */
[----:B------:R-:W-:Y:S01]  /*6320*/  @!P1 R2UR UR6, R18 ;  /* 0x00000000120692ca */ /* 0x000fe200000e0000 */
[----:B------:R-:W-:Y:S01]  /*6330*/  UMOV UR12, UR44 ;  /* 0x0000002c000c7c82 */ /* 0x000fe20008000000 */
[----:B------:R-:W-:Y:S01]  /*6340*/  @!P1 R2UR UR7, R19 ;  /* 0x00000000130792ca */ /* 0x000fe200000e0000 */
[----:B------:R-:W-:Y:S01]  /*6350*/  UMOV UR11, UR27 ;  /* 0x0000001b000b7c82 */ /* 0x000fe20008000000 */
[----:B------:R-:W-:Y:S11]  /*6360*/  @!P1 IMAD.X R6, RZ, RZ, R17, P0 ;  /* 0x000000ffff069224 */ /* 0x000ff600000e0611 */
[----:B------:R1:W-:Y:S01]  /*6370*/  @!UP0 UTMALDG.3D [UR24], [UR6], desc[UR30] ;  /* 0x00001e18060085b4 */ /* 0x0003e20008011000 */
[----:B------:R-:W-:Y:S05]  /*6380*/  VOTEU.ALL UP0, P1 ;  /* 0x0000000000ff7886 */ /* 0x000fea0000800000 */
[----:B------:R1:W-:Y:S01]  /*6390*/  @!UP0 UTMALDG.3D [UR8], [UR6], desc[UR30] ;  /* 0x00001e08060085b4 */ /* 0x0003e20008011000 */
[----:B------:R1:W-:Y:S01]  /*63a0*/  @!P1 SYNCS.ARRIVE.TRANS64.RED.A0TR RZ, [UR21+0xe8], R0 ;  /* 0x0000e800ffff99a7 */ /* 0x0003e20008300415 */
[----:B------:R-:W-:Y:S11]  /*63b0*/  UISETP.NE.AND UP0, UPT, UR19, URZ, UPT ;  /* 0x000000ff1300728c */ /* 0x000ff6000bf05270 */
[----:B------:R-:W-:Y:S01]  /*63c0*/  @!UP0 UIADD3 UR18, UPT, UPT, UR17, URZ, URZ ;  /* 0x000000ff11128290 */ /* 0x000fe2000fffe0ff */
[----:B------:R-:W-:Y:S01]  /*63d0*/  SYNCS.ARRIVE.TRANS64.RED.A1T0 RZ, [UR45], RZ ;  /* 0x000000ffffff79a7 */ /* 0x000fe2000810042d */
[----:B------:R-:W2:Y:S02]  /*63e0*/  SYNCS.PHASECHK.TRANS64.TRYWAIT P2, [UR21+0x110], R9 ;  /* 0x00011009ff0075a7 */ /* 0x000ea40008041115 */
[----:B-12---:R-:W-:Y:S08]  /*63f0*/  @!P2 BRA `(.L_x_102) ;  /* 0x000000d8007ca947 */ /* 0x006ff00003800000 */
.L_x_258:
        /* <DEDUP_REMOVED lines=9> */
[----:B------:R-:W-:Y:S01]  /*6490*/  VIADD R14, R14, 0x1 ;  /* 0x000000010e0e7836 */ /* 0x000fe20000000000 */
[----:B------:R-:W-:Y:S01]  /*64a0*/  @!UP0 UIADD3 UR8, UPT, UPT, UR21, 0x5200, URZ ;  /* 0x0000520015088890 */ /* 0x000fe2000fffe0ff */
[----:B------:R-:W-:Y:S02]  /*64b0*/  VOTEU.ALL UP0, P1 ;  /* 0x0000000000ff7886 */ /* 0x000fe40000800000 */
[----:B------:R-:W-:Y:S01]  /*64c0*/  IMAD.U32 R18, RZ, RZ, UR5 ;  /* 0x00000005ff127e24 */ /* 0x000fe2000f8e00ff */
[----:B------:R-:W-:Y:S01]  /*64d0*/  UMOV UR19, UR59 ;  /* 0x0000003b00137c82 */ /* 0x000fe20008000000 */
[----:B------:R-:W-:Y:S01]  /*64e0*/  IMAD.U32 R19, RZ, RZ, UR4 ;  /* 0x00000004ff137e24 */ /* 0x000fe2000f8e00ff */
        /* <DEDUP_REMOVED lines=12> */
[----:B------:R-:W2:Y:S02]  /*65b0*/  SYNCS.PHASECHK.TRANS64.TRYWAIT P0, [UR21+0x118], R9 ;  /* 0x00011809ff0075a7 */ /* 0x000ea40008001115 */
[----:B-12---:R-:W-:Y:S05]  /*65c0*/  @!P0 BRA `(.L_x_103) ;  /* 0x000000d800208947 */ /* 0x006fea0003800000 */
.L_x_260:
[----:B------:R-:W-:Y:S01]  /*65d0*/  UIADD3 UR29, UPT, UPT, UR29, 0x1, URZ ;  /* 0x000000011d1d7890 */ /* 0x000fe2000fffe0ff */
[----:B------:R-:W-:Y:S01]  /*65e0*/  @!P1 IADD3 R6, P0, PT, R16, 0x980, RZ ;  /* 0x0000098010069810 */ /* 0x000fe20007f1e0ff */
[----:B------:R-:W-:Y:S01]  /*65f0*/  UPLOP3.LUT UP1, UPT, UPT, UPT, UPT, 0x80, 0x8 ;  /* 0x000000000008789c */ /* 0x000fe20003f2f070 */
[----:B------:R-:W-:Y:S01]  /*6600*/  R2UR UR25, R178 ;  /* 0x00000000b21972ca */ /* 0x000fe200000e0000 */
[----:B------:R-:W-:Y:S01]  /*6610*/  VOTEU.ALL UP0, P1 ;  /* 0x0000000000ff7886 */ /* 0x000fe20000800000 */
[----:B------:R-:W-:Y:S01]  /*6620*/  @!P1 R2UR UR5, R6 ;  /* 0x00000000060592ca */ /* 0x000fe200000e0000 */
[----:B-1----:R-:W-:Y:S01]  /*6630*/  @!P1 IMAD.X R0, RZ, RZ, R17, P0 ;  /* 0x000000ffff009224 */ /* 0x002fe200000e0611 */
[----:B------:R-:W-:Y:S01]  /*6640*/  UMOV UR6, 0x0 ;  /* 0x0000000000067882 */ /* 0x000fe20000000000 */
[----:B------:R-:W-:Y:S01]  /*6650*/  UMOV UR7, 0x10000000 ;  /* 0x1000000000077882 */ /* 0x000fe20000000000 */
[----:B------:R-:W-:Y:S01]  /*6660*/  @!UP0 UIADD3 UR19, UPT, UPT, UR59, 0x40, URZ ;  /* 0x000000403b138890 */ /* 0x000fe2000fffe0ff */
[----:B------:R-:W-:Y:S01]  /*6670*/  R2UR UR24, R179 ;  /* 0x00000000b31872ca */ /* 0x000fe200000e0000 */
[----:B------:R-:W-:Y:S01]  /*6680*/  @!UP0 UIADD3 UR16, UPT, UPT, UR21, 0x6200, URZ ;  /* 0x0000620015108890 */ /* 0x000fe2000fffe0ff */
[----:B------:R-:W-:Y:S01]  /*6690*/  @!P1 R2UR UR4, R0 ;  /* 0x00000000000492ca */ /* 0x000fe200000e0000 */
[----:B------:R-:W-:Y:S01]  /*66a0*/  @!UP0 UIADD3 UR10, UPT, UPT, UR18, 0x80, URZ ;  /* 0x00000080120a8890 */ /* 0x000fe2000fffe0ff */
[----:B------:R-:W-:Y:S01]  /*66b0*/  ISETP.NE.AND P0, PT, R14, 0x2, PT ;  /* 0x000000020e00780c */ /* 0x000fe20003f05270 */
[----:B------:R-:W-:Y:S01]  /*66c0*/  @!UP0 UIADD3 UR8, UPT, UPT, UR21, 0x7200, URZ ;  /* 0x0000720015088890 */ /* 0x000fe2000fffe0ff */
[----:B------:R-:W-:Y:S02]  /*66d0*/  VOTEU.ALL UP0, P1 ;  /* 0x0000000000ff7886 */ /* 0x000fe40000800000 */
[----:B------:R-:W-:Y:S01]  /*66e0*/  IMAD.U32 R8, RZ, RZ, UR5 ;  /* 0x00000005ff087e24 */ /* 0x000fe2000f8e00ff */
[----:B------:R-:W-:Y:S01]  /*66f0*/  UMOV UR17, UR33 ;  /* 0x0000002100117c82 */ /* 0x000fe20008000000 */
[----:B------:R-:W-:Y:S01]  /*6700*/  UMOV UR20, UR44 ;  /* 0x0000002c00147c82 */ /* 0x000fe20008000000 */
[----:B------:R-:W-:Y:S01]  /*6710*/  UMOV UR9, UR33 ;  /* 0x0000002100097c82 */ /* 0x000fe20008000000 */
[----:B------:R-:W-:Y:S01]  /*6720*/  UMOV UR12, UR44 ;  /* 0x0000002c000c7c82 */ /* 0x000fe20008000000 */
[----:B------:R-:W-:Y:S01]  /*6730*/  UMOV UR11, UR19 ;  /* 0x00000013000b7c82 */ /* 0x000fe20008000000 */
[----:B------:R-:W-:Y:S01]  /*6740*/  SEL R0, RZ, 0x1, P0 ;  /* 0x00000001ff007807 */ /* 0x000fe20000000000 */
[----:B------:R-:W-:Y:S01]  /*6750*/  IMAD.U32 R9, RZ, RZ, UR4 ;  /* 0x00000004ff097e24 */ /* 0x000fe2000f8e00ff */
[----:B------:R-:W-:Y:S01]  /*6760*/  @!P1 R2UR UR4, R8 ;  /* 0x00000000080492ca */ /* 0x000fe200000e0000 */
[----:B------:R-:W-:Y:S01]  /*6770*/  UMOV UR44, UR47 ;  /* 0x0000002f002c7c82 */ /* 0x000fe20008000000 */
[----:B------:R-:W-:Y:S02]  /*6780*/  LOP3.LUT R13, R13, R0, RZ, 0x3c, !PT ;  /* 0x000000000d0d7212 */ /* 0x000fe400078e3cff */
[----:B------:R-:W-:Y:S02]  /*6790*/  @!P1 R2UR UR5, R9 ;  /* 0x00000000090592ca */ /* 0x000fe400000e0000 */
[----:B------:R-:W-:Y:S11]  /*67a0*/  SEL R14, R14, RZ, P0 ;  /* 0x000000ff0e0e7207 */ /* 0x000ff60000000000 */
[----:B------:R1:W-:Y:S01]  /*67b0*/  @!UP0 UTMALDG.3D [UR16], [UR4], desc[UR6] ;  /* 0x00000610040085b4 */ /* 0x0003e20008011000 */
[----:B------:R-:W-:Y:S05]  /*67c0*/  VOTEU.ALL UP0, P1 ;  /* 0x0000000000ff7886 */ /* 0x000fea0000800000 */
[----:B------:R2:W-:Y:S01]  /*67d0*/  @!UP0 UTMALDG.3D [UR8], [UR4], desc[UR6] ;  /* 0x00000608040085b4 */ /* 0x0005e20008011000 */
[----:B------:R2:W-:Y:S01]  /*67e0*/  @!P1 SYNCS.ARRIVE.TRANS64.RED.A0TR RZ, [UR21+0xf8], R7 ;  /* 0x0000f807ffff99a7 */ /* 0x0005e20008300415 */
[----:B------:R-:W-:Y:S01]  /*67f0*/  SYNCS.ARRIVE.TRANS64.RED.A1T0 RZ, [UR37], RZ ;  /* 0x000000ffffff79a7 */ /* 0x000fe20008100425 */
[----:B-1----:R-:W-:Y:S02]  /*6800*/  UIADD3 UR20, UPT, UPT, UR13, UR25, URZ ;  /* 0x000000190d147290 */ /* 0x002fe4000fffe0ff */
[----:B------:R-:W-:Y:S01]  /*6810*/  UIADD3 UR19, UPT, UPT, UR14, UR24, URZ ;  /* 0x000000180e137290 */ /* 0x000fe2000fffe0ff */
[----:B------:R-:W-:Y:S11]  /*6820*/  BRA.U UP2, `(.L_x_104) ;  /* 0xffffffe902107547 */ /* 0x000ff6000b83ffff */
[----:B------:R-:W1:Y:S02]  /*6830*/  SYNCS.PHASECHK.TRANS64.TRYWAIT P0, [UR21+0x100], R10 ;  /* 0x0001000aff0075a7 */ /* 0x000e640008001115 */
[----:B-1----:R-:W-:Y:S05]  /*6840*/  @!P0 BRA `(.L_x_105) ;  /* 0x000000d400988947 */ /* 0x002fea0003800000 */
.L_x_262:
[----:B------:R-:W3:Y:S02]  /*6850*/  SYNCS.PHASECHK.TRANS64.TRYWAIT P0, [UR21+0x108], R10 ;  /* 0x0001080aff0075a7 */ /* 0x000ee40008001115 */
[----:B---3--:R-:W-:Y:S05]  /*6860*/  @!P0 BRA `(.L_x_106) ;  /* 0x000000d400a88947 */ /* 0x008fea0003800000 */
.L_x_264:
[----:B------:R-:W3:Y:S01]  /*6870*/  SYNCS.PHASECHK.TRANS64.TRYWAIT P0, [UR21+0x110], R10 ;  /* 0x0001100aff0075a7 */ /* 0x000ee20008001115 */
[----:B------:R-:W-:Y:S01]  /*6880*/  HFMA2 R0, -RZ, RZ, 0, 5.9604644775390625e-08 ;  /* 0x00000001ff007431 */ /* 0x000fe200000001ff */
[----:B---3--:R-:W-:Y:S06]  /*6890*/  @!P0 BRA `(.L_x_107) ;  /* 0x000000d400b48947 */ /* 0x008fec0003800000 */
.L_x_266:
[----:B------:R-:W-:Y:S02]  /*68a0*/  MOV R2, UR21 ;  /* 0x0000001500027c02 */ /* 0x000fe40008000f00 */
[----:B-1----:R-:W-:-:S07]  /*68b0*/  SHF.L.U32 R3, R0, 0x1f, RZ ;  /* 0x0000001f00037819 */ /* 0x002fce00000006ff */
.L_x_108:
[----:B-1----:R1:W3:Y:S02]  /*68c0*/  SYNCS.PHASECHK.TRANS64.TRYWAIT P0, [R2+URZ+0x118], R3 ;  /* 0x00011803020075a7 */ /* 0x0022e400080011ff */
[----:B---3--:R-:W-:Y:S05]  /*68d0*/  @!P0 NANOSLEEP.SYNCS 0x989680 ;  /* 0x009896800000895d */ /* 0x008fea0003900000 */
[----:B------:R-:W3:Y:S02]  /*68e0*/  @!P0 SYNCS.PHASECHK.TRANS64 P0, [R2+URZ+0x118], R3 ;  /* 0x00011803020085a7 */ /* 0x000ee400080010ff */
[----:B--23--:R-:W-:Y:S05]  /*68f0*/  @P0 EXIT ;  /* 0x000000000000094d */ /* 0x00cfea0003800000 */
[----:B------:R-:W-:Y:S05]  /*6900*/  BRA `(.L_x_108) ;  /* 0xfffffffc00ec7947 */ /* 0x000fea000383ffff */
.L_x_89:
[----:B------:R-:W-:-:S06]  /*6910*/  UISETP.GE.AND UP0, UPT, UR21, 0x4, UPT ;  /* 0x000000041500788c */ /* 0x000fcc000bf06270 */
[----:B------:R-:W-:-:S13]  /*6920*/  PLOP3.LUT P0, PT, PT, PT, UP0, 0x80, 0x8 ;  /* 0x000000000008781c */ /* 0x000fda0003f0f008 */
[----:B-1----:R-:W-:Y:S05]  /*6930*/  @!P0 EXIT ;  /* 0x000000000000894d */ /* 0x002fea0003800000 */
[----:B------:R-:W1:Y:S08]  /*6940*/  S2UR UR4, SR_CgaCtaId ;  /* 0x00000000000479c3 */ /* 0x000e700000008800 */
[----:B------:R-:W-:Y:S01]  /*6950*/  BAR.SYNC.DEFER_BLOCKING 0x6, 0xa0 ;  /* 0x0182800000007b1d */ /* 0x000fe20000010000 */
[C---:B------:R-:W-:Y:S01]  /*6960*/  IMAD.SHL.U32 R5, R184.reuse, 0x20, RZ ;  /* 0x00000020b8057824 */ /* 0x040fe200078e00ff */
[----:B------:R-:W-:Y:S01]  /*6970*/  LOP3.LUT R185, R184, 0x2, RZ, 0xc0, !PT ;  /* 0x00000002b8b97812 */ /* 0x000fe200078ec0ff */
[----:B------:R-:W-:-:S02]  /*6980*/  IMAD.SHL.U32 R188, R177, 0x400, RZ ;  /* 0x00000400b1bc7824 */ /* 0x000fc400078e00ff */
[----:B------:R-:W-:Y:S02]  /*6990*/  HFMA2 R186, -RZ, RZ, 0, 0 ;  /* 0x00000000ffba7431 */ /* 0x000fe400000001ff */
[C---:B------:R-:W-:Y:S01]  /*69a0*/  IMAD.SHL.U32 R0, R184.reuse, 0x4, RZ ;  /* 0x00000004b8007824 */ /* 0x040fe200078e00ff */
[----:B------:R-:W-:Y:S01]  /*69b0*/  UMOV UR45, 0x400 ;  /* 0x00000400002d7882 */ /* 0x000fe20000000000 */
[----:B------:R-:W2:Y:S01]  /*69c0*/  LDC.64 R174, c[0x0][0xcb0] ;  /* 0x00032c00ffae7b82 */ /* 0x000ea20000000a00 */
[C---:B------:R-:W-:Y:S01]  /*69d0*/  LOP3.LUT R7, R5.reuse, 0x320, RZ, 0xc0, !PT ;  /* 0x0000032005077812 */ /* 0x040fe200078ec0ff */
[C---:B------:R-:W-:Y:S01]  /*69e0*/  IMAD.U32 R2, R184.reuse, 0x10000, RZ ;  /* 0x00010000b8027824 */ /* 0x040fe200078e00ff */
[----:B------:R-:W-:Y:S01]  /*69f0*/  LOP3.LUT R5, R5, 0xc0, RZ, 0xc0, !PT ;  /* 0x000000c005057812 */ /* 0x000fe200078ec0ff */
[----:B------:R-:W-:Y:S01]  /*6a00*/  IMAD.MOV.U32 R183, RZ, RZ, RZ ;  /* 0x000000ffffb77224 */ /* 0x000fe200078e00ff */
[----:B------:R-:W-:Y:S01]  /*6a10*/  LOP3.LUT R188, R7, 0x400, R188, 0xf8, !PT ;  /* 0x0000040007bc7812 */ /* 0x000fe200078ef8bc */
[----:B------:R-:W-:Y:S01]  /*6a20*/  IMAD.MOV R185, RZ, RZ, -R185 ;  /* 0x000000ffffb97224 */ /* 0x000fe200078e0ab9 */
[----:B------:R-:W-:Y:S01]  /*6a30*/  LOP3.LUT R5, R5, 0x18, R0, 0xf8, !PT ;  /* 0x0000001805057812 */ /* 0x000fe200078ef800 */
[----:B------:R-:W3:Y:S01]  /*6a40*/  LDC.64 R172, c[0x0][0xca8] ;  /* 0x00032a00ffac7b82 */ /* 0x000ee20000000a00 */
[----:B------:R-:W-:Y:S01]  /*6a50*/  LOP3.LUT R184, R184, 0x4, RZ, 0xc0, !PT ;  /* 0x00000004b8b87812 */ /* 0x000fe200078ec0ff */
[----:B------:R-:W4:Y:S01]  /*6a60*/  LDCU UR63, c[0x0][0x370] ;  /* 0x00006e00ff3f77ac */ /* 0x000f220008000800 */
[----:B------:R-:W-:-:S02]  /*6a70*/  LOP3.LUT R188, R188, R5, RZ, 0xfc, !PT ;  /* 0x00000005bcbc7212 */ /* 0x000fc400078efcff */
[----:B------:R-:W-:Y:S01]  /*6a80*/  LOP3.LUT R2, R2, 0x200000, RZ, 0xc0, !PT ;  /* 0x0020000002027812 */ /* 0x000fe200078ec0ff */
[----:B------:R-:W2:Y:S01]  /*6a90*/  LDCU.64 UR54, c[0x0][0x348] ;  /* 0x00006900ff3677ac */ /* 0x000ea20008000a00 */
[----:B------:R-:W-:Y:S01]  /*6aa0*/  IADD3 R187, PT, PT, -R184, 0x2, RZ ;  /* 0x00000002b8bb7810 */ /* 0x000fe20007ffe1ff */
[----:B------:R-:W-:Y:S01]  /*6ab0*/  IMAD.MOV R184, RZ, RZ, -R184 ;  /* 0x000000ffffb87224 */ /* 0x000fe200078e0ab8 */
[----:B------:R-:W-:Y:S01]  /*6ac0*/  LOP3.LUT R189, R177, 0x3, RZ, 0xc0, !PT ;  /* 0x00000003b1bd7812 */ /* 0x000fe200078ec0ff */
[----:B-1----:R-:W-:Y:S01]  /*6ad0*/  ULEA UR45, UR4, UR45, 0x18 ;  /* 0x0000002d042d7291 */ /* 0x002fe2000f8ec0ff */
[----:B------:R-:W-:Y:S01]  /*6ae0*/  SHF.L.U32 R187, R187, 0x4, RZ ;  /* 0x00000004bbbb7819 */ /* 0x000fe200000006ff */
[----:B------:R-:W1:Y:S01]  /*6af0*/  LDCU.64 UR4, c[0x0][0xc90] ;  /* 0x00019200ff0477ac */ /* 0x000e620008000a00 */
[----:B------:R-:W2:Y:S06]  /*6b00*/  LDCU UR42, c[0x0][0xf0c] ;  /* 0x0001e180ff2a77ac */ /* 0x000eac0008000800 */
[----:B------:R-:W4:Y:S01]  /*6b10*/  LDS R3, [UR45+0x1b0] ;  /* 0x0001b02dff037984 */ /* 0x000f220008000800 */
[----:B------:R-:W2:Y:S01]  /*6b20*/  LDCU UR38, c[0x0][0xf30] ;  /* 0x0001e600ff2677ac */ /* 0x000ea20008000800 */
[----:B------:R-:W2:Y:S01]  /*6b30*/  LDCU.64 UR60, c[0x0][0xc88] ;  /* 0x00019100ff3c77ac */ /* 0x000ea20008000a00 */
[----:B------:R-:W2:Y:S01]  /*6b40*/  LDCU.64 UR40, c[0x0][0xf28] ;  /* 0x0001e500ff2877ac */ /* 0x000ea20008000a00 */
[----:B-1----:R-:W-:Y:S01]  /*6b50*/  IMAD.U32 R191, RZ, RZ, UR4 ;  /* 0x00000004ffbf7e24 */ /* 0x002fe2000f8e00ff */
[----:B------:R-:W-:Y:S01]  /*6b60*/  UIADD3 UR4, UPT, UPT, UR45, 0x200, URZ ;  /* 0x000002002d047890 */ /* 0x000fe2000fffe0ff */
[----:B------:R-:W-:Y:S01]  /*6b70*/  IMAD.U32 R190, RZ, RZ, UR5 ;  /* 0x00000005ffbe7e24 */ /* 0x000fe2000f8e00ff */
[----:B------:R-:W1:Y:S04]  /*6b80*/  LDCU.128 UR56, c[0x0][0xf10] ;  /* 0x0001e200ff3877ac */ /* 0x000e680008000c00 */
[----:B------:R-:W-:Y:S01]  /*6b90*/  IMAD.U32 R181, RZ, RZ, UR4 ;  /* 0x00000004ffb57e24 */ /* 0x000fe2000f8e00ff */
[----:B------:R-:W1:Y:S03]  /*6ba0*/  LDCU UR62, c[0x0][0x374] ;  /* 0x00006e80ff3e77ac */ /* 0x000e660008000800 */
[----:B------:R-:W-:Y:S01]  /*6bb0*/  IMAD R188, R188, 0x2, R181 ;  /* 0x00000002bcbc7824 */ /* 0x000fe200078e02b5 */
[----:B------:R-:W-:Y:S01]  /*6bc0*/  UMOV UR43, URZ ;  /* 0x000000ff002b7c82 */ /* 0x000fe20008000000 */
[----:B------:R-:W-:Y:S01]  /*6bd0*/  UMOV UR53, URZ ;  /* 0x000000ff00357c82 */ /* 0x000fe20008000000 */
[----:B------:R-:W-:Y:S01]  /*6be0*/  UMOV UR47, URZ ;  /* 0x000000ff002f7c82 */ /* 0x000fe20008000000 */
[----:B-1234-:R-:W-:-:S07]  /*6bf0*/  IADD3 R2, PT, PT, R3, R2, RZ ;  /* 0x0000000203027210 */ /* 0x01efce0007ffe0ff */
.L_x_200:
[C---:B------:R-:W-:Y:S02]  /*6c00*/  LEA R0, R183.reuse, UR45, 0x3 ;  /* 0x0000002db7007c11 */ /* 0x040fe4000f8e18ff */
[----:B------:R-:W-:Y:S02]  /*6c10*/  SHF.L.U32 R3, R186, 0x1f, RZ ;  /* 0x0000001fba037819 */ /* 0x000fe400000006ff */
[----:B--2---:R-:W-:Y:S02]  /*6c20*/  LEA R5, R183, UR45, 0x4 ;  /* 0x0000002db7057c11 */ /* 0x004fe4000f8e20ff */
[----:B------:R-:W1:Y:S02]  /*6c30*/  SYNCS.PHASECHK.TRANS64.TRYWAIT P0, [R0+URZ+0x130], R3 ;  /* 0x00013003000075a7 */ /* 0x000e6400080011ff */
[----:B-1-3--:R-:W-:Y:S05]  /*6c40*/  @!P0 BRA `(.L_x_109) ;  /* 0x000000d000e08947 */ /* 0x00afea0003800000 */
.L_x_267:
[----:B------:R-:W-:Y:S01]  /*6c50*/  R2UR UR7, R192 ;  /* 0x00000000c00772ca */ /* 0x000fe200000e0000 */
[----:B------:R-:W2:Y:S01]  /*6c60*/  LDS.128 R4, [R5+0x190] ;  /* 0x0001900005047984 */ /* 0x000ea20000000c00 */
[----:B-1----:R-:W-:Y:S01]  /*6c70*/  VIADD R0, R0, 0x140 ;  /* 0x0000014000007836 */ /* 0x002fe20000000000 */
[----:B------:R-:W-:Y:S04]  /*6c80*/  UISETP.GE.AND UP0, UPT, UR39, 0x1, UPT ;  /* 0x000000012700788c */ /* 0x000fe8000bf06270 */
[----:B------:R-:W-:Y:S01]  /*6c90*/  PRMT R0, RZ, 0x654, R0 ;  /* 0x00000654ff007816 */ /* 0x000fe20000000000 */
[----:B------:R-:W-:Y:S01]  /*6ca0*/  @!PT LDS RZ, [RZ] ;  /* 0x00000000fffff984 */ /* 0x000fe20000000800 */
[----:B------:R-:W-:Y:S01]  /*6cb0*/  @!PT LDS RZ, [RZ] ;  /* 0x00000000fffff984 */ /* 0x000fe20000000800 */
[----:B------:R-:W-:Y:S01]  /*6cc0*/  @!PT LDS RZ, [RZ] ;  /* 0x00000000fffff984 */ /* 0x000fe20000000800 */
[----:B------:R-:W-:Y:S01]  /*6cd0*/  @!PT LDS RZ, [RZ] ;  /* 0x00000000fffff984 */ /* 0x000fe20000000800 */
[----:B------:R1:W-:Y:S06]  /*6ce0*/  MEMBAR.ALL.CTA ;  /* 0x0000000000007992 */ /* 0x0003ec0000008000 */
[----:B-1----:R-:W1:Y:S02]  /*6cf0*/  FENCE.VIEW.ASYNC.S ;  /* 0x00000000000073c6 */ /* 0x002e640000000000 */
[----:B-1----:R1:W-:Y:S01]  /*6d00*/  SYNCS.ARRIVE.TRANS64.RED.A1T0 RZ, [R0+URZ], RZ ;  /* 0x000000ff00ff79a7 */ /* 0x0023e200081004ff */
[----:B--2---:R-:W-:Y:S11]  /*6d10*/  LOP3.LUT P0, RZ, R6, 0x1, RZ, 0xc0, !PT ;  /* 0x0000000106ff7812 */ /* 0x004ff6000780c0ff */
[----:B------:R-:W-:Y:S02]  /*6d20*/  @!UPT UIADD3 URZ, UPT, UPT, URZ, URZ, URZ ;  /* 0x000000fffffff290 */ /* 0x000fe4000fffe0ff */
[----:B------:R-:W-:Y:S01]  /*6d30*/  VOTEU.ANY UP1, P0 ;  /* 0x0000000000ff7886 */ /* 0x000fe20000020100 */
[----:B------:R-:W-:Y:S01]  /*6d40*/  PLOP3.LUT P0, PT, PT, PT, UP1, 0x80, 0x8 ;  /* 0x000000000008781c */ /* 0x000fe20003f0f018 */
[----:B------:R-:W-:Y:S06]  /*6d50*/  UP2UR UR4, UPR, URZ, 0x2 ;  /* 0x00000002ff047883 */ /* 0x000fec0008000000 */
[----:B------:R-:W-:Y:S06]  /*6d60*/  IMAD.U32 R193, RZ, RZ, UR4 ;  /* 0x00000004ffc17e24 */ /* 0x000fec000f8e00ff */
[----:B------:R-:W-:Y:S02]  /*6d70*/  @P0 SHF.R.U32.HI R3, RZ, 0x10, R5 ;  /* 0x00000010ff030819 */ /* 0x000fe40000011605 */
[----:B------:R-:W-:Y:S02]  /*6d80*/  @P0 MOV R8, R4 ;  /* 0x0000000400080202 */ /* 0x000fe40000000f00 */
[----:B------:R-:W-:Y:S02]  /*6d90*/  @P0 R2UR UR4, R3 ;  /* 0x00000000030402ca */ /* 0x000fe400000e0000 */
[----:B------:R-:W-:Y:S02]  /*6da0*/  @P0 LOP3.LUT R4, R5, 0xffff, RZ, 0xc0, !PT ;  /* 0x0000ffff05040812 */ /* 0x000fe400078ec0ff */
[----:B------:R-:W-:Y:S02]  /*6db0*/  @P0 R2UR UR6, R8 ;  /* 0x00000000080602ca */ /* 0x000fe400000e0000 */
[----:B------:R-:W-:Y:S07]  /*6dc0*/  @P0 R2UR UR5, R4 ;  /* 0x00000000040502ca */ /* 0x000fee00000e0000 */
[----:B------:R-:W-:Y:S02]  /*6dd0*/  @UP1 UMOV UR7, UR4 ;  /* 0x0000000400071c82 */ /* 0x000fe40008000000 */
[----:B------:R-:W-:Y:S02]  /*6de0*/  IMAD.U32 R192, RZ, RZ, UR7 ;  /* 0x00000007ffc07e24 */ /* 0x000fe4000f8e00ff */
[----:B------:R-:W-:Y:S02]  /*6df0*/  @UP1 UMOV UR37, UR6 ;  /* 0x0000000600251c82 */ /* 0x000fe40008000000 */
[----:B------:R-:W-:Y:S01]  /*6e00*/  @UP1 UMOV UR36, UR5 ;  /* 0x0000000500241c82 */ /* 0x000fe20008000000 */
[----:B-1----:R-:W-:Y:S05]  /*6e10*/  BRA.U !UP0, `(.L_x_110) ;  /* 0x0000000108cc7547 */ /* 0x002fea000b800000 */
[----:B------:R-:W1:Y:S01]  /*6e20*/  LDCU UR12, c[0x0][0xf20] ;  /* 0x0001e400ff0c77ac */ /* 0x000e620008000800 */
[----:B------:R-:W-:Y:S02]  /*6e30*/  UIMAD.WIDE.U32 UR4, UR62, UR59, URZ ;  /* 0x0000003b3e0472a5 */ /* 0x000fe4000f8e00ff */
[----:B------:R-:W-:Y:S02]  /*6e40*/  UIMAD.WIDE.U32 UR6, UR63, UR56, URZ ;  /* 0x000000383f0672a5 */ /* 0x000fe4000f8e00ff */
[----:B------:R-:W-:Y:S02]  /*6e50*/  UISETP.NE.AND UP0, UPT, UR58, 0x1, UPT ;  /* 0x000000013a00788c */ /* 0x000fe4000bf05270 */
[----:B------:R-:W-:Y:S02]  /*6e60*/  UIMAD.WIDE.U32 UR8, UR36, UR59, URZ ;  /* 0x0000003b240872a5 */ /* 0x000fe4000f8e00ff */
[----:B------:R-:W-:Y:S02]  /*6e70*/  UISETP.NE.AND UP1, UPT, UR42, 0x1, UPT ;  /* 0x000000012a00788c */ /* 0x000fe4000bf25270 */
[----:B------:R-:W-:Y:S02]  /*6e80*/  UIMAD.WIDE.U32 UR10, UR37, UR56, URZ ;  /* 0x00000038250a72a5 */ /* 0x000fe4000f8e00ff */
[----:B------:R-:W-:Y:S01]  /*6e90*/  UISETP.NE.AND UP2, UPT, UR39, 0x1, UPT ;  /* 0x000000012700788c */ /* 0x000fe2000bf45270 */
[----:B------:R-:W-:Y:S02]  /*6ea0*/  UMOV UR4, UR5 ;  /* 0x0000000500047c82 */ /* 0x000fe40008000000 */
[----:B-1----:R-:W-:Y:S03]  /*6eb0*/  USHF.R.U32.HI UR5, URZ, UR12, UR4 ;  /* 0x0000000cff057299 */ /* 0x002fe60008011604 */
[----:B------:R-:W-:Y:S02]  /*6ec0*/  UMOV UR4, UR7 ;  /* 0x0000000700047c82 */ /* 0x000fe40008000000 */
[----:B------:R-:W-:Y:S02]  /*6ed0*/  USHF.R.U32.HI UR7, URZ, UR57, UR4 ;  /* 0x00000039ff077299 */ /* 0x000fe40008011604 */
[----:B------:R-:W-:Y:S02]  /*6ee0*/  USEL UR4, UR62, UR5, !UP0 ;  /* 0x000000053e047287 */ /* 0x000fe4000c000000 */
[----:B------:R-:W-:Y:S01]  /*6ef0*/  USEL UR7, UR63, UR7, !UP1 ;  /* 0x000000073f077287 */ /* 0x000fe2000c800000 */
[----:B------:R-:W-:Y:S01]  /*6f00*/  UMOV UR5, UR9 ;  /* 0x0000000900057c82 */ /* 0x000fe20008000000 */
[----:B------:R-:W-:Y:S02]  /*6f10*/  UIMAD.WIDE.U32 UR8, UR4, UR40, URZ ;  /* 0x00000028040872a5 */ /* 0x000fe4000f8e00ff */
[----:B------:R-:W-:Y:S03]  /*6f20*/  USHF.R.U32.HI UR6, URZ, UR12, UR5 ;  /* 0x0000000cff067299 */ /* 0x000fe60008011605 */
[----:B------:R-:W-:Y:S01]  /*6f30*/  UMOV UR5, UR11 ;  /* 0x0000000b00057c82 */ /* 0x000fe20008000000 */
[----:B------:R-:W-:Y:S02]  /*6f40*/  UIMAD.WIDE.U32 UR10, UR7, UR40, URZ ;  /* 0x00000028070a72a5 */ /* 0x000fe4000f8e00ff */
[----:B------:R-:W-:Y:S02]  /*6f50*/  USEL UR6, UR36, UR6, !UP0 ;  /* 0x0000000624067287 */ /* 0x000fe4000c000000 */
[----:B------:R-:W-:Y:S01]  /*6f60*/  USHF.R.U32.HI UR5, URZ, UR57, UR5 ;  /* 0x00000039ff057299 */ /* 0x000fe20008011605 */
[----:B------:R-:W-:Y:S02]  /*6f70*/  UMOV UR8, UR9 ;  /* 0x0000000900087c82 */ /* 0x000fe40008000000 */
[----:B------:R-:W-:Y:S01]  /*6f80*/  UMOV UR10, UR11 ;  /* 0x0000000b000a7c82 */ /* 0x000fe20008000000 */
[----:B------:R-:W-:Y:S02]  /*6f90*/  @UP2 USHF.R.U32.HI UR4, URZ, UR41, UR8 ;  /* 0x00000029ff042299 */ /* 0x000fe40008011608 */
[----:B------:R-:W-:Y:S02]  /*6fa0*/  @UP2 USHF.R.U32.HI UR7, URZ, UR41, UR10 ;  /* 0x00000029ff072299 */ /* 0x000fe4000801160a */
[----:B------:R-:W-:Y:S02]  /*6fb0*/  UIMAD UR4, UR39, UR4, URZ ;  /* 0x00000004270472a4 */ /* 0x000fe4000f8e02ff */
        /* <DEDUP_REMOVED lines=8> */
[----:B------:R-:W-:Y:S02]  /*7040*/  USEL UR11, UR6, UR4, !UP2 ;  /* 0x00000004060b7287 */ /* 0x000fe4000d000000 */
[----:B------:R-:W-:Y:S02]  /*7050*/  UIADD3 UR8, UPT, UPT, -UR5, URZ, URZ ;  /* 0x000000ff05087290 */ /* 0x000fe4000fffe1ff */
[----:B------:R-:W-:Y:S01]  /*7060*/  UIADD3 UR10, UPT, UPT, -UR11, URZ, URZ ;  /* 0x000000ff0b0a7290 */ /* 0x000fe2000fffe1ff */
[----:B------:R-:W-:Y:S01]  /*7070*/  @!UP0 UMOV UR4, UR9 ;  /* 0x0000000900048c82 */ /* 0x000fe20008000000 */
[----:B------:R-:W-:Y:S02]  /*7080*/  UIADD3 UR9, UPT, UPT, -UR6, URZ, URZ ;  /* 0x000000ff06097290 */ /* 0x000fe4000fffe1ff */
[----:B------:R-:W-:Y:S02]  /*7090*/  @!UP0 USHF.R.U32.HI UR4, URZ, UR41, UR4 ;  /* 0x00000029ff048299 */ /* 0x000fe40008011604 */
[----:B------:R-:W-:Y:S02]  /*70a0*/  UIMAD UR10, UR39, UR10, UR6 ;  /* 0x0000000a270a72a4 */ /* 0x000fe4000f8e0206 */
[----:B------:R-:W-:Y:S04]  /*70b0*/  @!UP0 USEL UR4, UR5, UR4, !UP2 ;  /* 0x0000000405048287 */ /* 0x000fe8000d000000 */
[----:B------:R-:W-:Y:S02]  /*70c0*/  @!UP0 UIMAD UR10, UR7, UR10, UR4 ;  /* 0x0000000a070a82a4 */ /* 0x000fe4000f8e0204 */
[----:B------:R-:W-:Y:S02]  /*70d0*/  @!UP0 UIADD3 UR11, UPT, UPT, UR11, -UR4, URZ ;  /* 0x800000040b0b8290 */ /* 0x000fe4000fffe0ff */
[----:B------:R-:W-:Y:S02]  /*70e0*/  UIMAD UR7, UR42, UR8, UR37 ;  /* 0x000000082a0772a4 */ /* 0x000fe4000f8e0225 */
[----:B------:R-:W-:Y:S02]  /*70f0*/  @!UP0 UIMAD UR6, UR11, UR39, UR5 ;  /* 0x000000270b0682a4 */ /* 0x000fe4000f8e0205 */
[----:B------:R-:W-:Y:S01]  /*7100*/  UIMAD UR4, UR58, UR9, UR36 ;  /* 0x000000093a0472a4 */ /* 0x000fe2000f8e0224 */
[----:B------:R-:W-:Y:S02]  /*7110*/  @!UP0 UMOV UR5, UR10 ;  /* 0x0000000a00058c82 */ /* 0x000fe40008000000 */
[----:B------:R-:W-:Y:S02]  /*7120*/  UIMAD UR37, UR5, UR42, UR7 ;  /* 0x0000002a052572a4 */ /* 0x000fe4000f8e0207 */
[----:B------:R-:W-:Y:S11]  /*7130*/  UIMAD UR36, UR6, UR58, UR4 ;  /* 0x0000003a062472a4 */ /* 0x000ff6000f8e0204 */
[----:B------:R-:W-:Y:S01]  /*7140*/  @!UPT UIADD3 URZ, UPT, UPT, URZ, URZ, URZ ;  /* 0x000000fffffff290 */ /* 0x000fe2000fffe0ff */
.L_x_110:
[----:B------:R-:W-:Y:S01]  /*7150*/  UISETP.NE.AND UP0, UPT, UR38, 0x1, UPT ;  /* 0x000000012600788c */ /* 0x000fe2000bf05270 */
[----:B------:R-:W-:Y:S01]  /*7160*/  LOP3.LUT P0, RZ, R181, 0x1b0, RZ, 0xc0, !PT ;  /* 0x000001b0b5ff7812 */ /* 0x000fe2000780c0ff */
[----:B------:R-:W-:Y:S01]  /*7170*/  USHF.L.U32 UR50, UR19, 0x7, URZ ;  /* 0x0000000713327899 */ /* 0x000fe200080006ff */
[----:B------:R-:W-:Y:S01]  /*7180*/  BSSY.RECONVERGENT B6, `(.L_x_111) ;  /* 0x0000034000067945 */ /* 0x000fe20003800200 */
[----:B------:R-:W-:Y:S01]  /*7190*/  USHF.L.U32 UR52, UR20, 0x8, URZ ;  /* 0x0000000814347899 */ /* 0x000fe200080006ff */
[----:B------:R-:W-:Y:S06]  /*71a0*/  IADD3 R183, PT, PT, R183, 0x1, RZ ;  /* 0x00000001b7b77810 */ /* 0x000fec0007ffe0ff */
[----:B------:R-:W1:Y:S01]  /*71b0*/  @!UP0 LDCU.128 UR12, c[0x0][0xf10] ;  /* 0x0001e200ff0c87ac */ /* 0x000e620008000c00 */
[----:B------:R-:W2:Y:S01]  /*71c0*/  @!UP0 LDCU UR5, c[0x0][0xf0c] ;  /* 0x0001e180ff0587ac */ /* 0x000ea20008000800 */
[----:B------:R-:W3:Y:S01]  /*71d0*/  @!UP0 LDCU UR10, c[0x0][0xf20] ;  /* 0x0001e400ff0a87ac */ /* 0x000ee20008000800 */
[----:B-1----:R-:W-:Y:S02]  /*71e0*/  UIMAD.WIDE.U32 UR8, UR37, UR12, URZ ;  /* 0x0000000c250872a5 */ /* 0x002fe4000f8e00ff */
[----:B------:R-:W-:Y:S02]  /*71f0*/  UIMAD.WIDE.U32 UR6, UR36, UR15, URZ ;  /* 0x0000000f240672a5 */ /* 0x000fe4000f8e00ff */
[----:B------:R-:W-:Y:S03]  /*7200*/  @!UP0 UISETP.NE.AND UP1, UPT, UR14, 0x1, UPT ;  /* 0x000000010e00888c */ /* 0x000fe6000bf25270 */
[----:B------:R-:W-:Y:S01]  /*7210*/  @!UP0 UMOV UR4, UR9 ;  /* 0x0000000900048c82 */ /* 0x000fe20008000000 */
[----:B--2---:R-:W-:Y:S02]  /*7220*/  @!UP0 UISETP.NE.AND UP2, UPT, UR5, 0x1, UPT ;  /* 0x000000010500888c */ /* 0x004fe4000bf45270 */
[----:B------:R-:W-:Y:S01]  /*7230*/  @!UP0 USHF.R.U32.HI UR4, URZ, UR13, UR4 ;  /* 0x0000000dff048299 */ /* 0x000fe20008011604 */
[----:B------:R-:W-:Y:S02]  /*7240*/  @!UP0 UMOV UR6, UR7 ;  /* 0x0000000700068c82 */ /* 0x000fe40008000000 */
[----:B---3--:R-:W-:Y:S02]  /*7250*/  @!UP0 USHF.R.U32.HI UR6, URZ, UR10, UR6 ;  /* 0x0000000aff068299 */ /* 0x008fe40008011606 */
[----:B------:R-:W-:Y:S02]  /*7260*/  @!UP0 USEL UR7, UR37, UR4, !UP2 ;  /* 0x0000000425078287 */ /* 0x000fe4000d000000 */
[----:B------:R-:W-:Y:S04]  /*7270*/  @!UP0 USEL UR6, UR36, UR6, !UP1 ;  /* 0x0000000624068287 */ /* 0x000fe8000c800000 */
[----:B------:R-:W-:Y:S02]  /*7280*/  @!UP0 UIADD3 UR4, UPT, UPT, -UR7, UR6, URZ ;  /* 0x0000000607048290 */ /* 0x000fe4000fffe1ff */
[----:B------:R-:W-:Y:S02]  /*7290*/  @!UP0 UIADD3 UR6, UPT, UPT, UR7, -UR6, URZ ;  /* 0x8000000607068290 */ /* 0x000fe4000fffe0ff */
[----:B------:R-:W-:Y:S02]  /*72a0*/  @!UP0 UIMAD UR37, UR4, UR5, UR37 ;  /* 0x00000005042582a4 */ /* 0x000fe4000f8e0225 */
[----:B------:R-:W-:Y:S01]  /*72b0*/  @!UP0 UIMAD UR36, UR6, UR14, UR36 ;  /* 0x0000000e062482a4 */ /* 0x000fe2000f8e0224 */
[----:B------:R-:W-:Y:S11]  /*72c0*/  @!P0 BRA `(.L_x_112) ;  /* 0x00000000007c8947 */ /* 0x000ff60003800000 */
[----:B------:R-:W1:Y:S01]  /*72d0*/  LDCU.64 UR8, c[0x4][0x80] ;  /* 0x01001000ff0877ac */ /* 0x000e620008000a00 */
[----:B------:R-:W-:Y:S01]  /*72e0*/  MOV R16, 0x0 ;  /* 0x0000000000107802 */ /* 0x000fe20000000f00 */
[----:B------:R-:W-:Y:S02]  /*72f0*/  HFMA2 R12, -RZ, RZ, 0, 5.9604644775390625e-08 ;  /* 0x00000001ff0c7431 */ /* 0x000fe400000001ff */
[----:B------:R-:W-:Y:S01]  /*7300*/  IMAD.MOV.U32 R8, RZ, RZ, 0x70 ;  /* 0x00000070ff087424 */ /* 0x000fe200078e00ff */
[----:B------:R2:W3:Y:S01]  /*7310*/  LDC.64 R14, c[0x4][R16] ;  /* 0x01000000100e7b82 */ /* 0x0004e20000000a00 */
[----:B------:R-:W4:Y:S01]  /*7320*/  LDCU.64 UR6, c[0x4][0x88] ;  /* 0x01001100ff0677ac */ /* 0x000f220008000a00 */
[----:B------:R-:W-:Y:S01]  /*7330*/  IMAD.MOV.U32 R13, RZ, RZ, RZ ;  /* 0x000000ffff0d7224 */ /* 0x000fe200078e00ff */
[----:B------:R-:W2:Y:S01]  /*7340*/  LDCU.64 UR4, c[0x4][0x8] ;  /* 0x01000100ff0477ac */ /* 0x000ea20008000a00 */
[----:B-1----:R-:W-:Y:S01]  /*7350*/  MOV R5, UR9 ;  /* 0x0000000900057c02 */ /* 0x002fe20008000f00 */
[----:B------:R-:W-:Y:S01]  /*7360*/  IMAD.U32 R4, RZ, RZ, UR8 ;  /* 0x00000008ff047e24 */ /* 0x000fe2000f8e00ff */
[----:B----4-:R-:W-:Y:S01]  /*7370*/  MOV R7, UR7 ;  /* 0x0000000700077c02 */ /* 0x010fe20008000f00 */
[----:B------:R-:W-:Y:S01]  /*7380*/  IMAD.U32 R6, RZ, RZ, UR6 ;  /* 0x00000006ff067e24 */ /* 0x000fe2000f8e00ff */
[----:B--2---:R-:W-:Y:S01]  /*7390*/  MOV R11, UR5 ;  /* 0x00000005000b7c02 */ /* 0x004fe20008000f00 */
[----:B------:R-:W-:Y:S02]  /*73a0*/  IMAD.U32 R10, RZ, RZ, UR4 ;  /* 0x00000004ff0a7e24 */ /* 0x000fe4000f8e00ff */
[----:B------:R-:W-:Y:S07]  /*73b0*/  LEPC R20, `(.L_x_113) ;  /* 0x000000001014794e */ /* 0x000fee0000000000 */
[----:B---3-5:R-:W-:Y:S05]  /*73c0*/  CALL.ABS.NOINC R14 ;  /* 0x000000000e007343 */ /* 0x028fea0003c00000 */
.L_x_113:
[----:B------:R-:W1:Y:S01]  /*73d0*/  LDCU.64 UR8, c[0x4][0x80] ;  /* 0x01001000ff0877ac */ /* 0x000e620008000a00 */
[----:B------:R-:W2:Y:S01]  /*73e0*/  LDC.64 R16, c[0x4][R16] ;  /* 0x0100000010107b82 */ /* 0x000ea20000000a00 */
[----:B------:R-:W-:Y:S02]  /*73f0*/  HFMA2 R12, -RZ, RZ, 0, 5.9604644775390625e-08 ;  /* 0x00000001ff0c7431 */ /* 0x000fe400000001ff */
[----:B------:R-:W-:Y:S02]  /*7400*/  IMAD.MOV.U32 R8, RZ, RZ, 0x70 ;  /* 0x00000070ff087424 */ /* 0x000fe400078e00ff */
[----:B------:R-:W-:Y:S01]  /*7410*/  IMAD.MOV.U32 R13, RZ, RZ, RZ ;  /* 0x000000ffff0d7224 */ /* 0x000fe200078e00ff */
[----:B------:R-:W3:Y:S01]  /*7420*/  LDCU.64 UR6, c[0x4][0x88] ;  /* 0x01001100ff0677ac */ /* 0x000ee20008000a00 */
[----:B------:R-:W4:Y:S01]  /*7430*/  LDCU.64 UR4, c[0x4][0x8] ;  /* 0x01000100ff0477ac */ /* 0x000f220008000a00 */
[----:B-1----:R-:W-:Y:S02]  /*7440*/  MOV R4, UR8 ;  /* 0x0000000800047c02 */ /* 0x002fe40008000f00 */
[----:B------:R-:W-:Y:S02]  /*7450*/  MOV R5, UR9 ;  /* 0x0000000900057c02 */ /* 0x000fe40008000f00 */
[----:B---3--:R-:W-:Y:S01]  /*7460*/  MOV R7, UR7 ;  /* 0x0000000700077c02 */ /* 0x008fe20008000f00 */
[----:B------:R-:W-:Y:S01]  /*7470*/  IMAD.U32 R6, RZ, RZ, UR6 ;  /* 0x00000006ff067e24 */ /* 0x000fe2000f8e00ff */
[----:B----4-:R-:W-:Y:S01]  /*7480*/  MOV R11, UR5 ;  /* 0x00000005000b7c02 */ /* 0x010fe20008000f00 */
[----:B------:R-:W-:Y:S02]  /*7490*/  IMAD.U32 R10, RZ, RZ, UR4 ;  /* 0x00000004ff0a7e24 */ /* 0x000fe4000f8e00ff */
[----:B------:R-:W-:Y:S07]  /*74a0*/  LEPC R20, `(.L_x_112) ;  /* 0x000000001014794e */ /* 0x000fee0000000000 */
[----:B--2---:R-:W-:Y:S05]  /*74b0*/  CALL.ABS.NOINC R16 ;  /* 0x0000000010007343 */ /* 0x004fea0003c00000 */
.L_x_112:
[----:B------:R-:W-:Y:S05]  /*74c0*/  BSYNC.RECONVERGENT B6 ;  /* 0x0000000000067941 */ /* 0x000fea0003800200 */
.L_x_111:
[----:B------:R-:W-:Y:S02]  /*74d0*/  R2UR UR6, R180 ;  /* 0x00000000b40672ca */ /* 0x000fe400000e0000 */
[----:B------:R-:W-:Y:S02]  /*74e0*/  R2UR UR5, R191 ;  /* 0x00000000bf0572ca */ /* 0x000fe400000e0000 */
[----:B------:R-:W-:Y:S02]  /*74f0*/  R2UR UR4, R190 ;  /* 0x00000000be0472ca */ /* 0x000fe400000e0000 */
[----:B------:R-:W-:Y:S02]  /*7500*/  ISETP.NE.U32.AND P4, PT, R174, RZ, PT ;  /* 0x000000ffae00720c */ /* 0x000fe40003f85070 */
[----:B------:R-:W-:Y:S02]  /*7510*/  ISETP.NE.U32.AND P2, PT, RZ, UR60, PT ;  /* 0x0000003cff007c0c */ /* 0x000fe4000bf45070 */
[----:B------:R-:W-:Y:S02]  /*7520*/  ISETP.NE.AND.EX P4, PT, R175, RZ, PT, P4 ;  /* 0x000000ffaf00720c */ /* 0x000fe40003f85340 */
[----:B------:R-:W-:Y:S01]  /*7530*/  ISETP.NE.AND.EX P2, PT, RZ, UR61, PT, P2 ;  /* 0x0000003dff007c0c */ /* 0x000fe2000bf45320 */
[----:B------:R-:W-:Y:S02]  /*7540*/  UISETP.NE.AND UP2, UPT, UR6, URZ, UPT ;  /* 0x000000ff0600728c */ /* 0x000fe4000bf45270 */
[----:B------:R-:W-:Y:S04]  /*7550*/  UISETP.NE.U32.AND UP0, UPT, UR5, URZ, UPT ;  /* 0x000000ff0500728c */ /* 0x000fe8000bf05070 */
[----:B------:R-:W-:Y:S01]  /*7560*/  UISETP.NE.AND.EX UP1, UPT, UR4, URZ, UPT, UP0 ;  /* 0x000000ff0400728c */ /* 0x000fe2000bf25300 */
[----:B------:R-:W-:Y:S01]  /*7570*/  PLOP3.LUT P1, PT, PT, PT, UP2, 0x80, 0x8 ;  /* 0x000000000008781c */ /* 0x000fe20003f2f028 */
[----:B------:R-:W-:Y:S03]  /*7580*/  UPLOP3.LUT UP0, UPT, UPT, UPT, UPT, 0x40, 0x4 ;  /* 0x000000000004789c */ /* 0x000fe60003f0e870 */
[----:B------:R-:W-:Y:S06]  /*7590*/  @UP2 UPLOP3.LUT UP0, UPT, UPT, UPT, UP1, 0x80, 0x8 ;  /* 0x000000000008289c */ /* 0x000fec0003f0f010 */
[----:B------:R-:W-:Y:S01]  /*75a0*/  PLOP3.LUT P0, PT, PT, PT, UP0, 0x80, 0x8 ;  /* 0x000000000008781c */ /* 0x000fe20003f0f008 */
[----:B------:R-:W-:Y:S01]  /*75b0*/  @!UPT UIADD3 URZ, UPT, UPT, URZ, URZ, URZ ;  /* 0x000000fffffff290 */ /* 0x000fe2000fffe0ff */
[----:B------:R-:W-:Y:S11]  /*75c0*/  BRA.U !UP1, `(.L_x_114) ;  /* 0x0000000109407547 */ /* 0x000ff6000b800000 */
[----:B------:R-:W-:Y:S01]  /*75d0*/  UISETP.NE.U32.AND UP0, UPT, UR60, URZ, UPT ;  /* 0x000000ff3c00728c */ /* 0x000fe2000bf05070 */
[----:B------:R-:W-:Y:S01]  /*75e0*/  R2UR UR6, R191 ;  /* 0x00000000bf0672ca */ /* 0x000fe200000e0000 */
[----:B------:R-:W1:Y:S01]  /*75f0*/  LDCU.64 UR8, c[0x0][0x358] ;  /* 0x00006b00ff0877ac */ /* 0x000e620008000a00 */
[----:B------:R-:W-:Y:S02]  /*7600*/  HFMA2 R176, -RZ, RZ, 0, 5.9604644775390625e-08 ;  /* 0x00000001ffb07431 */ /* 0x000fe400000001ff */
[----:B------:R-:W-:Y:S01]  /*7610*/  IMAD.MOV.U32 R0, RZ, RZ, 0x1 ;  /* 0x00000001ff007424 */ /* 0x000fe200078e00ff */
[----:B------:R-:W-:Y:S06]  /*7620*/  UISETP.NE.AND.EX UP0, UPT, UR61, URZ, UPT, UP0 ;  /* 0x000000ff3d00728c */ /* 0x000fec000bf05300 */
[----:B------:R-:W-:Y:S05]  /*7630*/  PLOP3.LUT P3, PT, PT, PT, UP0, 0x80, 0x8 ;  /* 0x000000000008781c */ /* 0x000fea0003f6f008 */
[----:B------:R-:W2:Y:S01]  /*7640*/  @UP0 LDCU.64 UR4, c[0x0][0xc88] ;  /* 0x00019100ff0407ac */ /* 0x000ea20008000a00 */
[----:B------:R-:W-:Y:S07]  /*7650*/  @UP0 UIMAD UR6, UR44, UR6, URZ ;  /* 0x000000062c0602a4 */ /* 0x000fee000f8e02ff */
[----:B------:R-:W-:Y:S01]  /*7660*/  @!P3 PRMT R176, R0, 0x7610, R176 ;  /* 0x0000761000b0b816 */ /* 0x000fe200000000b0 */
[----:B--2---:R-:W-:Y:S06]  /*7670*/  @UP0 UIMAD.WIDE UR4, UR6, 0x4, UR4 ;  /* 0x00000004060408a5 */ /* 0x004fec000f8e0204 */
[----:B------:R-:W-:Y:S02]  /*7680*/  IMAD.U32 R4, RZ, RZ, UR4 ;  /* 0x00000004ff047e24 */ /* 0x000fe4000f8e00ff */
[----:B------:R-:W-:Y:S03]  /*7690*/  IMAD.U32 R5, RZ, RZ, UR5 ;  /* 0x00000005ff057e24 */ /* 0x000fe6000f8e00ff */
[----:B------:R-:W2:Y:S02]  /*76a0*/  @!UP0 LDCU UR4, c[0x0][0xc80] ;  /* 0x00019000ff0487ac */ /* 0x000ea40008000800 */
[----:B-1---5:R1:W5:Y:S02]  /*76b0*/  @P3 LDG.E R133, desc[UR8][R4.64] ;  /* 0x0000000804853981 */ /* 0x022364000c1e1900 */
[----:B-12---:R-:W-:Y:S02]  /*76c0*/  @!P3 MOV R133, UR4 ;  /* 0x000000040085bc02 */ /* 0x006fe40008000f00 */
.L_x_114:
[----:B------:R-:W-:Y:S05]  /*76d0*/  @!P4 BRA `(.L_x_115) ;  /* 0x000000000024c947 */ /* 0x000fea0003800000 */
[----:B------:R-:W-:Y:S01]  /*76e0*/  ISETP.NE.U32.AND P3, PT, R172, RZ, PT ;  /* 0x000000ffac00720c */ /* 0x000fe20003f65070 */
[----:B------:R-:W1:Y:S03]  /*76f0*/  LDCU.64 UR4, c[0x0][0x358] ;  /* 0x00006b00ff0477ac */ /* 0x000e660008000a00 */
[----:B------:R-:W-:Y:S11]  /*7700*/  ISETP.NE.AND.EX P3, PT, R173, RZ, PT, P3 ;  /* 0x000000ffad00720c */ /* 0x000ff60003f65330 */
[----:B------:R-:W-:Y:S02]  /*7710*/  @!UPT UIADD3 URZ, UPT, UPT, URZ, URZ, URZ ;  /* 0x000000fffffff290 */ /* 0x000fe4000fffe0ff */
[----:B------:R-:W2:Y:S01]  /*7720*/  @P3 LDC.64 R4, c[0x0][0xca8] ;  /* 0x00032a00ff043b82 */ /* 0x000ea20000000a00 */
[----:B------:R-:W-:Y:S04]  /*7730*/  @P3 IMAD R0, R174, UR44, RZ ;  /* 0x0000002cae003c24 */ /* 0x000fe8000f8e02ff */
[----:B--2---:R-:W-:Y:S05]  /*7740*/  @P3 IMAD.WIDE R4, R0, 0x4, R4 ;  /* 0x0000000400043825 */ /* 0x004fea00078e0204 */
[----:B-1---5:R1:W5:Y:S02]  /*7750*/  @P3 LDG.E R130, desc[UR4][R4.64] ;  /* 0x0000000404823981 */ /* 0x022364000c1e1900 */
[----:B-1----:R-:W2:Y:S02]  /*7760*/  @!P3 LDC R130, c[0x0][0xca0] ;  /* 0x00032800ff82bb82 */ /* 0x002ea40000000800 */
.L_x_115:
[----:B-----5:R-:W-:Y:S01]  /*7770*/  FSETP.NEU.AND P3, PT, R133, RZ, PT ;  /* 0x000000ff8500720b */ /* 0x020fe20003f6d000 */
[----:B------:R-:W-:Y:S01]  /*7780*/  IMAD.U32 R3, RZ, RZ, UR43 ;  /* 0x0000002bff037e24 */ /* 0x000fe2000f8e00ff */
[----:B------:R-:W-:Y:S01]  /*7790*/  SEL R5, RZ, 0xffffffff, P2 ;  /* 0xffffffffff057807 */ /* 0x000fe20001000000 */
[----:B------:R-:W-:Y:S01]  /*77a0*/  IMAD.SHL.U32 R197, R185, 0x10, RZ ;  /* 0x00000010b9c57824 */ /* 0x000fe200078e00ff */
[----:B------:R-:W-:Y:S01]  /*77b0*/  @P1 LOP3.LUT P2, RZ, R176, 0xff, RZ, 0xc0, !PT ;  /* 0x000000ffb0ff1812 */ /* 0x000fe2000784c0ff */
[----:B------:R-:W-:Y:S01]  /*77c0*/  IMAD R131, R3, 0xc0, R2 ;  /* 0x000000c003837824 */ /* 0x000fe200078e0202 */
[----:B------:R-:W-:Y:S01]  /*77d0*/  @P1 SEL R0, RZ, 0xffffffff, P3 ;  /* 0xffffffffff001807 */ /* 0x000fe20001800000 */
[----:B------:R-:W-:Y:S01]  /*77e0*/  IMAD.SHL.U32 R139, R184, 0x10, RZ ;  /* 0x00000010b88b7824 */ /* 0x000fe200078e00ff */
[----:B------:R-:W-:Y:S01]  /*77f0*/  LOP3.LUT P4, R182, R176, 0xff, RZ, 0xc0, !PT ;  /* 0x000000ffb0b67812 */ /* 0x000fe2000788c0ff */
[----:B------:R-:W-:Y:S01]  /*7800*/  IMAD.IADD R198, R188, 0x1, R197 ;  /* 0x00000001bcc67824 */ /* 0x000fe200078e02c5 */
[C---:B------:R-:W-:Y:S01]  /*7810*/  @P0 SEL R0, R5.reuse, R0, !P2 ;  /* 0x0000000005000207 */ /* 0x040fe20005000000 */
[----:B------:R-:W-:Y:S01]  /*7820*/  BSSY B1, `(.L_x_116) ;  /* 0x000004d000017945 */ /* 0x000fe20003800000 */
[----:B------:R-:W-:Y:S01]  /*7830*/  PLOP3.LUT P2, PT, PT, PT, UP1, 0x80, 0x8 ;  /* 0x000000000008781c */ /* 0x000fe20003f4f018 */
[----:B------:R-:W-:Y:S01]  /*7840*/  IMAD.MOV.U32 R138, RZ, RZ, 0x1 ;  /* 0x00000001ff8a7424 */ /* 0x000fe200078e00ff */
[----:B------:R-:W-:Y:S01]  /*7850*/  @P1 LOP3.LUT R0, R0, 0x1, RZ, 0xc0, !PT ;  /* 0x0000000100001812 */ /* 0x000fe200078ec0ff */
[----:B------:R-:W-:Y:S01]  /*7860*/  IMAD.MOV.U32 R137, RZ, RZ, RZ ;  /* 0x000000ffff897224 */ /* 0x000fe200078e00ff */
[----:B------:R-:W-:Y:S02]  /*7870*/  CS2R R146, SRZ ;  /* 0x0000000000927805 */ /* 0x000fe4000001ff00 */
[----:B------:R-:W-:Y:S02]  /*7880*/  CS2R R144, SRZ ;  /* 0x0000000000907805 */ /* 0x000fe4000001ff00 */
[----:B------:R-:W-:Y:S01]  /*7890*/  ISETP.NE.U32.OR P5, PT, R0, 0x1, !P1 ;  /* 0x000000010000780c */ /* 0x000fe20004fa5470 */
[----:B------:R-:W-:Y:S01]  /*78a0*/  IMAD.U32 R0, RZ, RZ, UR43 ;  /* 0x0000002bff007e24 */ /* 0x000fe2000f8e00ff */
[----:B------:R-:W-:Y:S02]  /*78b0*/  CS2R R142, SRZ ;  /* 0x00000000008e7805 */ /* 0x000fe4000001ff00 */
[----:B------:R-:W-:Y:S02]  /*78c0*/  CS2R R140, SRZ ;  /* 0x00000000008c7805 */ /* 0x000fe4000001ff00 */
[----:B------:R-:W-:Y:S02]  /*78d0*/  P2R R194, PR, RZ, 0x20 ;  /* 0x00000020ffc27803 */ /* 0x000fe40000000000 */
[----:B------:R-:W-:Y:S02]  /*78e0*/  CS2R R150, SRZ ;  /* 0x0000000000967805 */ /* 0x000fe4000001ff00 */
[----:B------:R-:W-:Y:S02]  /*78f0*/  SHF.L.U32 R4, R0, 0x1f, RZ ;  /* 0x0000001f00047819 */ /* 0x000fe400000006ff */
[----:B------:R-:W-:Y:S02]  /*7900*/  CS2R R148, SRZ ;  /* 0x0000000000947805 */ /* 0x000fe4000001ff00 */
[----:B------:R-:W-:Y:S02]  /*7910*/  SEL R0, RZ, 0xffffffff, P3 ;  /* 0xffffffffff007807 */ /* 0x000fe40001800000 */
[----:B------:R-:W-:Y:S02]  /*7920*/  CS2R R154, SRZ ;  /* 0x00000000009a7805 */ /* 0x000fe4000001ff00 */
[----:B------:R-:W-:Y:S02]  /*7930*/  CS2R R152, SRZ ;  /* 0x0000000000987805 */ /* 0x000fe4000001ff00 */
[----:B------:R-:W-:Y:S02]  /*7940*/  CS2R R158, SRZ ;  /* 0x00000000009e7805 */ /* 0x000fe4000001ff00 */
[----:B------:R-:W-:Y:S02]  /*7950*/  @P2 SEL R0, R5, R0, !P4 ;  /* 0x0000000005002207 */ /* 0x000fe40006000000 */
[----:B------:R-:W-:Y:S02]  /*7960*/  CS2R R156, SRZ ;  /* 0x00000000009c7805 */ /* 0x000fe4000001ff00 */
[----:B------:R-:W-:Y:S02]  /*7970*/  @P5 SHF.L.U32 R6, RZ, 0x1f, RZ ;  /* 0x0000001fff065819 */ /* 0x000fe400000006ff */
[----:B------:R-:W-:Y:S02]  /*7980*/  CS2R R162, SRZ ;  /* 0x0000000000a27805 */ /* 0x000fe4000001ff00 */
[----:B------:R-:W-:Y:S02]  /*7990*/  ISETP.NE.AND P2, PT, RZ, UR43, PT ;  /* 0x0000002bff007c0c */ /* 0x000fe4000bf45270 */
[----:B------:R-:W-:Y:S01]  /*79a0*/  CS2R R160, SRZ ;  /* 0x0000000000a07805 */ /* 0x000fe2000001ff00 */
[----:B------:R-:W1:Y:S01]  /*79b0*/  @P5 SYNCS.PHASECHK.TRANS64.TRYWAIT P1, [UR45+0xe0], R6 ;  /* 0x0000e006ff0055a7 */ /* 0x000e62000802112d */
[----:B------:R-:W-:Y:S02]  /*79c0*/  LOP3.LUT R0, R0, 0x1, RZ, 0xc0, !PT ;  /* 0x0000000100007812 */ /* 0x000fe400078ec0ff */
[----:B------:R-:W-:Y:S02]  /*79d0*/  CS2R R166, SRZ ;  /* 0x0000000000a67805 */ /* 0x000fe4000001ff00 */
[----:B------:R-:W-:Y:S02]  /*79e0*/  SEL R212, RZ, 0x60, P2 ;  /* 0x00000060ffd47807 */ /* 0x000fe40001000000 */
[----:B------:R-:W-:Y:S02]  /*79f0*/  CS2R R164, SRZ ;  /* 0x0000000000a47805 */ /* 0x000fe4000001ff00 */
[----:B------:R-:W-:Y:S02]  /*7a00*/  ISETP.NE.U32.AND P3, PT, R0, 0x1, PT ;  /* 0x000000010000780c */ /* 0x000fe40003f65070 */
[----:B------:R-:W-:Y:S02]  /*7a10*/  CS2R R170, SRZ ;  /* 0x0000000000aa7805 */ /* 0x000fe4000001ff00 */
[----:B------:R-:W-:Y:S01]  /*7a20*/  CS2R R168, SRZ ;  /* 0x0000000000a87805 */ /* 0x000fe2000001ff00 */
[----:B------:R-:W-:Y:S01]  /*7a30*/  IMAD.IADD R213, R131, 0x1, R212 ;  /* 0x0000000183d57824 */ /* 0x000fe200078e02d4 */
[----:B------:R-:W-:Y:S01]  /*7a40*/  P2R R199, PR, RZ, 0x8 ;  /* 0x00000008ffc77803 */ /* 0x000fe20000000000 */
[----:B------:R-:W-:Y:S02]  /*7a50*/  IMAD.IADD R196, R188, 0x1, R139 ;  /* 0x00000001bcc47824 */ /* 0x000fe400078e028b */
[----:B------:R-:W-:Y:S01]  /*7a60*/  VIADD R212, R212, UR52 ;  /* 0x00000034d4d47c36 */ /* 0x000fe20008000000 */
[----:B------:R-:W-:Y:S01]  /*7a70*/  SHF.R.U32.HI R0, RZ, 0x15, R213 ;  /* 0x00000015ff007819 */ /* 0x000fe200000116d5 */
[----:B------:R-:W-:Y:S01]  /*7a80*/  IMAD.IADD R195, R187, 0x1, R198 ;  /* 0x00000001bbc37824 */ /* 0x000fe200078e02c6 */
[----:B------:R3:W4:Y:S02]  /*7a90*/  SYNCS.PHASECHK.TRANS64.TRYWAIT P0, [UR45+0x150], R4 ;  /* 0x00015004ff0075a7 */ /* 0x000724000800112d */
[----:B------:R-:W-:Y:S02]  /*7aa0*/  LOP3.LUT R200, R0, 0x3, RZ, 0xc0, !PT ;  /* 0x0000000300c87812 */ /* 0x000fe400078ec0ff */
[----:B-1----:R-:W-:Y:S01]  /*7ab0*/  @P5 SEL R138, RZ, 0x1, !P1 ;  /* 0x00000001ff8a5807 */ /* 0x002fe20004800000 */
[----:B---3--:R-:W-:Y:S06]  /*7ac0*/  @!P5 BRA `(.L_x_117) ;  /* 0x000000000088d947 */ /* 0x008fec0003800000 */
[----:B------:R-:W-:Y:S01]  /*7ad0*/  IMAD.MOV.U32 R147, RZ, RZ, RZ ;  /* 0x000000ffff937224 */ /* 0x000fe200078e00ff */
[----:B------:R-:W-:Y:S01]  /*7ae0*/  ISETP.NE.AND P1, PT, R138, RZ, PT ;  /* 0x000000ff8a00720c */ /* 0x000fe20003f25270 */
[----:B------:R-:W-:Y:S01]  /*7af0*/  BSSY B0, `(.L_x_118) ;  /* 0x0000014000007945 */ /* 0x000fe20003800000 */
[----:B------:R-:W-:Y:S02]  /*7b00*/  CS2R R170, SRZ ;  /* 0x0000000000aa7805 */ /* 0x000fe4000001ff00 */
        /* <DEDUP_REMOVED lines=13> */
[----:B------:R-:W-:Y:S01]  /*7be0*/  CS2R R144, SRZ ;  /* 0x0000000000907805 */ /* 0x000fe2000001ff00 */
[----:B------:R-:W-:Y:S06]  /*7bf0*/  @P1 BRA `(.L_x_119) ;  /* 0x00000000000c1947 */ /* 0x000fec0003800000 */
[----:B------:R-:W-:Y:S04]  /*7c00*/  SHF.L.U32 R6, RZ, 0x1f, RZ ;  /* 0x0000001fff067819 */ /* 0x000fe800000006ff */
[----:B------:R-:W1:Y:S02]  /*7c10*/  SYNCS.PHASECHK.TRANS64.TRYWAIT P1, [UR45+0xe0], R6 ;  /* 0x0000e006ff0075a7 */ /* 0x000e64000802112d */
[----:B-1----:R-:W-:Y:S05]  /*7c20*/  @!P1 BRA `(.L_x_120) ;  /* 0x000000c000fc9947 */ /* 0x002fea0003800000 */
.L_x_119:
[----:B------:R-:W-:Y:S05]  /*7c30*/  BSYNC B0 ;  /* 0x0000000000007941 */ /* 0x000fea0003800000 */
.L_x_118:
[----:B------:R-:W-:Y:S01]  /*7c40*/  ISETP.NE.AND P1, PT, R199, RZ, PT ;  /* 0x000000ffc700720c */ /* 0x000fe20003f25270 */
[----:B------:R-:W-:Y:S11]  /*7c50*/  HFMA2 R137, -RZ, RZ, 0, 5.9604644775390625e-08 ;  /* 0x00000001ff897431 */ /* 0x000ff600000001ff */
[----:B------:R-:W-:Y:S01]  /*7c60*/  @!UPT UIADD3 URZ, UPT, UPT, URZ, URZ, URZ ;  /* 0x000000fffffff290 */ /* 0x000fe2000fffe0ff */
[----:B------:R3:W1:Y:S04]  /*7c70*/  @P1 LDS.128 R168, [R188] ;  /* 0x00000000bca81984 */ /* 0x0006680000000c00 */
[----:B------:R3:W1:Y:S04]  /*7c80*/  @P1 LDS.128 R164, [R198+0x10] ;  /* 0x00001000c6a41984 */ /* 0x0006680000000c00 */
[----:B------:R3:W1:Y:S04]  /*7c90*/  @P1 LDS.128 R160, [R196+0x20] ;  /* 0x00002000c4a01984 */ /* 0x0006680000000c00 */
[----:B------:R3:W1:Y:S04]  /*7ca0*/  @P1 LDS.128 R156, [R195+0x10] ;  /* 0x00001000c39c1984 */ /* 0x0006680000000c00 */
[----:B------:R3:W1:Y:S04]  /*7cb0*/  @P1 LDS.128 R152, [R188+0x1000] ;  /* 0x00100000bc981984 */ /* 0x0006680000000c00 */
[----:B------:R3:W1:Y:S04]  /*7cc0*/  @P1 LDS.128 R148, [R198+0x1010] ;  /* 0x00101000c6941984 */ /* 0x0006680000000c00 */
[----:B------:R3:W1:Y:S04]  /*7cd0*/  @P1 LDS.128 R140, [R196+0x1020] ;  /* 0x00102000c48c1984 */ /* 0x0006680000000c00 */
[----:B------:R3:W1:Y:S02]  /*7ce0*/  @P1 LDS.128 R144, [R195+0x1010] ;  /* 0x00101000c3901984 */ /* 0x0006640000000c00 */
.L_x_117:
[----:B------:R-:W-:Y:S05]  /*7cf0*/  BSYNC B1 ;  /* 0x0000000000017941 */ /* 0x000fea0003800000 */
.L_x_116:
[----:B------:R-:W-:Y:S02]  /*7d00*/  ISETP.NE.AND P1, PT, R189, R200, PT ;  /* 0x000000c8bd00720c */ /* 0x000fe40003f25270 */
[----:B------:R-:W-:Y:S01]  /*7d10*/  MOV R55, RZ ;  /* 0x000000ff00377202 */ /* 0x000fe20000000f00 */
[----:B----4-:R-:W-:Y:S10]  /*7d20*/  @P0 BRA `(.L_x_121) ;  /* 0x0000000000080947 */ /* 0x010ff40003800000 */
[----:B------:R-:W4:Y:S02]  /*7d30*/  SYNCS.PHASECHK.TRANS64.TRYWAIT P0, [UR45+0x150], R4 ;  /* 0x00015004ff0075a7 */ /* 0x000f24000800112d */
[----:B----4-:R-:W-:Y:S05]  /*7d40*/  @!P0 BRA `(.L_x_122) ;  /* 0x000000c000cc8947 */ /* 0x010fea0003800000 */
.L_x_121:
[----:B------:R-:W-:Y:S01]  /*7d50*/  IMAD.MOV.U32 R54, RZ, RZ, RZ ;  /* 0x000000ffff367224 */ /* 0x000fe200078e00ff */
        /* <DEDUP_REMOVED lines=32> */
[----:B------:R-:W-:Y:S11]  /*7f60*/  LOP3.LUT P0, RZ, R0, 0x3, R177, 0x48, !PT ;  /* 0x0000000300ff7812 */ /* 0x000ff600078048b1 */
[----:B------:R-:W-:Y:S02]  /*7f70*/  @!UPT UIADD3 URZ, UPT, UPT, URZ, URZ, URZ ;  /* 0x000000fffffff290 */ /* 0x000fe4000fffe0ff */
[----:B------:R-:W-:Y:S05]  /*7f80*/  @!P0 BRA `(.L_x_124) ;  /* 0x0000000000408947 */ /* 0x000fea0003800000 */
[----:B------:R-:W4:Y:S01]  /*7f90*/  LDCU.64 UR8, c[0x4][0x70] ;  /* 0x01000e00ff0877ac */ /* 0x000f220008000a00 */
[----:B------:R-:W-:Y:S01]  /*7fa0*/  MOV R15, 0x0 ;  /* 0x00000000000f7802 */ /* 0x000fe20000000f00 */
[----:B------:R-:W-:Y:S02]  /*7fb0*/  HFMA2 R12, -RZ, RZ, 0, 5.9604644775390625e-08 ;  /* 0x00000001ff0c7431 */ /* 0x000fe400000001ff */
[----:B------:R-:W-:Y:S02]  /*7fc0*/  IMAD.MOV.U32 R8, RZ, RZ, 0x192 ;  /* 0x00000192ff087424 */ /* 0x000fe400078e00ff */
[----:B------:R-:W-:Y:S01]  /*7fd0*/  IMAD.MOV.U32 R13, RZ, RZ, RZ ;  /* 0x000000ffff0d7224 */ /* 0x000fe200078e00ff */
[----:B------:R-:W5:Y:S01]  /*7fe0*/  LDCU.64 UR6, c[0x4][0x78] ;  /* 0x01000f00ff0677ac */ /* 0x000f620008000a00 */
[----:B------:R-:W2:Y:S01]  /*7ff0*/  LDC.64 R14, c[0x4][R15] ;  /* 0x010000000f0e7b82 */ /* 0x000ea20000000a00 */
[----:B------:R-:W3:Y:S01]  /*8000*/  LDCU.64 UR4, c[0x4][0x10] ;  /* 0x01000200ff0477ac */ /* 0x000ee20008000a00 */
[----:B----4-:R-:W-:Y:S01]  /*8010*/  MOV R5, UR9 ;  /* 0x0000000900057c02 */ /* 0x010fe20008000f00 */
[----:B-1----:R-:W-:Y:S01]  /*8020*/  IMAD.U32 R4, RZ, RZ, UR8 ;  /* 0x00000008ff047e24 */ /* 0x002fe2000f8e00ff */
[----:B-----5:R-:W-:Y:S01]  /*8030*/  MOV R7, UR7 ;  /* 0x0000000700077c02 */ /* 0x020fe20008000f00 */
[----:B------:R-:W-:Y:S01]  /*8040*/  IMAD.U32 R6, RZ, RZ, UR6 ;  /* 0x00000006ff067e24 */ /* 0x000fe2000f8e00ff */
[----:B---3--:R-:W-:Y:S01]  /*8050*/  MOV R11, UR5 ;  /* 0x00000005000b7c02 */ /* 0x008fe20008000f00 */
[----:B------:R-:W-:Y:S02]  /*8060*/  IMAD.U32 R10, RZ, RZ, UR4 ;  /* 0x00000004ff0a7e24 */ /* 0x000fe4000f8e00ff */
[----:B------:R-:W-:Y:S07]  /*8070*/  LEPC R20, `(.L_x_124) ;  /* 0x000000001014794e */ /* 0x000fee0000000000 */
[----:B--2---:R-:W-:Y:S05]  /*8080*/  CALL.ABS.NOINC R14 ;  /* 0x000000000e007343 */ /* 0x004fea0003c00000 */
.L_x_124:
[----:B------:R-:W-:Y:S05]  /*8090*/  WARPSYNC.ALL ;  /* 0x0000000000007948 */ /* 0x000fea0003800000 */
[C---:B------:R-:W-:Y:S01]  /*80a0*/  R2UR UR4, R213.reuse ;  /* 0x00000000d50472ca */ /* 0x040fe200000e0000 */
[----:B------:R-:W-:Y:S05]  /*80b0*/  VIADD R0, R213, 0x80 ;  /* 0x00000080d5007836 */ /* 0x000fea0000000000 */
[----:B------:R-:W-:Y:S04]  /*80c0*/  SHF.R.U32.HI R0, RZ, 0x15, R0 ;  /* 0x00000015ff007819 */ /* 0x000fe80000011600 */
[----:B------:R-:W-:Y:S03]  /*80d0*/  LOP3.LUT P0, RZ, R0, 0x3, R177, 0x48, !PT ;  /* 0x0000000300ff7812 */ /* 0x000fe600078048b1 */
[----:B------:R-:W4:Y:S10]  /*80e0*/  LDTM.x32 R24, tmem[UR4] ;  /* 0x00000004001879ee */ /* 0x000f3400082c0000 */
[----:B----4-:R-:W-:Y:S05]  /*80f0*/  @!P0 BRA `(.L_x_125) ;  /* 0x0000000000408947 */ /* 0x010fea0003800000 */
        /* <DEDUP_REMOVED lines=16> */
.L_x_125:
[----:B------:R-:W-:Y:S05]  /*8200*/  WARPSYNC.ALL ;  /* 0x0000000000007948 */ /* 0x000fea0003800000 */
[----:B------:R-:W-:Y:S11]  /*8210*/  R2UR UR4, R213 ;  /* 0x00000000d50472ca */ /* 0x000ff600000e0000 */
[----:B------:R-:W-:Y:S02]  /*8220*/  @!UPT UIADD3 URZ, UPT, UPT, URZ, URZ, URZ ;  /* 0x000000fffffff290 */ /* 0x000fe4000fffe0ff */
[----:B------:R-:W4:Y:S02]  /*8230*/  LDTM.x32 R56, tmem[UR4+0x80] ;  /* 0x00008004003879ee */ /* 0x000f2400082c0000 */
[----:B----4-:R-:W-:Y:S01]  /*8240*/  NOP ;  /* 0x0000000000007918 */ /* 0x010fe20000000000 */
.L_x_123:
[----:B-1----:R-:W-:Y:S01]  /*8250*/  SHF.L.U32 R132, R168, 0x10, RZ ;  /* 0x00000010a8847819 */ /* 0x002fe200000006ff */
[----:B--2---:R-:W-:Y:S01]  /*8260*/  FMUL R0, R130, R24 ;  /* 0x0000001882007220 */ /* 0x004fe20000400000 */
[----:B------:R-:W-:Y:S01]  /*8270*/  LOP3.LUT R134, R168, 0xffff0000, RZ, 0xc0, !PT ;  /* 0xffff0000a8867812 */ /* 0x000fe200078ec0ff */
[C---:B------:R-:W-:Y:S01]  /*8280*/  FMUL R3, R130.reuse, R25 ;  /* 0x0000001982037220 */ /* 0x040fe20000400000 */
[----:B------:R-:W-:Y:S01]  /*8290*/  SHF.L.U32 R135, R169, 0x10, RZ ;  /* 0x00000010a9877819 */ /* 0x000fe200000006ff */
[----:B------:R-:W-:Y:S01]  /*82a0*/  FMUL R4, R130, R26 ;  /* 0x0000001a82047220 */ /* 0x000fe20000400000 */
[----:B------:R-:W-:Y:S01]  /*82b0*/  LOP3.LUT R136, R165, 0xffff0000, RZ, 0xc0, !PT ;  /* 0xffff0000a5887812 */ /* 0x000fe200078ec0ff */
[----:B------:R-:W-:Y:S01]  /*82c0*/  FFMA R0, R133, R132, R0 ;  /* 0x0000008485007223 */ /* 0x000fe20000000000 */
[----:B------:R-:W-:Y:S01]  /*82d0*/  LOP3.LUT R132, R169, 0xffff0000, RZ, 0xc0, !PT ;  /* 0xffff0000a9847812 */ /* 0x000fe200078ec0ff */
[C---:B------:R-:W-:Y:S01]  /*82e0*/  FFMA R3, R133.reuse, R134, R3 ;  /* 0x0000008685037223 */ /* 0x040fe20000000003 */
[C---:B------:R-:W-:Y:S01]  /*82f0*/  LOP3.LUT R134, R170.reuse, 0xffff0000, RZ, 0xc0, !PT ;  /* 0xffff0000aa867812 */ /* 0x040fe200078ec0ff */
[----:B------:R-:W-:Y:S01]  /*8300*/  FFMA R4, R133, R135, R4 ;  /* 0x0000008785047223 */ /* 0x000fe20000000004 */
[----:B------:R-:W-:Y:S01]  /*8310*/  SHF.L.U32 R135, R170, 0x10, RZ ;  /* 0x00000010aa877819 */ /* 0x000fe200000006ff */
[C---:B------:R-:W-:Y:S01]  /*8320*/  FMUL R5, R130.reuse, R27 ;  /* 0x0000001b82057220 */ /* 0x040fe20000400000 */
[----:B------:R-:W-:Y:S01]  /*8330*/  ISETP.NE.AND P0, PT, R189, R200, PT ;  /* 0x000000c8bd00720c */ /* 0x000fe20003f05270 */
[C---:B------:R-:W-:Y:S01]  /*8340*/  FMUL R6, R130.reuse, R28 ;  /* 0x0000001c82067220 */ /* 0x040fe20000400000 */
[----:B------:R-:W-:Y:S01]  /*8350*/  F2FP.BF16.F32.PACK_AB R200, R3, R0 ;  /* 0x0000000003c8723e */ /* 0x000fe200000010ff */
[C---:B------:R-:W-:Y:S01]  /*8360*/  FMUL R7, R130.reuse, R29 ;  /* 0x0000001d82077220 */ /* 0x040fe20000400000 */
[----:B------:R-:W-:Y:S01]  /*8370*/  ISETP.NE.AND P1, PT, R189, RZ, PT ;  /* 0x000000ffbd00720c */ /* 0x000fe20003f25270 */
[----:B------:R-:W-:Y:S01]  /*8380*/  FFMA R5, R133, R132, R5 ;  /* 0x0000008485057223 */ /* 0x000fe20000000005 */
[----:B------:R-:W-:Y:S01]  /*8390*/  SHF.L.U32 R132, R171, 0x10, RZ ;  /* 0x00000010ab847819 */ /* 0x000fe200000006ff */
[----:B------:R-:W-:Y:S01]  /*83a0*/  FFMA R6, R133, R135, R6 ;  /* 0x0000008785067223 */ /* 0x000fe20000000006 */
[----:B------:R-:W-:Y:S01]  /*83b0*/  SHF.L.U32 R135, R165, 0x10, RZ ;  /* 0x00000010a5877819 */ /* 0x000fe200000006ff */
[----:B------:R-:W-:Y:S01]  /*83c0*/  FFMA R7, R133, R134, R7 ;  /* 0x0000008685077223 */ /* 0x000fe20000000007 */
[----:B------:R-:W-:Y:S01]  /*83d0*/  LOP3.LUT R134, R171, 0xffff0000, RZ, 0xc0, !PT ;  /* 0xffff0000ab867812 */ /* 0x000fe200078ec0ff */
[C---:B------:R-:W-:Y:S01]  /*83e0*/  FMUL R8, R130.reuse, R30 ;  /* 0x0000001e82087220 */ /* 0x040fe20000400000 */
[----:B------:R-:W-:Y:S01]  /*83f0*/  F2FP.BF16.F32.PACK_AB R201, R5, R4 ;  /* 0x0000000405c9723e */ /* 0x000fe200000010ff */
[----:B------:R-:W-:Y:S01]  /*8400*/  FMUL R9, R130, R31 ;  /* 0x0000001f82097220 */ /* 0x000fe20000400000 */
[----:B------:R-:W-:Y:S01]  /*8410*/  F2FP.BF16.F32.PACK_AB R202, R7, R6 ;  /* 0x0000000607ca723e */ /* 0x000fe200000010ff */
[C---:B------:R-:W-:Y:S01]  /*8420*/  FFMA R8, R133.reuse, R132, R8 ;  /* 0x0000008485087223 */ /* 0x040fe20000000008 */
[C---:B------:R-:W-:Y:S01]  /*8430*/  SHF.L.U32 R132, R164.reuse, 0x10, RZ ;  /* 0x00000010a4847819 */ /* 0x040fe200000006ff */
[----:B------:R-:W-:Y:S01]  /*8440*/  FFMA R9, R133, R134, R9 ;  /* 0x0000008685097223 */ /* 0x000fe20000000009 */
[----:B------:R-:W-:Y:S01]  /*8450*/  LOP3.LUT R134, R164, 0xffff0000, RZ, 0xc0, !PT ;  /* 0xffff0000a4867812 */ /* 0x000fe200078ec0ff */
[C---:B------:R-:W-:Y:S01]  /*8460*/  FMUL R10, R130.reuse, R32 ;  /* 0x00000020820a7220 */ /* 0x040fe20000400000 */
[C---:B------:R-:W-:Y:S01]  /*8470*/  FMUL R11, R130.reuse, R33 ;  /* 0x00000021820b7220 */ /* 0x040fe20000400000 */
        /* <DEDUP_REMOVED lines=10> */
[----:B------:R-:W-:Y:S01]  /*8520*/  FFMA R12, R133, R135, R12 ;  /* 0x00000087850c7223 */ /* 0x000fe2000000000c */
[----:B------:R-:W-:Y:S01]  /*8530*/  SHF.L.U32 R135, R167, 0x10, RZ ;  /* 0x00000010a7877819 */ /* 0x000fe200000006ff */
[----:B------:R-:W-:Y:S01]  /*8540*/  FFMA R13, R133, R136, R13 ;  /* 0x00000088850d7223 */ /* 0x000fe2000000000d */
[----:B------:R-:W-:Y:S01]  /*8550*/  LOP3.LUT R136, R167, 0xffff0000, RZ, 0xc0, !PT ;  /* 0xffff0000a7887812 */ /* 0x000fe200078ec0ff */
[----:B------:R-:W-:Y:S01]  /*8560*/  FFMA R14, R133, R132, R14 ;  /* 0x00000084850e7223 */ /* 0x000fe2000000000e */
[----:B------:R-:W-:Y:S01]  /*8570*/  SHF.L.U32 R132, R160, 0x10, RZ ;  /* 0x00000010a0847819 */ /* 0x000fe200000006ff */
[----:B------:R-:W-:Y:S01]  /*8580*/  FMUL R16, R130, R38 ;  /* 0x0000002682107220 */ /* 0x000fe20000400000 */
[----:B------:R-:W-:Y:S01]  /*8590*/  F2FP.BF16.F32.PACK_AB R205, R13, R12 ;  /* 0x0000000c0dcd723e */ /* 0x000fe200000010ff */
[----:B------:R-:W-:Y:S01]  /*85a0*/  FFMA R15, R133, R134, R15 ;  /* 0x00000086850f7223 */ /* 0x000fe2000000000f */
[----:B------:R-:W-:Y:S01]  /*85b0*/  LOP3.LUT R134, R160, 0xffff0000, RZ, 0xc0, !PT ;  /* 0xffff0000a0867812 */ /* 0x000fe200078ec0ff */
[C---:B------:R-:W-:Y:S01]  /*85c0*/  FMUL R17, R130.reuse, R39 ;  /* 0x0000002782117220 */ /* 0x040fe20000400000 */
[C---:B------:R-:W-:Y:S01]  /*85d0*/  FMUL R18, R130.reuse, R40 ;  /* 0x0000002882127220 */ /* 0x040fe20000400000 */
[----:B------:R-:W-:Y:S01]  /*85e0*/  FMUL R19, R130, R41 ;  /* 0x0000002982137220 */ /* 0x000fe20000400000 */
[----:B------:R-:W-:Y:S01]  /*85f0*/  F2FP.BF16.F32.PACK_AB R206, R15, R14 ;  /* 0x0000000e0fce723e */ /* 0x000fe200000010ff */
[C---:B------:R-:W-:Y:S01]  /*8600*/  FFMA R16, R133.reuse, R135, R16 ;  /* 0x0000008785107223 */ /* 0x040fe20000000010 */
[----:B------:R-:W-:Y:S01]  /*8610*/  SHF.L.U32 R135, R162, 0x10, RZ ;  /* 0x00000010a2877819 */ /* 0x000fe200000006ff */
[----:B------:R-:W-:Y:S01]  /*8620*/  FFMA R17, R133, R136, R17 ;  /* 0x0000008885117223 */ /* 0x000fe20000000011 */
[----:B------:R-:W-:Y:S01]  /*8630*/  LOP3.LUT R136, R159, 0xffff0000, RZ, 0xc0, !PT ;  /* 0xffff00009f887812 */ /* 0x000fe200078ec0ff */
[----:B------:R-:W-:Y:S01]  /*8640*/  FFMA R18, R133, R132, R18 ;  /* 0x0000008485127223 */ /* 0x000fe20000000012 */
[----:B------:R-:W-:Y:S01]  /*8650*/  SHF.L.U32 R132, R161, 0x10, RZ ;  /* 0x00000010a1847819 */ /* 0x000fe200000006ff */
[----:B------:R-:W-:Y:S01]  /*8660*/  FFMA R19, R133, R134, R19 ;  /* 0x0000008685137223 */ /* 0x000fe20000000013 */
[----:B------:R-:W-:Y:S01]  /*8670*/  LOP3.LUT R134, R161, 0xffff0000, RZ, 0xc0, !PT ;  /* 0xffff0000a1867812 */ /* 0x000fe200078ec0ff */
[C---:B------:R-:W-:Y:S01]  /*8680*/  FMUL R20, R130.reuse, R42 ;  /* 0x0000002a82147220 */ /* 0x040fe20000400000 */
[----:B------:R-:W-:Y:S01]  /*8690*/  F2FP.BF16.F32.PACK_AB R207, R17, R16 ;  /* 0x0000001011cf723e */ /* 0x000fe200000010ff */
[C---:B------:R-:W-:Y:S01]  /*86a0*/  FMUL R21, R130.reuse, R43 ;  /* 0x0000002b82157220 */ /* 0x040fe20000400000 */
[----:B------:R-:W-:Y:S01]  /*86b0*/  FMUL R22, R130, R44 ;  /* 0x0000002c82167220 */ /* 0x000fe20000400000 */
[C---:B------:R-:W-:Y:S01]  /*86c0*/  FFMA R20, R133.reuse, R132, R20 ;  /* 0x0000008485147223 */ /* 0x040fe20000000014 */
[----:B------:R-:W-:Y:S01]  /*86d0*/  LOP3.LUT R132, R162, 0xffff0000, RZ, 0xc0, !PT ;  /* 0xffff0000a2847812 */ /* 0x000fe200078ec0ff */
[----:B------:R-:W-:Y:S01]  /*86e0*/  FFMA R21, R133, R134, R21 ;  /* 0x0000008685157223 */ /* 0x000fe20000000015 */
[----:B------:R-:W-:Y:S01]  /*86f0*/  LOP3.LUT R134, R163, 0xffff0000, RZ, 0xc0, !PT ;  /* 0xffff0000a3867812 */ /* 0x000fe200078ec0ff */
[----:B------:R-:W-:Y:S01]  /*8700*/  FFMA R22, R133, R135, R22 ;  /* 0x0000008785167223 */ /* 0x000fe20000000016 */
[----:B------:R-:W-:Y:S01]  /*8710*/  SHF.L.U32 R135, R163, 0x10, RZ ;  /* 0x00000010a3877819 */ /* 0x000fe200000006ff */
[C---:B------:R-:W-:Y:S01]  /*8720*/  FMUL R23, R130.reuse, R45 ;  /* 0x0000002d82177220 */ /* 0x040fe20000400000 */
[C---:B------:R-:W-:Y:S01]  /*8730*/  FMUL R88, R130.reuse, R46 ;  /* 0x0000002e82587220 */ /* 0x040fe20000400000 */
[C---:B------:R-:W-:Y:S01]  /*8740*/  FMUL R89, R130.reuse, R47 ;  /* 0x0000002f82597220 */ /* 0x040fe20000400000 */
[----:B------:R-:W-:Y:S01]  /*8750*/  FMUL R90, R130, R48 ;  /* 0x00000030825a7220 */ /* 0x000fe20000400000 */
[C---:B------:R-:W-:Y:S01]  /*8760*/  FFMA R23, R133.reuse, R132, R23 ;  /* 0x0000008485177223 */ /* 0x040fe20000000017 */
[C---:B------:R-:W-:Y:S01]  /*8770*/  SHF.L.U32 R132, R156.reuse, 0x10, RZ ;  /* 0x000000109c847819 */ /* 0x040fe200000006ff */
[----:B------:R-:W-:Y:S01]  /*8780*/  FFMA R88, R133, R135, R88 ;  /* 0x0000008785587223 */ /* 0x000fe20000000058 */
[----:B------:R-:W-:Y:S01]  /*8790*/  SHF.L.U32 R135, R159, 0x10, RZ ;  /* 0x000000109f877819 */ /* 0x000fe200000006ff */
[C---:B------:R-:W-:Y:S01]  /*87a0*/  FFMA R89, R133.reuse, R134, R89 ;  /* 0x0000008685597223 */ /* 0x040fe20000000059 */
[----:B------:R-:W-:Y:S01]  /*87b0*/  LOP3.LUT R134, R156, 0xffff0000, RZ, 0xc0, !PT ;  /* 0xffff00009c867812 */ /* 0x000fe200078ec0ff */
[C---:B------:R-:W-:Y:S01]  /*87c0*/  FMUL R91, R130.reuse, R49 ;  /* 0x00000031825b7220 */ /* 0x040fe20000400000 */
[----:B------:R-:W-:Y:S01]  /*87d0*/  FFMA R90, R133, R132, R90 ;  /* 0x00000084855a7223 */ /* 0x000fe2000000005a */
[----:B------:R-:W-:Y:S01]  /*87e0*/  SHF.L.U32 R132, R157, 0x10, RZ ;  /* 0x000000109d847819 */ /* 0x000fe200000006ff */
[C---:B------:R-:W-:Y:S01]  /*87f0*/  FMUL R92, R130.reuse, R50 ;  /* 0x00000032825c7220 */ /* 0x040fe20000400000 */
[----:B------:R-:W-:Y:S01]  /*8800*/  FFMA R91, R133, R134, R91 ;  /* 0x00000086855b7223 */ /* 0x000fe2000000005b */
[----:B------:R-:W-:Y:S01]  /*8810*/  LOP3.LUT R134, R157, 0xffff0000, RZ, 0xc0, !PT ;  /* 0xffff00009d867812 */ /* 0x000fe200078ec0ff */
[----:B------:R-:W-:Y:S01]  /*8820*/  FMUL R93, R130, R51 ;  /* 0x00000033825d7220 */ /* 0x000fe20000400000 */
[----:B------:R1:W-:Y:S01]  /*8830*/  @!P0 STS.128 [R188], R200 ;  /* 0x000000c8bc008388 */ /* 0x0003e20000000c00 */
[C---:B------:R-:W-:Y:S01]  /*8840*/  FFMA R92, R133.reuse, R132, R92 ;  /* 0x00000084855c7223 */ /* 0x040fe2000000005c */
[----:B------:R-:W-:Y:S01]  /*8850*/  SHF.L.U32 R132, R158, 0x10, RZ ;  /* 0x000000109e847819 */ /* 0x000fe200000006ff */
[----:B------:R-:W-:Y:S01]  /*8860*/  FMUL R94, R130, R52 ;  /* 0x00000034825e7220 */ /* 0x000fe20000400000 */
[C---:B------:R-:W-:Y:S01]  /*8870*/  FFMA R93, R133.reuse, R134, R93 ;  /* 0x00000086855d7223 */ /* 0x040fe2000000005d */
[----:B------:R-:W-:Y:S01]  /*8880*/  LOP3.LUT R134, R158, 0xffff0000, RZ, 0xc0, !PT ;  /* 0xffff00009e867812 */ /* 0x000fe200078ec0ff */
[----:B------:R-:W-:Y:S01]  /*8890*/  FMUL R95, R130, R53 ;  /* 0x00000035825f7220 */ /* 0x000fe20000400000 */
[C---:B------:R-:W-:Y:S01]  /*88a0*/  FFMA R94, R133.reuse, R132, R94 ;  /* 0x00000084855e7223 */ /* 0x040fe2000000005e */
[----:B------:R-:W-:Y:S01]  /*88b0*/  SHF.L.U32 R132, R152, 0x10, RZ ;  /* 0x0000001098847819 */ /* 0x000fe200000006ff */
[C---:B------:R-:W-:Y:S01]  /*88c0*/  FMUL R96, R130.reuse, R54 ;  /* 0x0000003682607220 */ /* 0x040fe20000400000 */
[C---:B------:R-:W-:Y:S01]  /*88d0*/  FMUL R97, R130.reuse, R55 ;  /* 0x0000003782617220 */ /* 0x040fe20000400000 */
[----:B------:R2:W-:Y:S01]  /*88e0*/  @!P0 STS.128 [R198+0x10], R204 ;  /* 0x000010ccc6008388 */ /* 0x0005e20000000c00 */
[----:B------:R-:W-:Y:S01]  /*88f0*/  FMUL R98, R130, R56 ;  /* 0x0000003882627220 */ /* 0x000fe20000400000 */
[C---:B------:R-:W-:Y:S01]  /*8900*/  FFMA R95, R133.reuse, R134, R95 ;  /* 0x00000086855f7223 */ /* 0x040fe2000000005f */
[----:B------:R-:W-:Y:S01]  /*8910*/  LOP3.LUT R134, R154, 0xffff0000, RZ, 0xc0, !PT ;  /* 0xffff00009a867812 */ /* 0x000fe200078ec0ff */
[----:B------:R-:W-:Y:S01]  /*8920*/  FFMA R96, R133, R135, R96 ;  /* 0x0000008785607223 */ /* 0x000fe20000000060 */
[----:B------:R-:W-:Y:S01]  /*8930*/  SHF.L.U32 R135, R153, 0x10, RZ ;  /* 0x0000001099877819 */ /* 0x000fe200000006ff */
[----:B------:R-:W-:Y:S01]  /*8940*/  FFMA R97, R133, R136, R97 ;  /* 0x0000008885617223 */ /* 0x000fe20000000061 */
[----:B------:R-:W-:Y:S01]  /*8950*/  LOP3.LUT R136, R145, 0xffff0000, RZ, 0xc0, !PT ;  /* 0xffff000091887812 */ /* 0x000fe200078ec0ff */
[C---:B------:R-:W-:Y:S01]  /*8960*/  FFMA R98, R133.reuse, R132, R98 ;  /* 0x0000008485627223 */ /* 0x040fe20000000062 */
[----:B------:R-:W-:Y:S01]  /*8970*/  LOP3.LUT R132, R152, 0xffff0000, RZ, 0xc0, !PT ;  /* 0xffff000098847812 */ /* 0x000fe200078ec0ff */
[C---:B------:R-:W-:Y:S01]  /*8980*/  FMUL R99, R130.reuse, R57 ;  /* 0x0000003982637220 */ /* 0x040fe20000400000 */
[C---:B------:R-:W-:Y:S01]  /*8990*/  FMUL R100, R130.reuse, R58 ;  /* 0x0000003a82647220 */ /* 0x040fe20000400000 */
[C---:B------:R-:W-:Y:S01]  /*89a0*/  FMUL R101, R130.reuse, R59 ;  /* 0x0000003b82657220 */ /* 0x040fe20000400000 */
[----:B------:R-:W-:Y:S01]  /*89b0*/  FMUL R102, R130, R60 ;  /* 0x0000003c82667220 */ /* 0x000fe20000400000 */
[----:B------:R-:W-:Y:S01]  /*89c0*/  FFMA R99, R133, R132, R99 ;  /* 0x0000008485637223 */ /* 0x000fe20000000063 */
[----:B------:R-:W-:Y:S01]  /*89d0*/  LOP3.LUT R132, R153, 0xffff0000, RZ, 0xc0, !PT ;  /* 0xffff000099847812 */ /* 0x000fe200078ec0ff */
[----:B------:R-:W-:Y:S01]  /*89e0*/  FFMA R100, R133, R135, R100 ;  /* 0x0000008785647223 */ /* 0x000fe20000000064 */
[----:B------:R-:W-:Y:S01]  /*89f0*/  SHF.L.U32 R135, R154, 0x10, RZ ;  /* 0x000000109a877819 */ /* 0x000fe200000006ff */
[C---:B------:R-:W-:Y:S01]  /*8a00*/  FMUL R103, R130.reuse, R61 ;  /* 0x0000003d82677220 */ /* 0x040fe20000400000 */
[C---:B------:R-:W-:Y:S01]  /*8a10*/  FMUL R104, R130.reuse, R62 ;  /* 0x0000003e82687220 */ /* 0x040fe20000400000 */
[----:B-1----:R-:W-:Y:S01]  /*8a20*/  F2FP.BF16.F32.PACK_AB R200, R19, R18 ;  /* 0x0000001213c8723e */ /* 0x002fe200000010ff */
[----:B------:R-:W-:Y:S01]  /*8a30*/  FFMA R101, R133, R132, R101 ;  /* 0x0000008485657223 */ /* 0x000fe20000000065 */
[----:B------:R-:W-:Y:S01]  /*8a40*/  SHF.L.U32 R132, R155, 0x10, RZ ;  /* 0x000000109b847819 */ /* 0x000fe200000006ff */
[----:B------:R-:W-:Y:S01]  /*8a50*/  FFMA R102, R133, R135, R102 ;  /* 0x0000008785667223 */ /* 0x000fe20000000066 */
[----:B------:R-:W-:Y:S01]  /*8a60*/  F2FP.BF16.F32.PACK_AB R201, R21, R20 ;  /* 0x0000001415c9723e */ /* 0x000fe200000010ff */
[----:B------:R-:W-:Y:S01]  /*8a70*/  FFMA R103, R133, R134, R103 ;  /* 0x0000008685677223 */ /* 0x000fe20000000067 */
[----:B------:R-:W-:Y:S01]  /*8a80*/  LOP3.LUT R134, R155, 0xffff0000, RZ, 0xc0, !PT ;  /* 0xffff00009b867812 */ /* 0x000fe200078ec0ff */
[----:B------:R-:W-:Y:S01]  /*8a90*/  FMUL R105, R130, R63 ;  /* 0x0000003f82697220 */ /* 0x000fe20000400000 */
[----:B------:R-:W-:Y:S01]  /*8aa0*/  F2FP.BF16.F32.PACK_AB R202, R23, R22 ;  /* 0x0000001617ca723e */ /* 0x000fe200000010ff */
[----:B------:R-:W-:Y:S01]  /*8ab0*/  FFMA R104, R133, R132, R104 ;  /* 0x0000008485687223 */ /* 0x000fe20000000068 */
[----:B------:R-:W-:Y:S01]  /*8ac0*/  F2FP.BF16.F32.PACK_AB R203, R89, R88 ;  /* 0x0000005859cb723e */ /* 0x000fe200000010ff */
[----:B------:R-:W-:Y:S01]  /*8ad0*/  FFMA R105, R133, R134, R105 ;  /* 0x0000008685697223 */ /* 0x000fe20000000069 */
[----:B------:R-:W-:Y:S01]  /*8ae0*/  SHF.L.U32 R132, R148, 0x10, RZ ;  /* 0x0000001094847819 */ /* 0x000fe200000006ff */
[----:B------:R-:W-:Y:S01]  /*8af0*/  FMUL R106, R130, R64 ;  /* 0x00000040826a7220 */ /* 0x000fe20000400000 */
[----:B------:R-:W-:Y:S01]  /*8b00*/  LOP3.LUT R134, R148, 0xffff0000, RZ, 0xc0, !PT ;  /* 0xffff000094867812 */ /* 0x000fe200078ec0ff */
[----:B------:R1:W-:Y:S01]  /*8b10*/  @!P0 STS.128 [R196+0x20], R200 ;  /* 0x000020c8c4008388 */ /* 0x0003e20000000c00 */
[----:B------:R-:W-:Y:S01]  /*8b20*/  SHF.L.U32 R135, R149, 0x10, RZ ;  /* 0x0000001095877819 */ /* 0x000fe200000006ff */
[C---:B------:R-:W-:Y:S01]  /*8b30*/  FMUL R107, R130.reuse, R65 ;  /* 0x00000041826b7220 */ /* 0x040fe20000400000 */
[----:B--2---:R-:W-:Y:S01]  /*8b40*/  F2FP.BF16.F32.PACK_AB R204, R91, R90 ;  /* 0x0000005a5bcc723e */ /* 0x004fe200000010ff */
[C---:B------:R-:W-:Y:S01]  /*8b50*/  FMUL R108, R130.reuse, R66 ;  /* 0x00000042826c7220 */ /* 0x040fe20000400000 */
[----:B------:R-:W-:Y:S01]  /*8b60*/  F2FP.BF16.F32.PACK_AB R205, R93, R92 ;  /* 0x0000005c5dcd723e */ /* 0x000fe200000010ff */
[----:B------:R-:W-:Y:S01]  /*8b70*/  FFMA R106, R133, R132, R106 ;  /* 0x00000084856a7223 */ /* 0x000fe2000000006a */
[----:B------:R-:W-:Y:S01]  /*8b80*/  F2FP.BF16.F32.PACK_AB R206, R95, R94 ;  /* 0x0000005e5fce723e */ /* 0x000fe200000010ff */
[----:B------:R-:W-:Y:S01]  /*8b90*/  FFMA R107, R133, R134, R107 ;  /* 0x00000086856b7223 */ /* 0x000fe2000000006b */
[----:B------:R-:W-:Y:S01]  /*8ba0*/  F2FP.BF16.F32.PACK_AB R207, R97, R96 ;  /* 0x0000006061cf723e */ /* 0x000fe200000010ff */
[----:B------:R-:W-:Y:S01]  /*8bb0*/  FFMA R108, R133, R135, R108 ;  /* 0x00000087856c7223 */ /* 0x000fe2000000006c */
[----:B------:R-:W-:Y:S01]  /*8bc0*/  LOP3.LUT R132, R149, 0xffff0000, RZ, 0xc0, !PT ;  /* 0xffff000095847812 */ /* 0x000fe200078ec0ff */
[----:B------:R-:W-:Y:S01]  /*8bd0*/  FMUL R109, R130, R67 ;  /* 0x00000043826d7220 */ /* 0x000fe20000400000 */
[C---:B------:R-:W-:Y:S01]  /*8be0*/  SHF.L.U32 R135, R150.reuse, 0x10, RZ ;  /* 0x0000001096877819 */ /* 0x040fe200000006ff */
[----:B------:R2:W-:Y:S01]  /*8bf0*/  @!P0 STS.128 [R195+0x10], R204 ;  /* 0x000010ccc3008388 */ /* 0x0005e20000000c00 */
[----:B------:R-:W-:Y:S01]  /*8c00*/  LOP3.LUT R134, R150, 0xffff0000, RZ, 0xc0, !PT ;  /* 0xffff000096867812 */ /* 0x000fe200078ec0ff */
[C---:B------:R-:W-:Y:S01]  /*8c10*/  FMUL R110, R130.reuse, R68 ;  /* 0x00000044826e7220 */ /* 0x040fe20000400000 */
[C---:B------:R-:W-:Y:S01]  /*8c20*/  FMUL R111, R130.reuse, R69 ;  /* 0x00000045826f7220 */ /* 0x040fe20000400000 */
[----:B------:R-:W-:Y:S01]  /*8c30*/  FFMA R109, R133, R132, R109 ;  /* 0x00000084856d7223 */ /* 0x000fe2000000006d */
[----:B------:R-:W-:Y:S01]  /*8c40*/  SHF.L.U32 R132, R151, 0x10, RZ ;  /* 0x0000001097847819 */ /* 0x000fe200000006ff */
[----:B------:R-:W-:Y:S01]  /*8c50*/  FFMA R110, R133, R135, R110 ;  /* 0x00000087856e7223 */ /* 0x000fe2000000006e */
[----:B------:R-:W-:Y:S01]  /*8c60*/  SHF.L.U32 R135, R141, 0x10, RZ ;  /* 0x000000108d877819 */ /* 0x000fe200000006ff */
[----:B------:R-:W-:Y:S01]  /*8c70*/  FFMA R111, R133, R134, R111 ;  /* 0x00000086856f7223 */ /* 0x000fe2000000006f */
[----:B------:R-:W-:Y:S01]  /*8c80*/  LOP3.LUT R134, R151, 0xffff0000, RZ, 0xc0, !PT ;  /* 0xffff000097867812 */ /* 0x000fe200078ec0ff */
[C---:B------:R-:W-:Y:S01]  /*8c90*/  FMUL R112, R130.reuse, R70 ;  /* 0x0000004682707220 */ /* 0x040fe20000400000 */
[C---:B------:R-:W-:Y:S01]  /*8ca0*/  FMUL R113, R130.reuse, R71 ;  /* 0x0000004782717220 */ /* 0x040fe20000400000 */
[C---:B------:R-:W-:Y:S01]  /*8cb0*/  FMUL R114, R130.reuse, R72 ;  /* 0x0000004882727220 */ /* 0x040fe20000400000 */
[----:B------:R-:W-:Y:S01]  /*8cc0*/  FMUL R115, R130, R73 ;  /* 0x0000004982737220 */ /* 0x000fe20000400000 */
[C---:B------:R-:W-:Y:S01]  /*8cd0*/  FFMA R112, R133.reuse, R132, R112 ;  /* 0x0000008485707223 */ /* 0x040fe20000000070 */
[C---:B------:R-:W-:Y:S01]  /*8ce0*/  SHF.L.U32 R132, R140.reuse, 0x10, RZ ;  /* 0x000000108c847819 */ /* 0x040fe200000006ff */
[----:B------:R-:W-:Y:S01]  /*8cf0*/  FFMA R113, R133, R134, R113 ;  /* 0x0000008685717223 */ /* 0x000fe20000000071 */
[----:B------:R-:W-:Y:S01]  /*8d00*/  LOP3.LUT R134, R140, 0xffff0000, RZ, 0xc0, !PT ;  /* 0xffff00008c867812 */ /* 0x000fe200078ec0ff */
[----:B------:R-:W-:Y:S01]  /*8d10*/  FMUL R116, R130, R74 ;  /* 0x0000004a82747220 */ /* 0x000fe20000400000 */
[----:B-1----:R-:W-:Y:S01]  /*8d20*/  F2FP.BF16.F32.PACK_AB R200, R99, R98 ;  /* 0x0000006263c8723e */ /* 0x002fe200000010ff */
[----:B------:R-:W-:Y:S01]  /*8d30*/  FFMA R114, R133, R132, R114 ;  /* 0x0000008485727223 */ /* 0x000fe20000000072 */
[----:B------:R-:W-:Y:S01]  /*8d40*/  LOP3.LUT R132, R141, 0xffff0000, RZ, 0xc0, !PT ;  /* 0xffff00008d847812 */ /* 0x000fe200078ec0ff */
[C---:B------:R-:W-:Y:S01]  /*8d50*/  FFMA R115, R133.reuse, R134, R115 ;  /* 0x0000008685737223 */ /* 0x040fe20000000073 */
[C---:B------:R-:W-:Y:S01]  /*8d60*/  LOP3.LUT R134, R142.reuse, 0xffff0000, RZ, 0xc0, !PT ;  /* 0xffff00008e867812 */ /* 0x040fe200078ec0ff */
[----:B------:R-:W-:Y:S01]  /*8d70*/  FFMA R116, R133, R135, R116 ;  /* 0x0000008785747223 */ /* 0x000fe20000000074 */
[----:B------:R-:W-:Y:S01]  /*8d80*/  SHF.L.U32 R135, R142, 0x10, RZ ;  /* 0x000000108e877819 */ /* 0x000fe200000006ff */
[C---:B------:R-:W-:Y:S01]  /*8d90*/  FMUL R117, R130.reuse, R75 ;  /* 0x0000004b82757220 */ /* 0x040fe20000400000 */
[----:B------:R-:W-:Y:S01]  /*8da0*/  F2FP.BF16.F32.PACK_AB R201, R101, R100 ;  /* 0x0000006465c9723e */ /* 0x000fe200000010ff */
[C---:B------:R-:W-:Y:S01]  /*8db0*/  FMUL R118, R130.reuse, R76 ;  /* 0x0000004c82767220 */ /* 0x040fe20000400000 */
[----:B------:R-:W-:Y:S01]  /*8dc0*/  F2FP.BF16.F32.PACK_AB R202, R103, R102 ;  /* 0x0000006667ca723e */ /* 0x000fe200000010ff */
[C---:B------:R-:W-:Y:S01]  /*8dd0*/  FMUL R119, R130.reuse, R77 ;  /* 0x0000004d82777220 */ /* 0x040fe20000400000 */
[C---:B------:R-:W-:Y:S01]  /*8de0*/  FFMA R117, R133.reuse, R132, R117 ;  /* 0x0000008485757223 */ /* 0x040fe20000000075 */
[----:B------:R-:W-:Y:S01]  /*8df0*/  FFMA R118, R133, R135, R118 ;  /* 0x0000008785767223 */ /* 0x000fe20000000076 */
[----:B------:R-:W-:Y:S01]  /*8e00*/  SHF.L.U32 R132, R143, 0x10, RZ ;  /* 0x000000108f847819 */ /* 0x000fe200000006ff */
[----:B------:R-:W-:Y:S01]  /*8e10*/  FFMA R119, R133, R134, R119 ;  /* 0x0000008685777223 */ /* 0x000fe20000000077 */
[----:B------:R-:W-:Y:S01]  /*8e20*/  F2FP.BF16.F32.PACK_AB R203, R105, R104 ;  /* 0x0000006869cb723e */ /* 0x000fe200000010ff */
[C---:B------:R-:W-:Y:S01]  /*8e30*/  FMUL R120, R130.reuse, R78 ;  /* 0x0000004e82787220 */ /* 0x040fe20000400000 */
[----:B------:R-:W-:Y:S01]  /*8e40*/  LOP3.LUT R134, R143, 0xffff0000, RZ, 0xc0, !PT ;  /* 0xffff00008f867812 */ /* 0x000fe200078ec0ff */
[----:B------:R-:W-:Y:S01]  /*8e50*/  FMUL R121, R130, R79 ;  /* 0x0000004f82797220 */ /* 0x000fe20000400000 */
[----:B--2---:R-:W-:Y:S01]  /*8e60*/  F2FP.BF16.F32.PACK_AB R204, R107, R106 ;  /* 0x0000006a6bcc723e */ /* 0x004fe200000010ff */
[----:B------:R1:W-:Y:S01]  /*8e70*/  @!P0 STS.128 [R188+0x1000], R200 ;  /* 0x001000c8bc008388 */ /* 0x0003e20000000c00 */
[C---:B------:R-:W-:Y:S01]  /*8e80*/  FFMA R120, R133.reuse, R132, R120 ;  /* 0x0000008485787223 */ /* 0x040fe20000000078 */
[----:B------:R-:W-:Y:S01]  /*8e90*/  FFMA R121, R133, R134, R121 ;  /* 0x0000008685797223 */ /* 0x000fe20000000079 */
[----:B------:R-:W-:Y:S01]  /*8ea0*/  SHF.L.U32 R132, R144, 0x10, RZ ;  /* 0x0000001090847819 */ /* 0x000fe200000006ff */
[----:B------:R-:W-:Y:S01]  /*8eb0*/  FMUL R122, R130, R80 ;  /* 0x00000050827a7220 */ /* 0x000fe20000400000 */
[----:B------:R-:W-:Y:S01]  /*8ec0*/  LOP3.LUT R134, R144, 0xffff0000, RZ, 0xc0, !PT ;  /* 0xffff000090867812 */ /* 0x000fe200078ec0ff */
[C---:B------:R-:W-:Y:S01]  /*8ed0*/  FMUL R123, R130.reuse, R81 ;  /* 0x00000051827b7220 */ /* 0x040fe20000400000 */
[----:B------:R-:W-:Y:S01]  /*8ee0*/  SHF.L.U32 R135, R145, 0x10, RZ ;  /* 0x0000001091877819 */ /* 0x000fe200000006ff */
[C---:B------:R-:W-:Y:S01]  /*8ef0*/  FMUL R124, R130.reuse, R82 ;  /* 0x00000052827c7220 */ /* 0x040fe20000400000 */
[----:B------:R-:W-:Y:S01]  /*8f00*/  F2FP.BF16.F32.PACK_AB R205, R109, R108 ;  /* 0x0000006c6dcd723e */ /* 0x000fe200000010ff */
[----:B------:R-:W-:Y:S01]  /*8f10*/  FMUL R125, R130, R83 ;  /* 0x00000053827d7220 */ /* 0x000fe20000400000 */
[----:B------:R-:W-:Y:S01]  /*8f20*/  F2FP.BF16.F32.PACK_AB R206, R111, R110 ;  /* 0x0000006e6fce723e */ /* 0x000fe200000010ff */
[----:B------:R-:W-:Y:S01]  /*8f30*/  FFMA R122, R133, R132, R122 ;  /* 0x00000084857a7223 */ /* 0x000fe2000000007a */
[----:B------:R-:W-:Y:S01]  /*8f40*/  F2FP.BF16.F32.PACK_AB R207, R113, R112 ;  /* 0x0000007071cf723e */ /* 0x000fe200000010ff */
[C---:B------:R-:W-:Y:S01]  /*8f50*/  FFMA R123, R133.reuse, R134, R123 ;  /* 0x00000086857b7223 */ /* 0x040fe2000000007b */
[----:B------:R-:W-:Y:S01]  /*8f60*/  SHF.L.U32 R132, R146, 0x10, RZ ;  /* 0x0000001092847819 */ /* 0x000fe200000006ff */
[C---:B------:R-:W-:Y:S01]  /*8f70*/  FFMA R124, R133.reuse, R135, R124 ;  /* 0x00000087857c7223 */ /* 0x040fe2000000007c */
[----:B------:R-:W-:Y:S01]  /*8f80*/  FMUL R126, R130, R84 ;  /* 0x00000054827e7220 */ /* 0x000fe20000400000 */
[----:B------:R1:W-:Y:S01]  /*8f90*/  @!P0 STS.128 [R198+0x1010], R204 ;  /* 0x001010ccc6008388 */ /* 0x0003e20000000c00 */
[----:B------:R-:W-:Y:S01]  /*8fa0*/  LOP3.LUT R134, R146, 0xffff0000, RZ, 0xc0, !PT ;  /* 0xffff000092867812 */ /* 0x000fe200078ec0ff */
[----:B------:R-:W-:Y:S01]  /*8fb0*/  FFMA R125, R133, R136, R125 ;  /* 0x00000088857d7223 */ /* 0x000fe2000000007d */
[C---:B------:R-:W-:Y:S01]  /*8fc0*/  FMUL R127, R130.reuse, R85 ;  /* 0x00000055827f7220 */ /* 0x040fe20000400000 */
[C---:B------:R-:W-:Y:S01]  /*8fd0*/  SHF.L.U32 R135, R147.reuse, 0x10, RZ ;  /* 0x0000001093877819 */ /* 0x040fe200000006ff */
[C---:B------:R-:W-:Y:S01]  /*8fe0*/  FMUL R128, R130.reuse, R86 ;  /* 0x0000005682807220 */ /* 0x040fe20000400000 */
[----:B------:R-:W-:Y:S01]  /*8ff0*/  LOP3.LUT R136, R147, 0xffff0000, RZ, 0xc0, !PT ;  /* 0xffff000093887812 */ /* 0x000fe200078ec0ff */
[----:B------:R-:W-:Y:S01]  /*9000*/  FMUL R129, R130, R87 ;  /* 0x0000005782817220 */ /* 0x000fe20000400000 */
[----:B------:R-:W-:Y:S01]  /*9010*/  F2FP.BF16.F32.PACK_AB R208, R115, R114 ;  /* 0x0000007273d0723e */ /* 0x000fe200000010ff */
[----:B------:R-:W-:Y:S01]  /*9020*/  FFMA R126, R133, R132, R126 ;  /* 0x00000084857e7223 */ /* 0x000fe2000000007e */
[----:B------:R-:W-:Y:S01]  /*9030*/  F2FP.BF16.F32.PACK_AB R209, R117, R116 ;  /* 0x0000007475d1723e */ /* 0x000fe200000010ff */
[----:B------:R-:W-:Y:S01]  /*9040*/  FFMA R127, R133, R134, R127 ;  /* 0x00000086857f7223 */ /* 0x000fe2000000007f */
[----:B------:R-:W-:Y:S01]  /*9050*/  F2FP.BF16.F32.PACK_AB R210, R119, R118 ;  /* 0x0000007677d2723e */ /* 0x000fe200000010ff */
[----:B------:R-:W-:Y:S01]  /*9060*/  FFMA R128, R133, R135, R128 ;  /* 0x0000008785807223 */ /* 0x000fe20000000080 */
[----:B------:R-:W-:Y:S01]  /*9070*/  F2FP.BF16.F32.PACK_AB R211, R121, R120 ;  /* 0x0000007879d3723e */ /* 0x000fe200000010ff */
[----:B------:R-:W-:Y:S01]  /*9080*/  FFMA R129, R133, R136, R129 ;  /* 0x0000008885817223 */ /* 0x000fe20000000081 */
[----:B------:R-:W-:Y:S02]  /*9090*/  F2FP.BF16.F32.PACK_AB R216, R123, R122 ;  /* 0x0000007a7bd8723e */ /* 0x000fe400000010ff */
[----:B------:R-:W-:Y:S01]  /*90a0*/  F2FP.BF16.F32.PACK_AB R217, R125, R124 ;  /* 0x0000007c7dd9723e */ /* 0x000fe200000010ff */
[----:B------:R1:W-:Y:S01]  /*90b0*/  @!P0 STS.128 [R196+0x1020], R208 ;  /* 0x001020d0c4008388 */ /* 0x0003e20000000c00 */
[----:B------:R-:W-:Y:S02]  /*90c0*/  F2FP.BF16.F32.PACK_AB R218, R127, R126 ;  /* 0x0000007e7fda723e */ /* 0x000fe400000010ff */
[----:B------:R-:W-:Y:S05]  /*90d0*/  F2FP.BF16.F32.PACK_AB R219, R129, R128 ;  /* 0x0000008081db723e */ /* 0x000fea00000010ff */
[----:B------:R1:W-:Y:S01]  /*90e0*/  @!P0 STS.128 [R195+0x1010], R216 ;  /* 0x001010d8c3008388 */ /* 0x0003e20000000c00 */
[----:B------:R-:W-:Y:S01]  /*90f0*/  @!PT LDS RZ, [RZ] ;  /* 0x00000000fffff984 */ /* 0x000fe20000000800 */
[----:B------:R-:W-:Y:S01]  /*9100*/  @!PT LDS RZ, [RZ] ;  /* 0x00000000fffff984 */ /* 0x000fe20000000800 */
[----:B------:R-:W-:Y:S01]  /*9110*/  @!PT LDS RZ, [RZ] ;  /* 0x00000000fffff984 */ /* 0x000fe20000000800 */
[----:B------:R-:W-:Y:S01]  /*9120*/  @!PT LDS RZ, [RZ] ;  /* 0x00000000fffff984 */ /* 0x000fe20000000800 */
[----:B------:R2:W-:Y:S07]  /*9130*/  MEMBAR.ALL.CTA ;  /* 0x0000000000007992 */ /* 0x0005ee0000008000 */
[----:B--2---:R-:W2:Y:S01]  /*9140*/  FENCE.VIEW.ASYNC.S ;  /* 0x00000000000073c6 */ /* 0x004ea20000000000 */
[----:B------:R-:W-:Y:S05]  /*9150*/  WARPSYNC.ALL ;  /* 0x0000000000007948 */ /* 0x000fea0003800000 */
[----:B------:R-:W-:Y:S01]  /*9160*/  BSSY.RECONVERGENT B0, `(.L_x_126) ;  /* 0x0000012000007945 */ /* 0x000fe20003800200 */
[----:B--2---:R-:W-:Y:S06]  /*9170*/  BAR.SYNC.DEFER_BLOCKING 0x1, 0x80 ;  /* 0x0042000000007b1d */ /* 0x004fec0000010000 */
[----:B------:R-:W-:Y:S05]  /*9180*/  @P1 BRA `(.L_x_127) ;  /* 0x00000000003c1947 */ /* 0x000fea0003800000 */
[----:B------:R-:W-:Y:S01]  /*9190*/  UIADD3 UR4, UPT, UPT, UR45, 0x200, URZ ;  /* 0x000002002d047890 */ /* 0x000fe2000fffe0ff */
[----:B------:R-:W-:Y:S01]  /*91a0*/  R2UR UR49, R212 ;  /* 0x00000000d43172ca */ /* 0x000fe200000e0000 */
[----:B------:R-:W-:Y:S01]  /*91b0*/  UMOV UR51, UR44 ;  /* 0x0000002c00337c82 */ /* 0x000fe20008000000 */
[----:B------:R-:W-:Y:S01]  /*91c0*/  UIADD3 UR8, UPT, UPT, UR45, 0x1200, URZ ;  /* 0x000012002d087890 */ /* 0x000fe2000fffe0ff */
[----:B------:R-:W-:Y:S02]  /*91d0*/  UMOV UR10, UR50 ;  /* 0x00000032000a7c82 */ /* 0x000fe40008000000 */
[----:B------:R-:W-:Y:S01]  /*91e0*/  IMAD.U32 R181, RZ, RZ, UR4 ;  /* 0x00000004ffb57e24 */ /* 0x000fe2000f8e00ff */
[----:B------:R-:W-:Y:S01]  /*91f0*/  UIADD3 UR4, UP0, UPT, UR54, 0xa80, URZ ;  /* 0x00000a8036047890 */ /* 0x000fe2000ff1e0ff */
[----:B------:R-:W-:Y:S03]  /*9200*/  UMOV UR11, UR44 ;  /* 0x0000002c000b7c82 */ /* 0x000fe60008000000 */
[----:B------:R-:W-:Y:S01]  /*9210*/  R2UR UR48, R181 ;  /* 0x00000000b53072ca */ /* 0x000fe200000e0000 */
[----:B------:R-:W-:Y:S02]  /*9220*/  UIADD3.X UR5, UPT, UPT, URZ, UR55, URZ, UP0, !UPT ;  /* 0x00000037ff057290 */ /* 0x000fe400087fe4ff */
[----:B------:R-:W-:Y:S10]  /*9230*/  UIADD3 UR9, UPT, UPT, UR49, 0x80, URZ ;  /* 0x0000008031097890 */ /* 0x000ff4000fffe0ff */
[----:B------:R2:W-:Y:S01]  /*9240*/  UTMASTG.3D [UR48], [UR4] ;  /* 0x00000030040073b5 */ /* 0x0005e20008010000 */
[----:B------:R2:W-:Y:S01]  /*9250*/  UTMASTG.3D [UR8], [UR4] ;  /* 0x00000008040073b5 */ /* 0x0005e20008010000 */
[----:B------:R0:W-:Y:S01]  /*9260*/  UTMACMDFLUSH ;  /* 0x00000000000079b7 */ /* 0x0001e20000000000 */
[----:B--2---:R-:W-:Y:S04]  /*9270*/  DEPBAR.LE SB0, 0x1 ;  /* 0x000080400000791a */ /* 0x004fe80000000000 */
.L_x_127:
[----:B------:R-:W-:Y:S05]  /*9280*/  BSYNC.RECONVERGENT B0 ;  /* 0x0000000000007941 */ /* 0x000fea0003800200 */
.L_x_126:
[----:B------:R-:W-:Y:S01]  /*9290*/  BAR.SYNC.DEFER_BLOCKING 0x1, 0x80 ;  /* 0x0042000000007b1d */ /* 0x000fe20000010000 */
[----:B------:R-:W-:Y:S01]  /*92a0*/  ISETP.NE.AND P1, PT, R194, RZ, PT ;  /* 0x000000ffc200720c */ /* 0x000fe20003f25270 */
[----:B------:R-:W-:Y:S01]  /*92b0*/  UISETP.NE.AND UP0, UPT, UR53, URZ, UPT ;  /* 0x000000ff3500728c */ /* 0x000fe2000bf05270 */
[----:B------:R-:W-:Y:S11]  /*92c0*/  LEA R3, R137, UR45, 0x3 ;  /* 0x0000002d89037c11 */ /* 0x000ff6000f8e18ff */
[----:B------:R-:W-:Y:S01]  /*92d0*/  @P1 SHF.L.U32 R6, RZ, 0x1f, RZ ;  /* 0x0000001fff061819 */ /* 0x000fe200000006ff */
[----:B------:R-:W-:Y:S06]  /*92e0*/  BRA.U !UP0, `(.L_x_128) ;  /* 0x0000000108247547 */ /* 0x000fec000b800000 */
[----:B------:R-:W2:Y:S01]  /*92f0*/  S2R R0, SR_CgaCtaId ;  /* 0x0000000000007919 */ /* 0x000ea20000008800 */
[----:B------:R-:W-:Y:S01]  /*9300*/  IMAD.U32 R4, RZ, RZ, UR47 ;  /* 0x0000002fff047e24 */ /* 0x000fe2000f8e00ff */
[----:B------:R-:W-:Y:S04]  /*9310*/  UIADD3 UR4, UPT, UPT, UR47, 0x1, URZ ;  /* 0x000000012f047890 */ /* 0x000fe8000fffe0ff */
[----:B------:R-:W-:Y:S01]  /*9320*/  @P1 LEA R4, R4, UR45, 0x3 ;  /* 0x0000002d04041c11 */ /* 0x000fe2000f8e18ff */
[----:B------:R-:W-:Y:S04]  /*9330*/  UISETP.NE.AND UP0, UPT, UR4, 0x4, UPT ;  /* 0x000000040400788c */ /* 0x000fe8000bf05270 */
[----:B------:R-:W-:Y:S01]  /*9340*/  @P1 VIADD R5, R4, 0x100 ;  /* 0x0000010004051836 */ /* 0x000fe20000000000 */
[----:B------:R-:W-:Y:S04]  /*9350*/  USEL UR47, UR4, URZ, UP0 ;  /* 0x000000ff042f7287 */ /* 0x000fe80008000000 */
[----:B--2---:R-:W-:Y:S04]  /*9360*/  @P1 PRMT R0, R0, 0x654, R5 ;  /* 0x0000065400001816 */ /* 0x004fe80000000005 */
[----:B------:R2:W-:Y:S04]  /*9370*/  @P1 SYNCS.ARRIVE.TRANS64.RED.A1T0 RZ, [R0+URZ], RZ ;  /* 0x000000ff00ff19a7 */ /* 0x0005e800081004ff */
.L_x_128:
[----:B------:R-:W4:Y:S01]  /*9380*/  @P1 SYNCS.PHASECHK.TRANS64.TRYWAIT P0, [R3+URZ+0xe0], R6 ;  /* 0x0000e006030015a7 */ /* 0x000f2200080011ff */
[----:B------:R-:W-:Y:S01]  /*9390*/  BSSY B1, `(.L_x_129) ;  /* 0x0000019000017945 */ /* 0x000fe20003800000 */
[----:B----4-:R-:W-:Y:S03]  /*93a0*/  @P1 SEL R138, RZ, 0x1, !P0 ;  /* 0x00000001ff8a1807 */ /* 0x010fe60004000000 */
[----:B------:R-:W-:Y:S05]  /*93b0*/  @!P1 BRA `(.L_x_130) ;  /* 0x0000000000589947 */ /* 0x000fea0003800000 */
[----:B------:R-:W-:Y:S01]  /*93c0*/  ISETP.NE.AND P1, PT, R199, RZ, PT ;  /* 0x000000ffc700720c */ /* 0x000fe20003f25270 */
[----:B------:R-:W-:Y:S01]  /*93d0*/  BSSY B0, `(.L_x_131) ;  /* 0x000000a000007945 */ /* 0x000fe20003800000 */
[----:B------:R-:W-:Y:S11]  /*93e0*/  ISETP.NE.AND P0, PT, R138, RZ, PT ;  /* 0x000000ff8a00720c */ /* 0x000ff60003f05270 */
[----:B------:R-:W-:Y:S04]  /*93f0*/  @P1 IMAD R8, R137, 0x2000, R188 ;  /* 0x0000200089081824 */ /* 0x000fe800078e02bc */
[----:B------:R-:W-:Y:S01]  /*9400*/  @P1 IMAD.IADD R6, R197, 0x1, R8 ;  /* 0x00000001c5061824 */ /* 0x000fe200078e0208 */
[----:B------:R-:W-:Y:S03]  /*9410*/  @P1 IADD3 R5, PT, PT, R139, R8, RZ ;  /* 0x000000088b051210 */ /* 0x000fe60007ffe0ff */
[----:B------:R-:W-:Y:S01]  /*9420*/  @P1 IMAD.IADD R4, R187, 0x1, R6 ;  /* 0x00000001bb041824 */ /* 0x000fe200078e0206 */
[----:B------:R-:W-:Y:S06]  /*9430*/  @P0 BRA `(.L_x_132) ;  /* 0x00000000000c0947 */ /* 0x000fec0003800000 */
[----:B--2---:R-:W-:Y:S04]  /*9440*/  SHF.L.U32 R0, RZ, 0x1f, RZ ;  /* 0x0000001fff007819 */ /* 0x004fe800000006ff */
[----:B------:R-:W2:Y:S02]  /*9450*/  SYNCS.PHASECHK.TRANS64.TRYWAIT P0, [R3+URZ+0xe0], R0 ;  /* 0x0000e000030075a7 */ /* 0x000ea400080011ff */
[----:B--2---:R-:W-:Y:S05]  /*9460*/  @!P0 BRA `(.L_x_133) ;  /* 0x000000ac001c8947 */ /* 0x004fea0003800000 */
.L_x_132:
[----:B------:R-:W-:Y:S05]  /*9470*/  BSYNC B0 ;  /* 0x0000000000007941 */ /* 0x000fea0003800000 */
.L_x_131:
[----:B------:R-:W-:Y:S02]  /*9480*/  ISETP.NE.AND P0, PT, R199, RZ, PT ;  /* 0x000000ffc700720c */ /* 0x000fe40003f05270 */
[----:B------:R-:W-:Y:S11]  /*9490*/  IADD3 R137, PT, PT, R137, 0x1, RZ ;  /* 0x0000000189897810 */ /* 0x000ff60007ffe0ff */
[----:B------:R4:W1:Y:S04]  /*94a0*/  @P0 LDS.128 R160, [R5+0x20] ;  /* 0x0000200005a00984 */ /* 0x0008680000000c00 */
[----:B------:R4:W1:Y:S04]  /*94b0*/  @P0 LDS.128 R140, [R5+0x1020] ;  /* 0x00102000058c0984 */ /* 0x0008680000000c00 */
[----:B------:R4:W1:Y:S04]  /*94c0*/  @P0 LDS.128 R168, [R8] ;  /* 0x0000000008a80984 */ /* 0x0008680000000c00 */
[----:B------:R4:W1:Y:S04]  /*94d0*/  @P0 LDS.128 R152, [R8+0x1000] ;  /* 0x0010000008980984 */ /* 0x0008680000000c00 */
[----:B------:R4:W1:Y:S04]  /*94e0*/  @P0 LDS.128 R164, [R6+0x10] ;  /* 0x0000100006a40984 */ /* 0x0008680000000c00 */
[----:B------:R4:W1:Y:S04]  /*94f0*/  @P0 LDS.128 R148, [R6+0x1010] ;  /* 0x0010100006940984 */ /* 0x0008680000000c00 */
[----:B------:R4:W1:Y:S04]  /*9500*/  @P0 LDS.128 R156, [R4+0x10] ;  /* 0x00001000049c0984 */ /* 0x0008680000000c00 */
[----:B------:R4:W1:Y:S02]  /*9510*/  @P0 LDS.128 R144, [R4+0x1010] ;  /* 0x0010100004900984 */ /* 0x0008640000000c00 */
.L_x_130:
[----:B------:R-:W-:Y:S05]  /*9520*/  BSYNC B1 ;  /* 0x0000000000017941 */ /* 0x000fea0003800000 */
.L_x_129:
[----:B------:R-:W-:Y:S05]  /*9530*/  VIADD R213, R213, 0x400000 ;  /* 0x00400000d5d57836 */ /* 0x000fea0000000000 */
[----:B--2---:R-:W-:Y:S04]  /*9540*/  SHF.R.U32.HI R0, RZ, 0x15, R213 ;  /* 0x00000015ff007819 */ /* 0x004fe800000116d5 */
[----:B------:R-:W-:Y:S04]  /*9550*/  LOP3.LUT R16, R0, 0x3, RZ, 0xc0, !PT ;  /* 0x0000000300107812 */ /* 0x000fe800078ec0ff */
[----:B------:R-:W-:Y:S11]  /*9560*/  ISETP.NE.AND P0, PT, R189, R16, PT ;  /* 0x00000010bd00720c */ /* 0x000ff60003f05270 */
[----:B------:R-:W-:Y:S02]  /*9570*/  @!UPT UIADD3 URZ, UPT, UPT, URZ, URZ, URZ ;  /* 0x000000fffffff290 */ /* 0x000fe4000fffe0ff */
[----:B------:R-:W-:Y:S05]  /*9580*/  @P0 BRA `(.L_x_134) ;  /* 0x0000000000bc0947 */ /* 0x000fea0003800000 */
[----:B------:R-:W-:Y:S11]  /*9590*/  LOP3.LUT P0, RZ, R0, 0x3, R177, 0x48, !PT ;  /* 0x0000000300ff7812 */ /* 0x000ff600078048b1 */
[----:B------:R-:W-:Y:S02]  /*95a0*/  @!UPT UIADD3 URZ, UPT, UPT, URZ, URZ, URZ ;  /* 0x000000fffffff290 */ /* 0x000fe4000fffe0ff */
[----:B------:R-:W-:Y:S05]  /*95b0*/  @!P0 BRA `(.L_x_135) ;  /* 0x0000000000408947 */ /* 0x000fea0003800000 */
[----:B------:R-:W2:Y:S01]  /*95c0*/  LDCU.64 UR8, c[0x4][0x70] ;  /* 0x01000e00ff0877ac */ /* 0x000ea20008000a00 */
[----:B------:R-:W-:Y:S01]  /*95d0*/  MOV R15, 0x0 ;  /* 0x00000000000f7802 */ /* 0x000fe20000000f00 */
[----:B------:R-:W-:Y:S02]  /*95e0*/  HFMA2 R12, -RZ, RZ, 0, 5.9604644775390625e-08 ;  /* 0x00000001ff0c7431 */ /* 0x000fe400000001ff */
[----:B----4-:R-:W-:Y:S02]  /*95f0*/  IMAD.MOV.U32 R8, RZ, RZ, 0x192 ;  /* 0x00000192ff087424 */ /* 0x010fe400078e00ff */
[----:B------:R-:W-:Y:S01]  /*9600*/  IMAD.MOV.U32 R13, RZ, RZ, RZ ;  /* 0x000000ffff0d7224 */ /* 0x000fe200078e00ff */
[----:B------:R-:W4:Y:S01]  /*9610*/  LDCU.64 UR6, c[0x4][0x78] ;  /* 0x01000f00ff0677ac */ /* 0x000f220008000a00 */
[----:B------:R-:W1:Y:S01]  /*9620*/  LDC.64 R14, c[0x4][R15] ;  /* 0x010000000f0e7b82 */ /* 0x000e620000000a00 */
[----:B------:R-:W5:Y:S01]  /*9630*/  LDCU.64 UR4, c[0x4][0x10] ;  /* 0x01000200ff0477ac */ /* 0x000f620008000a00 */
[----:B--2---:R-:W-:Y:S01]  /*9640*/  MOV R5, UR9 ;  /* 0x0000000900057c02 */ /* 0x004fe20008000f00 */
[----:B------:R-:W-:Y:S01]  /*9650*/  IMAD.U32 R4, RZ, RZ, UR8 ;  /* 0x00000008ff047e24 */ /* 0x000fe2000f8e00ff */
[----:B----4-:R-:W-:Y:S01]  /*9660*/  MOV R7, UR7 ;  /* 0x0000000700077c02 */ /* 0x010fe20008000f00 */
[----:B------:R-:W-:Y:S01]  /*9670*/  IMAD.U32 R6, RZ, RZ, UR6 ;  /* 0x00000006ff067e24 */ /* 0x000fe2000f8e00ff */
[----:B-----5:R-:W-:Y:S01]  /*9680*/  MOV R11, UR5 ;  /* 0x00000005000b7c02 */ /* 0x020fe20008000f00 */
[----:B------:R-:W-:Y:S02]  /*9690*/  IMAD.U32 R10, RZ, RZ, UR4 ;  /* 0x00000004ff0a7e24 */ /* 0x000fe4000f8e00ff */
[----:B------:R-:W-:Y:S07]  /*96a0*/  LEPC R20, `(.L_x_135) ;  /* 0x000000001014794e */ /* 0x000fee0000000000 */
[----:B-1-3--:R-:W-:Y:S05]  /*96b0*/  CALL.ABS.NOINC R14 ;  /* 0x000000000e007343 */ /* 0x00afea0003c00000 */
.L_x_135:
[----:B------:R-:W-:Y:S05]  /*96c0*/  WARPSYNC.ALL ;  /* 0x0000000000007948 */ /* 0x000fea0003800000 */
[C---:B------:R-:W-:Y:S01]  /*96d0*/  R2UR UR4, R213.reuse ;  /* 0x00000000d50472ca */ /* 0x040fe200000e0000 */
[----:B------:R-:W-:Y:S05]  /*96e0*/  VIADD R0, R213, 0x80 ;  /* 0x00000080d5007836 */ /* 0x000fea0000000000 */
[----:B------:R-:W-:Y:S04]  /*96f0*/  SHF.R.U32.HI R0, RZ, 0x15, R0 ;  /* 0x00000015ff007819 */ /* 0x000fe80000011600 */
[----:B------:R-:W-:Y:S03]  /*9700*/  LOP3.LUT P0, RZ, R0, 0x3, R177, 0x48, !PT ;  /* 0x0000000300ff7812 */ /* 0x000fe600078048b1 */
[----:B------:R-:W2:Y:S10]  /*9710*/  LDTM.x32 R24, tmem[UR4] ;  /* 0x00000004001879ee */ /* 0x000eb400082c0000 */
[----:B--2---:R-:W-:Y:S05]  /*9720*/  @!P0 BRA `(.L_x_136) ;  /* 0x0000000000408947 */ /* 0x004fea0003800000 */
        /* <DEDUP_REMOVED lines=16> */
.L_x_136:
[----:B------:R-:W-:Y:S05]  /*9830*/  WARPSYNC.ALL ;  /* 0x0000000000007948 */ /* 0x000fea0003800000 */
[----:B------:R-:W-:Y:S11]  /*9840*/  R2UR UR4, R213 ;  /* 0x00000000d50472ca */ /* 0x000ff600000e0000 */
[----:B------:R-:W-:Y:S02]  /*9850*/  @!UPT UIADD3 URZ, UPT, UPT, URZ, URZ, URZ ;  /* 0x000000fffffff290 */ /* 0x000fe4000fffe0ff */
[----:B------:R-:W2:Y:S02]  /*9860*/  LDTM.x32 R56, tmem[UR4+0x80] ;  /* 0x00008004003879ee */ /* 0x000ea400082c0000 */
[----:B--2---:R-:W-:Y:S01]  /*9870*/  NOP ;  /* 0x0000000000007918 */ /* 0x004fe20000000000 */
.L_x_134:
[----:B-1----:R-:W-:Y:S01]  /*9880*/  SHF.L.U32 R18, R168, 0x10, RZ ;  /* 0x00000010a8127819 */ /* 0x002fe200000006ff */
[----:B------:R-:W-:Y:S01]  /*9890*/  FMUL R0, R130, R24 ;  /* 0x0000001882007220 */ /* 0x000fe20000400000 */
[C---:B------:R-:W-:Y:S01]  /*98a0*/  SHF.L.U32 R19, R169.reuse, 0x10, RZ ;  /* 0x00000010a9137819 */ /* 0x040fe200000006ff */
[----:B------:R-:W-:Y:S05]  /*98b0*/  WARPSYNC.ALL ;  /* 0x0000000000007948 */ /* 0x000fea0003800000 */
[----:B------:R-:W-:Y:S01]  /*98c0*/  LOP3.LUT R20, R169, 0xffff0000, RZ, 0xc0, !PT ;  /* 0xffff0000a9147812 */ /* 0x000fe200078ec0ff */
[----:B------:R-:W1:Y:S01]  /*98d0*/  S2UR UR5, SR_CgaCtaId ;  /* 0x00000000000579c3 */ /* 0x000e620000008800 */
[----:B------:R-:W-:Y:S01]  /*98e0*/  ISETP.NE.AND P1, PT, R189, R16, PT ;  /* 0x00000010bd00720c */ /* 0x000fe20003f25270 */
[----:B------:R-:W-:Y:S01]  /*98f0*/  FFMA R0, R133, R18, R0 ;  /* 0x0000001285007223 */ /* 0x000fe20000000000 */
[----:B------:R-:W-:Y:S01]  /*9900*/  LOP3.LUT R18, R168, 0xffff0000, RZ, 0xc0, !PT ;  /* 0xffff0000a8127812 */ /* 0x000fe200078ec0ff */
[----:B------:R-:W-:Y:S01]  /*9910*/  FMUL R3, R130, R25 ;  /* 0x0000001982037220 */ /* 0x000fe20000400000 */
[----:B------:R-:W-:Y:S01]  /*9920*/  LOP3.LUT R16, R164, 0xffff0000, RZ, 0xc0, !PT ;  /* 0xffff0000a4107812 */ /* 0x000fe200078ec0ff */
[C---:B----4-:R-:W-:Y:S01]  /*9930*/  FMUL R4, R130.reuse, R26 ;  /* 0x0000001a82047220 */ /* 0x050fe20000400000 */
[----:B------:R-:W-:Y:S01]  /*9940*/  SHF.L.U32 R15, R165, 0x10, RZ ;  /* 0x00000010a50f7819 */ /* 0x000fe200000006ff */
[----:B------:R-:W-:Y:S01]  /*9950*/  FMUL R5, R130, R27 ;  /* 0x0000001b82057220 */ /* 0x000fe20000400000 */
[----:B------:R-:W-:Y:S01]  /*9960*/  SHF.L.U32 R17, R166, 0x10, RZ ;  /* 0x00000010a6117819 */ /* 0x000fe200000006ff */
[C---:B------:R-:W-:Y:S01]  /*9970*/  FFMA R3, R133.reuse, R18, R3 ;  /* 0x0000001285037223 */ /* 0x040fe20000000003 */
[----:B------:R-:W-:Y:S01]  /*9980*/  SHF.L.U32 R18, R170, 0x10, RZ ;  /* 0x00000010aa127819 */ /* 0x000fe200000006ff */
[C---:B------:R-:W-:Y:S01]  /*9990*/  FFMA R4, R133.reuse, R19, R4 ;  /* 0x0000001385047223 */ /* 0x040fe20000000004 */
[----:B------:R-:W-:Y:S01]  /*99a0*/  SHF.L.U32 R19, R164, 0x10, RZ ;  /* 0x00000010a4137819 */ /* 0x000fe200000006ff */
[----:B------:R-:W-:Y:S01]  /*99b0*/  FFMA R5, R133, R20, R5 ;  /* 0x0000001485057223 */ /* 0x000fe20000000005 */
[----:B------:R-:W-:Y:S01]  /*99c0*/  LOP3.LUT R20, R170, 0xffff0000, RZ, 0xc0, !PT ;  /* 0xffff0000aa147812 */ /* 0x000fe200078ec0ff */
[C---:B------:R-:W-:Y:S01]  /*99d0*/  FMUL R6, R130.reuse, R28 ;  /* 0x0000001c82067220 */ /* 0x040fe20000400000 */
[----:B------:R-:W-:Y:S01]  /*99e0*/  F2FP.BF16.F32.PACK_AB R88, R3, R0 ;  /* 0x000000000358723e */ /* 0x000fe200000010ff */
[C---:B------:R-:W-:Y:S01]  /*99f0*/  FMUL R7, R130.reuse, R29 ;  /* 0x0000001d82077220 */ /* 0x040fe20000400000 */
[----:B------:R-:W-:Y:S01]  /*9a00*/  F2FP.BF16.F32.PACK_AB R89, R5, R4 ;  /* 0x000000040559723e */ /* 0x000fe200000010ff */
[----:B------:R-:W-:Y:S01]  /*9a10*/  FFMA R6, R133, R18, R6 ;  /* 0x0000001285067223 */ /* 0x000fe20000000006 */
[----:B------:R-:W-:Y:S01]  /*9a20*/  SHF.L.U32 R18, R171, 0x10, RZ ;  /* 0x00000010ab127819 */ /* 0x000fe200000006ff */
[----:B------:R-:W-:Y:S01]  /*9a30*/  FFMA R7, R133, R20, R7 ;  /* 0x0000001485077223 */ /* 0x000fe20000000007 */
[----:B------:R-:W-:Y:S01]  /*9a40*/  LOP3.LUT R20, R171, 0xffff0000, RZ, 0xc0, !PT ;  /* 0xffff0000ab147812 */ /* 0x000fe200078ec0ff */
[----:B------:R-:W-:Y:S01]  /*9a50*/  FMUL R8, R130, R30 ;  /* 0x0000001e82087220 */ /* 0x000fe20000400000 */
[----:B------:R-:W-:Y:S01]  /*9a60*/  ISETP.NE.AND P2, PT, R194, RZ, PT ;  /* 0x000000ffc200720c */ /* 0x000fe20003f45270 */
[C---:B------:R-:W-:Y:S01]  /*9a70*/  FMUL R9, R130.reuse, R31 ;  /* 0x0000001f82097220 */ /* 0x040fe20000400000 */
[----:B------:R-:W-:Y:S01]  /*9a80*/  F2FP.BF16.F32.PACK_AB R90, R7, R6 ;  /* 0x00000006075a723e */ /* 0x000fe200000010ff */
[----:B------:R-:W-:Y:S01]  /*9a90*/  UIADD3 UR4, UPT, UPT, UR45, 0x158, URZ ;  /* 0x000001582d047890 */ /* 0x000fe2000fffe0ff */
[----:B------:R-:W-:Y:S01]  /*9aa0*/  ISETP.NE.AND P0, PT, R189, RZ, PT ;  /* 0x000000ffbd00720c */ /* 0x000fe20003f05270 */
[----:B------:R-:W-:Y:S01]  /*9ab0*/  FFMA R8, R133, R18, R8 ;  /* 0x0000001285087223 */ /* 0x000fe20000000008 */
[----:B------:R-:W-:Y:S01]  /*9ac0*/  LOP3.LUT R18, R165, 0xffff0000, RZ, 0xc0, !PT ;  /* 0xffff0000a5127812 */ /* 0x000fe200078ec0ff */
[----:B------:R-:W-:Y:S01]  /*9ad0*/  FFMA R9, R133, R20, R9 ;  /* 0x0000001485097223 */ /* 0x000fe20000000009 */
[----:B------:R-:W-:Y:S01]  /*9ae0*/  LOP3.LUT R20, R167, 0xffff0000, RZ, 0xc0, !PT ;  /* 0xffff0000a7147812 */ /* 0x000fe200078ec0ff */
[----:B-1----:R-:W-:Y:S01]  /*9af0*/  UPRMT UR4, UR5, 0x654, UR4 ;  /* 0x0000065405047896 */ /* 0x002fe20008000004 */
[----:B------:R-:W-:Y:S01]  /*9b00*/  NOP ;  /* 0x0000000000007918 */ /* 0x000fe20000000000 */
[C---:B------:R-:W-:Y:S01]  /*9b10*/  FMUL R10, R130.reuse, R32 ;  /* 0x00000020820a7220 */ /* 0x040fe20000400000 */
[----:B------:R-:W-:Y:S01]  /*9b20*/  F2FP.BF16.F32.PACK_AB R91, R9, R8 ;  /* 0x00000008095b723e */ /* 0x000fe200000010ff */
[C---:B------:R-:W-:Y:S01]  /*9b30*/  FMUL R11, R130.reuse, R33 ;  /* 0x00000021820b7220 */ /* 0x040fe20000400000 */
[C---:B------:R-:W-:Y:S01]  /*9b40*/  FMUL R12, R130.reuse, R34 ;  /* 0x00000022820c7220 */ /* 0x040fe20000400000 */
[----:B------:R-:W-:Y:S01]  /*9b50*/  FMUL R13, R130, R35 ;  /* 0x00000023820d7220 */ /* 0x000fe20000400000 */
[----:B------:R-:W-:Y:S01]  /*9b60*/  FFMA R10, R133, R19, R10 ;  /* 0x00000013850a7223 */ /* 0x000fe2000000000a */
[----:B------:R-:W-:Y:S01]  /*9b70*/  SHF.L.U32 R19, R167, 0x10, RZ ;  /* 0x00000010a7137819 */ /* 0x000fe200000006ff */
[----:B------:R-:W-:Y:S01]  /*9b80*/  SYNCS.ARRIVE.TRANS64.RED.A1T0 RZ, [UR4], RZ ;  /* 0x000000ffffff79a7 */ /* 0x000fe20008100404 */
[----:B------:R1:W-:Y:S01]  /*9b90*/  @!P1 STS.128 [R188+0x2000], R88 ;  /* 0x00200058bc009388 */ /* 0x0003e20000000c00 */
[C---:B------:R-:W-:Y:S01]  /*9ba0*/  FFMA R11, R133.reuse, R16, R11 ;  /* 0x00000010850b7223 */ /* 0x040fe2000000000b */
[C---:B------:R-:W-:Y:S01]  /*9bb0*/  FFMA R12, R133.reuse, R15, R12 ;  /* 0x0000000f850c7223 */ /* 0x040fe2000000000c */
[----:B------:R-:W-:Y:S01]  /*9bc0*/  FFMA R13, R133, R18, R13 ;  /* 0x00000012850d7223 */ /* 0x000fe2000000000d */
[----:B------:R-:W-:Y:S01]  /*9bd0*/  LOP3.LUT R18, R166, 0xffff0000, RZ, 0xc0, !PT ;  /* 0xffff0000a6127812 */ /* 0x000fe200078ec0ff */
[C---:B------:R-:W-:Y:S01]  /*9be0*/  FMUL R14, R130.reuse, R36 ;  /* 0x00000024820e7220 */ /* 0x040fe20000400000 */
[----:B------:R-:W-:Y:S01]  /*9bf0*/  F2FP.BF16.F32.PACK_AB R92, R11, R10 ;  /* 0x0000000a0b5c723e */ /* 0x000fe200000010ff */
[----:B------:R-:W-:Y:S01]  /*9c00*/  FMUL R15, R130, R37 ;  /* 0x00000025820f7220 */ /* 0x000fe20000400000 */
[----:B------:R-:W-:Y:S01]  /*9c10*/  SHF.L.U32 R11, R160, 0x10, RZ ;  /* 0x00000010a00b7819 */ /* 0x000fe200000006ff */
[----:B------:R-:W-:Y:S01]  /*9c20*/  FFMA R14, R133, R17, R14 ;  /* 0x00000011850e7223 */ /* 0x000fe2000000000e */
[----:B------:R-:W-:Y:S01]  /*9c30*/  F2FP.BF16.F32.PACK_AB R93, R13, R12 ;  /* 0x0000000c0d5d723e */ /* 0x000fe200000010ff */
[----:B------:R-:W-:Y:S01]  /*9c40*/  FMUL R16, R130, R38 ;  /* 0x0000002682107220 */ /* 0x000fe20000400000 */
[----:B------:R-:W-:Y:S01]  /*9c50*/  LOP3.LUT R12, R160, 0xffff0000, RZ, 0xc0, !PT ;  /* 0xffff0000a00c7812 */ /* 0x000fe200078ec0ff */
[----:B------:R-:W-:Y:S01]  /*9c60*/  FMUL R17, R130, R39 ;  /* 0x0000002782117220 */ /* 0x000fe20000400000 */
[----:B------:R-:W-:Y:S01]  /*9c70*/  SHF.L.U32 R13, R161, 0x10, RZ ;  /* 0x00000010a10d7819 */ /* 0x000fe200000006ff */
[C---:B------:R-:W-:Y:S01]  /*9c80*/  FFMA R15, R133.reuse, R18, R15 ;  /* 0x00000012850f7223 */ /* 0x040fe2000000000f */
[----:B------:R-:W-:Y:S01]  /*9c90*/  LOP3.LUT R18, R158, 0xffff0000, RZ, 0xc0, !PT ;  /* 0xffff00009e127812 */ /* 0x000fe200078ec0ff */
[C---:B------:R-:W-:Y:S01]  /*9ca0*/  FFMA R16, R133.reuse, R19, R16 ;  /* 0x0000001385107223 */ /* 0x040fe20000000010 */
[C---:B------:R-:W-:Y:S01]  /*9cb0*/  FMUL R8, R130.reuse, R40 ;  /* 0x0000002882087220 */ /* 0x040fe20000400000 */
[----:B------:R-:W-:Y:S01]  /*9cc0*/  FFMA R17, R133, R20, R17 ;  /* 0x0000001485117223 */ /* 0x000fe20000000011 */
[----:B------:R-:W-:Y:S01]  /*9cd0*/  F2FP.BF16.F32.PACK_AB R94, R15, R14 ;  /* 0x0000000e0f5e723e */ /* 0x000fe200000010ff */
[C---:B------:R-:W-:Y:S01]  /*9ce0*/  FMUL R9, R130.reuse, R41 ;  /* 0x0000002982097220 */ /* 0x040fe20000400000 */
[----:B------:R-:W-:Y:S01]  /*9cf0*/  LOP3.LUT R14, R161, 0xffff0000, RZ, 0xc0, !PT ;  /* 0xffff0000a10e7812 */ /* 0x000fe200078ec0ff */
[----:B------:R-:W-:Y:S01]  /*9d00*/  FFMA R8, R133, R11, R8 ;  /* 0x0000000b85087223 */ /* 0x000fe20000000008 */
[----:B------:R-:W-:Y:S01]  /*9d10*/  F2FP.BF16.F32.PACK_AB R95, R17, R16 ;  /* 0x00000010115f723e */ /* 0x000fe200000010ff */
[----:B------:R-:W-:Y:S01]  /*9d20*/  FMUL R10, R130, R42 ;  /* 0x0000002a820a7220 */ /* 0x000fe20000400000 */
[----:B------:R-:W-:Y:S01]  /*9d30*/  SHF.L.U32 R15, R162, 0x10, RZ ;  /* 0x00000010a20f7819 */ /* 0x000fe200000006ff */
[----:B------:R-:W-:Y:S01]  /*9d40*/  FMUL R11, R130, R43 ;  /* 0x0000002b820b7220 */ /* 0x000fe20000400000 */
[----:B------:R-:W-:Y:S01]  /*9d50*/  LOP3.LUT R16, R157, 0xffff0000, RZ, 0xc0, !PT ;  /* 0xffff00009d107812 */ /* 0x000fe200078ec0ff */
[----:B------:R-:W-:Y:S01]  /*9d60*/  FFMA R9, R133, R12, R9 ;  /* 0x0000000c85097223 */ /* 0x000fe20000000009 */
[----:B------:R-:W-:Y:S01]  /*9d70*/  SHF.L.U32 R17, R159, 0x10, RZ ;  /* 0x000000109f117819 */ /* 0x000fe200000006ff */
[----:B------:R-:W-:Y:S01]  /*9d80*/  FFMA R10, R133, R13, R10 ;  /* 0x0000000d850a7223 */ /* 0x000fe2000000000a */
[----:B------:R-:W-:Y:S01]  /*9d90*/  LOP3.LUT R20, R159, 0xffff0000, RZ, 0xc0, !PT ;  /* 0xffff00009f147812 */ /* 0x000fe200078ec0ff */
[----:B------:R-:W-:Y:S01]  /*9da0*/  FFMA R11, R133, R14, R11 ;  /* 0x0000000e850b7223 */ /* 0x000fe2000000000b */
[----:B------:R-:W-:Y:S01]  /*9db0*/  LOP3.LUT R14, R162, 0xffff0000, RZ, 0xc0, !PT ;  /* 0xffff0000a20e7812 */ /* 0x000fe200078ec0ff */
[C---:B------:R-:W-:Y:S01]  /*9dc0*/  FMUL R12, R130.reuse, R44 ;  /* 0x0000002c820c7220 */ /* 0x040fe20000400000 */
[----:B-1----:R-:W-:Y:S01]  /*9dd0*/  F2FP.BF16.F32.PACK_AB R88, R9, R8 ;  /* 0x000000080958723e */ /* 0x002fe200000010ff */
[----:B------:R1:W-:Y:S01]  /*9de0*/  @!P1 STS.128 [R198+0x2010], R92 ;  /* 0x0020105cc6009388 */ /* 0x0003e20000000c00 */
[----:B------:R-:W-:Y:S01]  /*9df0*/  F2FP.BF16.F32.PACK_AB R89, R11, R10 ;  /* 0x0000000a0b59723e */ /* 0x000fe200000010ff */
[----:B------:R-:W-:Y:S01]  /*9e00*/  FMUL R13, R130, R45 ;  /* 0x0000002d820d7220 */ /* 0x000fe20000400000 */
[----:B------:R-:W-:Y:S01]  /*9e10*/  SHF.L.U32 R11, R163, 0x10, RZ ;  /* 0x00000010a30b7819 */ /* 0x000fe200000006ff */
[C---:B------:R-:W-:Y:S01]  /*9e20*/  FFMA R12, R133.reuse, R15, R12 ;  /* 0x0000000f850c7223 */ /* 0x040fe2000000000c */
[----:B------:R-:W-:Y:S01]  /*9e30*/  SHF.L.U32 R15, R156, 0x10, RZ ;  /* 0x000000109c0f7819 */ /* 0x000fe200000006ff */
[----:B------:R-:W-:Y:S01]  /*9e40*/  FFMA R13, R133, R14, R13 ;  /* 0x0000000e850d7223 */ /* 0x000fe2000000000d */
[----:B------:R-:W-:Y:S01]  /*9e50*/  LOP3.LUT R14, R163, 0xffff0000, RZ, 0xc0, !PT ;  /* 0xffff0000a30e7812 */ /* 0x000fe200078ec0ff */
[C---:B------:R-:W-:Y:S01]  /*9e60*/  FMUL R8, R130.reuse, R46 ;  /* 0x0000002e82087220 */ /* 0x040fe20000400000 */
[C---:B------:R-:W-:Y:S01]  /*9e70*/  FMUL R9, R130.reuse, R47 ;  /* 0x0000002f82097220 */ /* 0x040fe20000400000 */
[----:B------:R-:W-:Y:S01]  /*9e80*/  FMUL R10, R130, R48 ;  /* 0x00000030820a7220 */ /* 0x000fe20000400000 */
[----:B------:R-:W-:Y:S01]  /*9e90*/  F2FP.BF16.F32.PACK_AB R90, R13, R12 ;  /* 0x0000000c0d5a723e */ /* 0x000fe200000010ff */
[C---:B------:R-:W-:Y:S01]  /*9ea0*/  FFMA R8, R133.reuse, R11, R8 ;  /* 0x0000000b85087223 */ /* 0x040fe20000000008 */
[C---:B------:R-:W-:Y:S01]  /*9eb0*/  FFMA R9, R133.reuse, R14, R9 ;  /* 0x0000000e85097223 */ /* 0x040fe20000000009 */
[----:B------:R-:W-:Y:S01]  /*9ec0*/  LOP3.LUT R14, R156, 0xffff0000, RZ, 0xc0, !PT ;  /* 0xffff00009c0e7812 */ /* 0x000fe200078ec0ff */
[----:B------:R-:W-:Y:S01]  /*9ed0*/  FFMA R10, R133, R15, R10 ;  /* 0x0000000f850a7223 */ /* 0x000fe2000000000a */
[----:B------:R-:W-:Y:S01]  /*9ee0*/  SHF.L.U32 R15, R157, 0x10, RZ ;  /* 0x000000109d0f7819 */ /* 0x000fe200000006ff */
[C---:B------:R-:W-:Y:S01]  /*9ef0*/  FMUL R11, R130.reuse, R49 ;  /* 0x00000031820b7220 */ /* 0x040fe20000400000 */
[----:B------:R-:W-:Y:S01]  /*9f00*/  F2FP.BF16.F32.PACK_AB R91, R9, R8 ;  /* 0x00000008095b723e */ /* 0x000fe200000010ff */
[C---:B------:R-:W-:Y:S01]  /*9f10*/  FMUL R12, R130.reuse, R50 ;  /* 0x00000032820c7220 */ /* 0x040fe20000400000 */
[C---:B------:R-:W-:Y:S01]  /*9f20*/  FMUL R13, R130.reuse, R51 ;  /* 0x00000033820d7220 */ /* 0x040fe20000400000 */
[C---:B------:R-:W-:Y:S01]  /*9f30*/  FFMA R11, R133.reuse, R14, R11 ;  /* 0x0000000e850b7223 */ /* 0x040fe2000000000b */
[----:B------:R-:W-:Y:S01]  /*9f40*/  FMUL R8, R130, R52 ;  /* 0x0000003482087220 */ /* 0x000fe20000400000 */
[C---:B------:R-:W-:Y:S01]  /*9f50*/  FFMA R12, R133.reuse, R15, R12 ;  /* 0x0000000f850c7223 */ /* 0x040fe2000000000c */
[C---:B------:R-:W-:Y:S01]  /*9f60*/  FFMA R13, R133.reuse, R16, R13 ;  /* 0x00000010850d7223 */ /* 0x040fe2000000000d */
[----:B------:R-:W-:Y:S01]  /*9f70*/  SHF.L.U32 R16, R158, 0x10, RZ ;  /* 0x000000109e107819 */ /* 0x000fe200000006ff */
[C---:B------:R-:W-:Y:S01]  /*9f80*/  FMUL R9, R130.reuse, R53 ;  /* 0x0000003582097220 */ /* 0x040fe20000400000 */
[C---:B------:R-:W-:Y:S01]  /*9f90*/  FMUL R14, R130.reuse, R54 ;  /* 0x00000036820e7220 */ /* 0x040fe20000400000 */
[----:B------:R-:W-:Y:S01]  /*9fa0*/  FMUL R15, R130, R55 ;  /* 0x00000037820f7220 */ /* 0x000fe20000400000 */
[----:B------:R2:W-:Y:S01]  /*9fb0*/  @!P1 STS.128 [R196+0x2020], R88 ;  /* 0x00202058c4009388 */ /* 0x0005e20000000c00 */
[----:B------:R-:W-:Y:S01]  /*9fc0*/  FFMA R8, R133, R16, R8 ;  /* 0x0000001085087223 */ /* 0x000fe20000000008 */
[----:B-1----:R-:W-:Y:S01]  /*9fd0*/  F2FP.BF16.F32.PACK_AB R93, R13, R12 ;  /* 0x0000000c0d5d723e */ /* 0x002fe200000010ff */
[C---:B------:R-:W-:Y:S01]  /*9fe0*/  FFMA R9, R133.reuse, R18, R9 ;  /* 0x0000001285097223 */ /* 0x040fe20000000009 */
[C---:B------:R-:W-:Y:S01]  /*9ff0*/  LOP3.LUT R12, R152.reuse, 0xffff0000, RZ, 0xc0, !PT ;  /* 0xffff0000980c7812 */ /* 0x040fe200078ec0ff */
[C---:B------:R-:W-:Y:S01]  /*a000*/  FFMA R14, R133.reuse, R17, R14 ;  /* 0x00000011850e7223 */ /* 0x040fe2000000000e */
[----:B------:R-:W-:Y:S01]  /*a010*/  SHF.L.U32 R17, R152, 0x10, RZ ;  /* 0x0000001098117819 */ /* 0x000fe200000006ff */
[----:B------:R-:W-:Y:S01]  /*a020*/  FFMA R15, R133, R20, R15 ;  /* 0x00000014850f7223 */ /* 0x000fe2000000000f */
[----:B------:R-:W-:Y:S01]  /*a030*/  F2FP.BF16.F32.PACK_AB R94, R9, R8 ;  /* 0x00000008095e723e */ /* 0x000fe200000010ff */
        /* <DEDUP_REMOVED lines=9> */
[----:B------:R-:W-:Y:S01]  /*a0d0*/  SHF.L.U32 R18, R154, 0x10, RZ ;  /* 0x000000109a127819 */ /* 0x000fe200000006ff */
[----:B------:R-:W-:Y:S01]  /*a0e0*/  FMUL R10, R130, R59 ;  /* 0x0000003b820a7220 */ /* 0x000fe20000400000 */
[----:B------:R-:W-:Y:S01]  /*a0f0*/  LOP3.LUT R15, R154, 0xffff0000, RZ, 0xc0, !PT ;  /* 0xffff00009a0f7812 */ /* 0x000fe200078ec0ff */
[----:B------:R-:W-:Y:S01]  /*a100*/  FMUL R11, R130, R60 ;  /* 0x0000003c820b7220 */ /* 0x000fe20000400000 */
[----:B------:R-:W-:Y:S01]  /*a110*/  LOP3.LUT R17, R155, 0xffff0000, RZ, 0xc0, !PT ;  /* 0xffff00009b117812 */ /* 0x000fe200078ec0ff */
[C---:B------:R-:W-:Y:S01]  /*a120*/  FFMA R9, R133.reuse, R14, R9 ;  /* 0x0000000e85097223 */ /* 0x040fe20000000009 */
[----:B------:R-:W-:Y:S01]  /*a130*/  F2FP.BF16.F32.PACK_AB R96, R8, R16 ;  /* 0x000000100860723e */ /* 0x000fe200000010ff */
[----:B------:R-:W-:Y:S01]  /*a140*/  FFMA R10, R133, R13, R10 ;  /* 0x0000000d850a7223 */ /* 0x000fe2000000000a */
[----:B------:R-:W-:Y:S01]  /*a150*/  LOP3.LUT R16, R141, 0xffff0000, RZ, 0xc0, !PT ;  /* 0xffff00008d107812 */ /* 0x000fe200078ec0ff */
[C---:B------:R-:W-:Y:S01]  /*a160*/  FMUL R12, R130.reuse, R61 ;  /* 0x0000003d820c7220 */ /* 0x040fe20000400000 */
[----:B------:R-:W-:Y:S01]  /*a170*/  LOP3.LUT R20, R147, 0xffff0000, RZ, 0xc0, !PT ;  /* 0xffff000093147812 */ /* 0x000fe200078ec0ff */
[----:B------:R-:W-:Y:S01]  /*a180*/  FFMA R11, R133, R18, R11 ;  /* 0x00000012850b7223 */ /* 0x000fe2000000000b */
[----:B------:R-:W-:Y:S01]  /*a190*/  SHF.L.U32 R18, R155, 0x10, RZ ;  /* 0x000000109b127819 */ /* 0x000fe200000006ff */
[----:B------:R-:W-:Y:S01]  /*a1a0*/  FMUL R13, R130, R62 ;  /* 0x0000003e820d7220 */ /* 0x000fe20000400000 */
[----:B------:R-:W-:Y:S01]  /*a1b0*/  F2FP.BF16.F32.PACK_AB R97, R10, R9 ;  /* 0x000000090a61723e */ /* 0x000fe200000010ff */
[C---:B------:R-:W-:Y:S01]  /*a1c0*/  FFMA R12, R133.reuse, R15, R12 ;  /* 0x0000000f850c7223 */ /* 0x040fe2000000000c */
[----:B------:R-:W-:Y:S01]  /*a1d0*/  SHF.L.U32 R15, R150, 0x10, RZ ;  /* 0x00000010960f7819 */ /* 0x000fe200000006ff */
[----:B------:R-:W-:Y:S01]  /*a1e0*/  FMUL R14, R130, R63 ;  /* 0x0000003f820e7220 */ /* 0x000fe20000400000 */
[----:B------:R-:W-:Y:S01]  /*a1f0*/  FFMA R13, R133, R18, R13 ;  /* 0x00000012850d7223 */ /* 0x000fe2000000000d */
[----:B------:R-:W-:Y:S01]  /*a200*/  LOP3.LUT R18, R145, 0xffff0000, RZ, 0xc0, !PT ;  /* 0xffff000091127812 */ /* 0x000fe200078ec0ff */
[----:B------:R1:W-:Y:S01]  /*a210*/  @!P1 STS.128 [R195+0x2010], R92 ;  /* 0x0020105cc3009388 */ /* 0x0003e20000000c00 */
[----:B------:R-:W-:Y:S01]  /*a220*/  F2FP.BF16.F32.PACK_AB R98, R12, R11 ;  /* 0x0000000b0c62723e */ /* 0x000fe200000010ff */
[C---:B------:R-:W-:Y:S01]  /*a230*/  FFMA R14, R133.reuse, R17, R14 ;  /* 0x00000011850e7223 */ /* 0x040fe2000000000e */
[----:B------:R-:W-:Y:S01]  /*a240*/  SHF.L.U32 R11, R148, 0x10, RZ ;  /* 0x00000010940b7819 */ /* 0x000fe200000006ff */
[----:B------:R-:W-:Y:S01]  /*a250*/  FMUL R8, R130, R64 ;  /* 0x0000004082087220 */ /* 0x000fe20000400000 */
[----:B------:R-:W-:Y:S01]  /*a260*/  LOP3.LUT R12, R148, 0xffff0000, RZ, 0xc0, !PT ;  /* 0xffff0000940c7812 */ /* 0x000fe200078ec0ff */
[----:B------:R-:W-:Y:S01]  /*a270*/  FMUL R9, R130, R65 ;  /* 0x0000004182097220 */ /* 0x000fe20000400000 */
[----:B------:R-:W-:Y:S01]  /*a280*/  F2FP.BF16.F32.PACK_AB R99, R14, R13 ;  /* 0x0000000d0e63723e */ /* 0x000fe200000010ff */
[----:B------:R-:W-:Y:S01]  /*a290*/  FFMA R8, R133, R11, R8 ;  /* 0x0000000b85087223 */ /* 0x000fe20000000008 */
[----:B------:R-:W-:Y:S01]  /*a2a0*/  SHF.L.U32 R13, R149, 0x10, RZ ;  /* 0x00000010950d7819 */ /* 0x000fe200000006ff */
[----:B------:R-:W-:Y:S01]  /*a2b0*/  FFMA R9, R133, R12, R9 ;  /* 0x0000000c85097223 */ /* 0x000fe20000000009 */
[----:B------:R-:W-:Y:S01]  /*a2c0*/  LOP3.LUT R14, R149, 0xffff0000, RZ, 0xc0, !PT ;  /* 0xffff0000950e7812 */ /* 0x000fe200078ec0ff */
[C---:B------:R-:W-:Y:S01]  /*a2d0*/  FMUL R10, R130.reuse, R66 ;  /* 0x00000042820a7220 */ /* 0x040fe20000400000 */
[----:B------:R-:W-:Y:S01]  /*a2e0*/  SHF.L.U32 R17, R147, 0x10, RZ ;  /* 0x0000001093117819 */ /* 0x000fe200000006ff */
[C---:B------:R-:W-:Y:S01]  /*a2f0*/  FMUL R11, R130.reuse, R67 ;  /* 0x00000043820b7220 */ /* 0x040fe20000400000 */
[----:B--2---:R-:W-:Y:S01]  /*a300*/  F2FP.BF16.F32.PACK_AB R88, R9, R8 ;  /* 0x000000080958723e */ /* 0x004fe200000010ff */
[C---:B------:R-:W-:Y:S01]  /*a310*/  FFMA R10, R133.reuse, R13, R10 ;  /* 0x0000000d850a7223 */ /* 0x040fe2000000000a */
[----:B------:R-:W-:Y:S01]  /*a320*/  FMUL R12, R130, R68 ;  /* 0x00000044820c7220 */ /* 0x000fe20000400000 */
[C---:B------:R-:W-:Y:S01]  /*a330*/  FFMA R11, R133.reuse, R14, R11 ;  /* 0x0000000e850b7223 */ /* 0x040fe2000000000b */
[----:B------:R-:W-:Y:S01]  /*a340*/  LOP3.LUT R14, R150, 0xffff0000, RZ, 0xc0, !PT ;  /* 0xffff0000960e7812 */ /* 0x000fe200078ec0ff */
[C---:B------:R-:W-:Y:S01]  /*a350*/  FMUL R13, R130.reuse, R69 ;  /* 0x00000045820d7220 */ /* 0x040fe20000400000 */
[----:B------:R2:W-:Y:S01]  /*a360*/  @!P1 STS.128 [R188+0x3000], R96 ;  /* 0x00300060bc009388 */ /* 0x0005e20000000c00 */
[----:B------:R-:W-:Y:S01]  /*a370*/  FFMA R12, R133, R15, R12 ;  /* 0x0000000f850c7223 */ /* 0x000fe2000000000c */
[----:B------:R-:W-:Y:S01]  /*a380*/  F2FP.BF16.F32.PACK_AB R89, R11, R10 ;  /* 0x0000000a0b59723e */ /* 0x000fe200000010ff */
[----:B------:R-:W-:Y:S01]  /*a390*/  FFMA R13, R133, R14, R13 ;  /* 0x0000000e850d7223 */ /* 0x000fe2000000000d */
[C---:B------:R-:W-:Y:S01]  /*a3a0*/  SHF.L.U32 R11, R151.reuse, 0x10, RZ ;  /* 0x00000010970b7819 */ /* 0x040fe200000006ff */
[C---:B------:R-:W-:Y:S01]  /*a3b0*/  FMUL R8, R130.reuse, R70 ;  /* 0x0000004682087220 */ /* 0x040fe20000400000 */
[----:B------:R-:W-:Y:S01]  /*a3c0*/  LOP3.LUT R14, R151, 0xffff0000, RZ, 0xc0, !PT ;  /* 0xffff0000970e7812 */ /* 0x000fe200078ec0ff */
[----:B------:R-:W-:Y:S01]  /*a3d0*/  FMUL R9, R130, R71 ;  /* 0x0000004782097220 */ /* 0x000fe20000400000 */
[----:B------:R-:W-:Y:S01]  /*a3e0*/  SHF.L.U32 R15, R140, 0x10, RZ ;  /* 0x000000108c0f7819 */ /* 0x000fe200000006ff */
        /* <DEDUP_REMOVED lines=10> */
[----:B------:R-:W-:Y:S01]  /*a490*/  FMUL R13, R130, R75 ;  /* 0x0000004b820d7220 */ /* 0x000fe20000400000 */
[C---:B------:R-:W-:Y:S01]  /*a4a0*/  FFMA R11, R133.reuse, R14, R11 ;  /* 0x0000000e850b7223 */ /* 0x040fe2000000000b */
[----:B------:R-:W-:Y:S01]  /*a4b0*/  SHF.L.U32 R14, R142, 0x10, RZ ;  /* 0x000000108e0e7819 */ /* 0x000fe200000006ff */
[C---:B------:R-:W-:Y:S01]  /*a4c0*/  FFMA R12, R133.reuse, R15, R12 ;  /* 0x0000000f850c7223 */ /* 0x040fe2000000000c */
[----:B------:R-:W-:Y:S01]  /*a4d0*/  SHF.L.U32 R15, R144, 0x10, RZ ;  /* 0x00000010900f7819 */ /* 0x000fe200000006ff */
[----:B------:R-:W-:Y:S01]  /*a4e0*/  FFMA R13, R133, R16, R13 ;  /* 0x00000010850d7223 */ /* 0x000fe2000000000d */
[----:B------:R-:W-:Y:S01]  /*a4f0*/  LOP3.LUT R16, R142, 0xffff0000, RZ, 0xc0, !PT ;  /* 0xffff00008e107812 */ /* 0x000fe200078ec0ff */
[----:B------:R4:W-:Y:S01]  /*a500*/  @!P1 STS.128 [R198+0x3010], R88 ;  /* 0x00301058c6009388 */ /* 0x0009e20000000c00 */
[----:B-1----:R-:W-:Y:S01]  /*a510*/  F2FP.BF16.F32.PACK_AB R92, R11, R10 ;  /* 0x0000000a0b5c723e */ /* 0x002fe200000010ff */
[C---:B------:R-:W-:Y:S01]  /*a520*/  FMUL R8, R130.reuse, R76 ;  /* 0x0000004c82087220 */ /* 0x040fe20000400000 */
[----:B------:R-:W-:Y:S01]  /*a530*/  F2FP.BF16.F32.PACK_AB R93, R13, R12 ;  /* 0x0000000c0d5d723e */ /* 0x000fe200000010ff */
[C---:B------:R-:W-:Y:S01]  /*a540*/  FMUL R9, R130.reuse, R77 ;  /* 0x0000004d82097220 */ /* 0x040fe20000400000 */
[----:B------:R-:W-:Y:S01]  /*a550*/  SHF.L.U32 R13, R143, 0x10, RZ ;  /* 0x000000108f0d7819 */ /* 0x000fe200000006ff */
[----:B------:R-:W-:Y:S01]  /*a560*/  FFMA R8, R133, R14, R8 ;  /* 0x0000000e85087223 */ /* 0x000fe20000000008 */
[----:B------:R-:W-:Y:S01]  /*a570*/  LOP3.LUT R14, R143, 0xffff0000, RZ, 0xc0, !PT ;  /* 0xffff00008f0e7812 */ /* 0x000fe200078ec0ff */
[----:B------:R-:W1:Y:S01]  /*a580*/  S2R R200, SR_CgaCtaId ;  /* 0x0000000000c87919 */ /* 0x000e620000008800 */
[C---:B------:R-:W-:Y:S01]  /*a590*/  FMUL R10, R130.reuse, R78 ;  /* 0x0000004e820a7220 */ /* 0x040fe20000400000 */
[----:B------:R-:W-:Y:S01]  /*a5a0*/  FFMA R9, R133, R16, R9 ;  /* 0x0000001085097223 */ /* 0x000fe20000000009 */
[----:B------:R-:W-:Y:S01]  /*a5b0*/  SHF.L.U32 R16, R145, 0x10, RZ ;  /* 0x0000001091107819 */ /* 0x000fe200000006ff */
[C---:B------:R-:W-:Y:S01]  /*a5c0*/  FMUL R11, R130.reuse, R79 ;  /* 0x0000004f820b7220 */ /* 0x040fe20000400000 */
[----:B------:R-:W-:Y:S01]  /*a5d0*/  FFMA R10, R133, R13, R10 ;  /* 0x0000000d850a7223 */ /* 0x000fe2000000000a */
[----:B------:R-:W-:Y:S01]  /*a5e0*/  FMUL R12, R130, R80 ;  /* 0x00000050820c7220 */ /* 0x000fe20000400000 */
[----:B------:R-:W-:Y:S01]  /*a5f0*/  F2FP.BF16.F32.PACK_AB R94, R9, R8 ;  /* 0x00000008095e723e */ /* 0x000fe200000010ff */
[C---:B------:R-:W-:Y:S01]  /*a600*/  FFMA R11, R133.reuse, R14, R11 ;  /* 0x0000000e850b7223 */ /* 0x040fe2000000000b */
[----:B------:R-:W-:Y:S01]  /*a610*/  LOP3.LUT R14, R144, 0xffff0000, RZ, 0xc0, !PT ;  /* 0xffff0000900e7812 */ /* 0x000fe200078ec0ff */
[C---:B------:R-:W-:Y:S01]  /*a620*/  FMUL R8, R130.reuse, R81 ;  /* 0x0000005182087220 */ /* 0x040fe20000400000 */
[C---:B------:R-:W-:Y:S01]  /*a630*/  FMUL R9, R130.reuse, R82 ;  /* 0x0000005282097220 */ /* 0x040fe20000400000 */
[----:B------:R-:W-:Y:S01]  /*a640*/  FMUL R13, R130, R83 ;  /* 0x00000053820d7220 */ /* 0x000fe20000400000 */
[C---:B------:R-:W-:Y:S01]  /*a650*/  FFMA R12, R133.reuse, R15, R12 ;  /* 0x0000000f850c7223 */ /* 0x040fe2000000000c */
[C---:B------:R-:W-:Y:S01]  /*a660*/  FFMA R8, R133.reuse, R14, R8 ;  /* 0x0000000e85087223 */ /* 0x040fe20000000008 */
[----:B------:R-:W-:Y:S01]  /*a670*/  FFMA R9, R133, R16, R9 ;  /* 0x0000001085097223 */ /* 0x000fe20000000009 */
[----:B------:R-:W-:Y:S01]  /*a680*/  F2FP.BF16.F32.PACK_AB R95, R11, R10 ;  /* 0x0000000a0b5f723e */ /* 0x000fe200000010ff */
[C---:B------:R-:W-:Y:S01]  /*a690*/  FFMA R13, R133.reuse, R18, R13 ;  /* 0x00000012850d7223 */ /* 0x040fe2000000000d */
[----:B------:R-:W-:Y:S01]  /*a6a0*/  SHF.L.U32 R16, R146, 0x10, RZ ;  /* 0x0000001092107819 */ /* 0x000fe200000006ff */
[----:B------:R-:W-:Y:S01]  /*a6b0*/  FMUL R10, R130, R84 ;  /* 0x00000054820a7220 */ /* 0x000fe20000400000 */
[----:B------:R-:W-:Y:S01]  /*a6c0*/  LOP3.LUT R18, R146, 0xffff0000, RZ, 0xc0, !PT ;  /* 0xffff000092127812 */ /* 0x000fe200078ec0ff */
[----:B------:R4:W-:Y:S01]  /*a6d0*/  @!P1 STS.128 [R196+0x3020], R92 ;  /* 0x0030205cc4009388 */ /* 0x0009e20000000c00 */
[C---:B------:R-:W-:Y:S01]  /*a6e0*/  FMUL R11, R130.reuse, R85 ;  /* 0x00000055820b7220 */ /* 0x040fe20000400000 */
[C---:B------:R-:W-:Y:S01]  /*a6f0*/  FMUL R14, R130.reuse, R86 ;  /* 0x00000056820e7220 */ /* 0x040fe20000400000 */
[----:B------:R-:W-:Y:S01]  /*a700*/  FMUL R15, R130, R87 ;  /* 0x00000057820f7220 */ /* 0x000fe20000400000 */
[C---:B------:R-:W-:Y:S01]  /*a710*/  FFMA R10, R133.reuse, R16, R10 ;  /* 0x00000010850a7223 */ /* 0x040fe2000000000a */
[C---:B------:R-:W-:Y:S01]  /*a720*/  FFMA R11, R133.reuse, R18, R11 ;  /* 0x00000012850b7223 */ /* 0x040fe2000000000b */
[C---:B------:R-:W-:Y:S01]  /*a730*/  FFMA R14, R133.reuse, R17, R14 ;  /* 0x00000011850e7223 */ /* 0x040fe2000000000e */
[----:B------:R-:W-:Y:S01]  /*a740*/  FFMA R15, R133, R20, R15 ;  /* 0x00000014850f7223 */ /* 0x000fe2000000000f */
[----:B--2---:R-:W-:Y:S01]  /*a750*/  F2FP.BF16.F32.PACK_AB R96, R8, R12 ;  /* 0x0000000c0860723e */ /* 0x004fe200000010ff */
[----:B------:R-:W-:Y:S01]  /*a760*/  BSSY.RECONVERGENT B0, `(.L_x_137) ;  /* 0x0000021000007945 */ /* 0x000fe20003800200 */
[----:B------:R-:W-:Y:S02]  /*a770*/  F2FP.BF16.F32.PACK_AB R97, R13, R9 ;  /* 0x000000090d61723e */ /* 0x000fe400000010ff */
[----:B------:R-:W-:Y:S02]  /*a780*/  F2FP.BF16.F32.PACK_AB R98, R11, R10 ;  /* 0x0000000a0b62723e */ /* 0x000fe400000010ff */
[----:B------:R-:W-:Y:S02]  /*a790*/  F2FP.BF16.F32.PACK_AB R99, R15, R14 ;  /* 0x0000000e0f63723e */ /* 0x000fe400000010ff */
[----:B------:R-:W-:Y:S02]  /*a7a0*/  MOV R12, UR47 ;  /* 0x0000002f000c7c02 */ /* 0x000fe40008000f00 */
[----:B------:R-:W-:Y:S01]  /*a7b0*/  LEA R11, R137, UR45, 0x3 ;  /* 0x0000002d890b7c11 */ /* 0x000fe2000f8e18ff */
[----:B------:R4:W-:Y:S01]  /*a7c0*/  @!P1 STS.128 [R195+0x3010], R96 ;  /* 0x00301060c3009388 */ /* 0x0009e20000000c00 */
[----:B------:R-:W-:Y:S04]  /*a7d0*/  @P2 LEA R12, R12, UR45, 0x3 ;  /* 0x0000002d0c0c2c11 */ /* 0x000fe8000f8e18ff */
[----:B------:R-:W-:Y:S02]  /*a7e0*/  @P2 IADD3 R13, PT, PT, R12, 0x100, RZ ;  /* 0x000001000c0d2810 */ /* 0x000fe40007ffe0ff */
[----:B------:R-:W-:Y:S01]  /*a7f0*/  @P2 SHF.L.U32 R12, RZ, 0x1f, RZ ;  /* 0x0000001fff0c2819 */ /* 0x000fe200000006ff */
[----:B------:R-:W-:Y:S01]  /*a800*/  @!PT LDS RZ, [RZ] ;  /* 0x00000000fffff984 */ /* 0x000fe20000000800 */
[----:B------:R-:W-:Y:S01]  /*a810*/  @!PT LDS RZ, [RZ] ;  /* 0x00000000fffff984 */ /* 0x000fe20000000800 */
[----:B------:R-:W-:Y:S01]  /*a820*/  @!PT LDS RZ, [RZ] ;  /* 0x00000000fffff984 */ /* 0x000fe20000000800 */
[----:B------:R-:W-:Y:S01]  /*a830*/  @!PT LDS RZ, [RZ] ;  /* 0x00000000fffff984 */ /* 0x000fe20000000800 */
[----:B------:R2:W-:Y:S06]  /*a840*/  MEMBAR.ALL.CTA ;  /* 0x0000000000007992 */ /* 0x0005ec0000008000 */
[----:B--2---:R-:W2:Y:S01]  /*a850*/  FENCE.VIEW.ASYNC.S ;  /* 0x00000000000073c6 */ /* 0x004ea20000000000 */
[----:B-1----:R-:W-:Y:S01]  /*a860*/  @P2 PRMT R13, R200, 0x654, R13 ;  /* 0x00000654c80d2816 */ /* 0x002fe2000000000d */
[----:B--2---:R-:W-:Y:S06]  /*a870*/  BAR.SYNC.DEFER_BLOCKING 0x1, 0x80 ;  /* 0x0042000000007b1d */ /* 0x004fec0000010000 */
[----:B------:R-:W-:Y:S05]  /*a880*/  @P0 BRA `(.L_x_138) ;  /* 0x0000000000380947 */ /* 0x000fea0003800000 */
[----:B------:R-:W-:Y:S01]  /*a890*/  R2UR UR9, R212 ;  /* 0x00000000d40972ca */ /* 0x000fe200000e0000 */
[----:B------:R-:W-:Y:S02]  /*a8a0*/  UIADD3 UR4, UP0, UPT, UR54, 0xa80, URZ ;  /* 0x00000a8036047890 */ /* 0x000fe4000ff1e0ff */
[----:B------:R-:W-:Y:S02]  /*a8b0*/  UIADD3 UR10, UPT, UPT, UR50, 0x40, URZ ;  /* 0x00000040320a7890 */ /* 0x000fe4000fffe0ff */
[----:B------:R-:W-:Y:S02]  /*a8c0*/  UIADD3 UR8, UPT, UPT, UR45, 0x2200, URZ ;  /* 0x000022002d087890 */ /* 0x000fe4000fffe0ff */
[----:B------:R-:W-:Y:S01]  /*a8d0*/  UIADD3.X UR5, UPT, UPT, URZ, UR55, URZ, UP0, !UPT ;  /* 0x00000037ff057290 */ /* 0x000fe200087fe4ff */
[----:B------:R-:W-:Y:S01]  /*a8e0*/  UMOV UR11, UR44 ;  /* 0x0000002c000b7c82 */ /* 0x000fe20008000000 */
[----:B------:R-:W-:Y:S01]  /*a8f0*/  UIADD3 UR12, UPT, UPT, UR45, 0x3200, URZ ;  /* 0x000032002d0c7890 */ /* 0x000fe2000fffe0ff */
[----:B------:R-:W-:Y:S03]  /*a900*/  UMOV UR15, UR44 ;  /* 0x0000002c000f7c82 */ /* 0x000fe60008000000 */
[----:B------:R-:W-:Y:S01]  /*a910*/  UIADD3 UR13, UPT, UPT, UR9, 0x80, URZ ;  /* 0x00000080090d7890 */ /* 0x000fe2000fffe0ff */
[----:B------:R-:W-:Y:S02]  /*a920*/  UMOV UR14, UR10 ;  /* 0x0000000a000e7c82 */ /* 0x000fe40008000000 */
[----:B------:R1:W-:Y:S06]  /*a930*/  UTMASTG.3D [UR8], [UR4] ;  /* 0x00000008040073b5 */ /* 0x0003ec0008010000 */
[----:B------:R1:W-:Y:S01]  /*a940*/  UTMASTG.3D [UR12], [UR4] ;  /* 0x0000000c040073b5 */ /* 0x0003e20008010000 */
[----:B------:R0:W-:Y:S01]  /*a950*/  UTMACMDFLUSH ;  /* 0x00000000000079b7 */ /* 0x0001e20000000000 */
[----:B-1----:R-:W-:Y:S04]  /*a960*/  DEPBAR.LE SB0, 0x1 ;  /* 0x000080400000791a */ /* 0x002fe80000000000 */
.L_x_138:
[----:B------:R-:W-:Y:S05]  /*a970*/  BSYNC.RECONVERGENT B0 ;  /* 0x0000000000007941 */ /* 0x000fea0003800200 */
.L_x_137:
[----:B------:R-:W-:Y:S01]  /*a980*/  BAR.SYNC.DEFER_BLOCKING 0x1, 0x80 ;  /* 0x0042000000007b1d */ /* 0x000fe20000010000 */
[----:B------:R-:W-:Y:S02]  /*a990*/  UISETP.NE.AND UP0, UPT, UR43, URZ, UPT ;  /* 0x000000ff2b00728c */ /* 0x000fe4000bf05270 */
[----:B------:R-:W-:Y:S03]  /*a9a0*/  UIADD3 UR5, UPT, UPT, UR47, 0x1, URZ ;  /* 0x000000012f057890 */ /* 0x000fe6000fffe0ff */
[----:B------:R1:W-:Y:S01]  /*a9b0*/  @P2 SYNCS.ARRIVE.TRANS64.RED.A1T0 RZ, [R13+URZ], RZ ;  /* 0x000000ff0dff29a7 */ /* 0x0003e200081004ff */
[----:B------:R-:W-:Y:S01]  /*a9c0*/  UMOV UR4, 0x40 ;  /* 0x0000004000047882 */ /* 0x000fe20000000000 */
[----:B------:R-:W-:Y:S01]  /*a9d0*/  BSSY B1, `(.L_x_139) ;  /* 0x0000021000017945 */ /* 0x000fe20003800000 */
[----:B------:R-:W-:Y:S02]  /*a9e0*/  USEL UR4, UR4, 0x20, !UP0 ;  /* 0x0000002004047887 */ /* 0x000fe4000c000000 */
[----:B------:R-:W-:Y:S02]  /*a9f0*/  UISETP.NE.AND UP0, UPT, UR5, 0x4, UPT ;  /* 0x000000040500788c */ /* 0x000fe4000bf05270 */
[----:B------:R-:W-:Y:S01]  /*aa00*/  UIADD3 UR49, UPT, UPT, UR52, UR4, URZ ;  /* 0x0000000434317290 */ /* 0x000fe2000fffe0ff */
[----:B------:R-:W2:Y:S01]  /*aa10*/  @P2 SYNCS.PHASECHK.TRANS64.TRYWAIT P0, [R11+URZ+0xe0], R12 ;  /* 0x0000e00c0b0025a7 */ /* 0x000ea200080011ff */
[----:B----4-:R-:W-:Y:S01]  /*aa20*/  VIADD R92, R131, UR4 ;  /* 0x00000004835c7c36 */ /* 0x010fe20008000000 */
[----:B------:R-:W-:Y:S04]  /*aa30*/  USEL UR46, UR5, URZ, UP0 ;  /* 0x000000ff052e7287 */ /* 0x000fe80008000000 */
[----:B------:R-:W-:Y:S04]  /*aa40*/  SHF.R.U32.HI R10, RZ, 0x15, R92 ;  /* 0x00000015ff0a7819 */ /* 0x000fe8000001165c */
[----:B------:R-:W-:Y:S02]  /*aa50*/  LOP3.LUT R16, R10, 0x3, RZ, 0xc0, !PT ;  /* 0x000000030a107812 */ /* 0x000fe400078ec0ff */
[----:B--2---:R-:W-:Y:S01]  /*aa60*/  @P2 SEL R138, RZ, 0x1, !P0 ;  /* 0x00000001ff8a2807 */ /* 0x004fe20004000000 */
[----:B-1----:R-:W-:Y:S06]  /*aa70*/  @!P2 BRA `(.L_x_140) ;  /* 0x000000000058a947 */ /* 0x002fec0003800000 */
        /* <DEDUP_REMOVED lines=8> */
[----:B------:R-:W-:Y:S04]  /*ab00*/  SHF.L.U32 R8, RZ, 0x1f, RZ ;  /* 0x0000001fff087819 */ /* 0x000fe800000006ff */
[----:B------:R-:W1:Y:S02]  /*ab10*/  SYNCS.PHASECHK.TRANS64.TRYWAIT P0, [R11+URZ+0xe0], R8 ;  /* 0x0000e0080b0075a7 */ /* 0x000e6400080011ff */
[----:B-1----:R-:W-:Y:S05]  /*ab20*/  @!P0 BRA `(.L_x_143) ;  /* 0x0000009400808947 */ /* 0x002fea0003800000 */
.L_x_142:
[----:B------:R-:W-:Y:S05]  /*ab30*/  BSYNC B0 ;  /* 0x0000000000007941 */ /* 0x000fea0003800000 */
.L_x_141:
[----:B------:R-:W-:Y:S02]  /*ab40*/  ISETP.NE.AND P0, PT, R199, RZ, PT ;  /* 0x000000ffc700720c */ /* 0x000fe40003f05270 */
[----:B------:R-:W-:Y:S11]  /*ab50*/  IADD3 R137, PT, PT, R137, 0x1, RZ ;  /* 0x0000000189897810 */ /* 0x000ff60007ffe0ff */
[----:B------:R2:W4:Y:S04]  /*ab60*/  @P0 LDS.128 R160, [R3+0x20] ;  /* 0x0000200003a00984 */ /* 0x0005280000000c00 */
[----:B------:R2:W1:Y:S04]  /*ab70*/  @P0 LDS.128 R140, [R3+0x1020] ;  /* 0x00102000038c0984 */ /* 0x0004680000000c00 */
[----:B------:R2:W1:Y:S04]  /*ab80*/  @P0 LDS.128 R168, [R6] ;  /* 0x0000000006a80984 */ /* 0x0004680000000c00 */
[----:B------:R2:W1:Y:S04]  /*ab90*/  @P0 LDS.128 R152, [R6+0x1000] ;  /* 0x0010000006980984 */ /* 0x0004680000000c00 */
[----:B------:R2:W1:Y:S04]  /*aba0*/  @P0 LDS.128 R164, [R4+0x10] ;  /* 0x0000100004a40984 */ /* 0x0004680000000c00 */
[----:B------:R2:W1:Y:S04]  /*abb0*/  @P0 LDS.128 R148, [R4+0x1010] ;  /* 0x0010100004940984 */ /* 0x0004680000000c00 */
[----:B------:R2:W1:Y:S04]  /*abc0*/  @P0 LDS.128 R156, [R0+0x10] ;  /* 0x00001000009c0984 */ /* 0x0004680000000c00 */
[----:B------:R2:W1:Y:S02]  /*abd0*/  @P0 LDS.128 R144, [R0+0x1010] ;  /* 0x0010100000900984 */ /* 0x0004640000000c00 */
.L_x_140:
[----:B------:R-:W-:Y:S05]  /*abe0*/  BSYNC B1 ;  /* 0x0000000000017941 */ /* 0x000fea0003800000 */
.L_x_139:
[----:B------:R-:W-:Y:S11]  /*abf0*/  ISETP.NE.AND P0, PT, R189, R16, PT ;  /* 0x00000010bd00720c */ /* 0x000ff60003f05270 */
[----:B------:R-:W-:Y:S02]  /*ac00*/  @!UPT UIADD3 URZ, UPT, UPT, URZ, URZ, URZ ;  /* 0x000000fffffff290 */ /* 0x000fe4000fffe0ff */
[----:B------:R-:W-:Y:S05]  /*ac10*/  @P0 BRA `(.L_x_144) ;  /* 0x0000000000bc0947 */ /* 0x000fea0003800000 */
[----:B------:R-:W-:Y:S11]  /*ac20*/  LOP3.LUT P0, RZ, R10, 0x3, R177, 0x48, !PT ;  /* 0x000000030aff7812 */ /* 0x000ff600078048b1 */
[----:B------:R-:W-:Y:S02]  /*ac30*/  @!UPT UIADD3 URZ, UPT, UPT, URZ, URZ, URZ ;  /* 0x000000fffffff290 */ /* 0x000fe4000fffe0ff */
[----:B------:R-:W-:Y:S05]  /*ac40*/  @!P0 BRA `(.L_x_145) ;  /* 0x0000000000408947 */ /* 0x000fea0003800000 */
[----:B------:R-:W5:Y:S01]  /*ac50*/  LDCU.64 UR8, c[0x4][0x70] ;  /* 0x01000e00ff0877ac */ /* 0x000f620008000a00 */
[----:B------:R-:W-:Y:S01]  /*ac60*/  MOV R15, 0x0 ;  /* 0x00000000000f7802 */ /* 0x000fe20000000f00 */
[----:B------:R-:W-:Y:S02]  /*ac70*/  HFMA2 R12, -RZ, RZ, 0, 5.9604644775390625e-08 ;  /* 0x00000001ff0c7431 */ /* 0x000fe400000001ff */
[----:B-1----:R-:W-:Y:S02]  /*ac80*/  IMAD.MOV.U32 R8, RZ, RZ, 0x192 ;  /* 0x00000192ff087424 */ /* 0x002fe400078e00ff */
[----:B------:R-:W-:Y:S01]  /*ac90*/  IMAD.MOV.U32 R13, RZ, RZ, RZ ;  /* 0x000000ffff0d7224 */ /* 0x000fe200078e00ff */
[----:B------:R-:W1:Y:S01]  /*aca0*/  LDCU.64 UR6, c[0x4][0x78] ;  /* 0x01000f00ff0677ac */ /* 0x000e620008000a00 */
[----:B------:R-:W3:Y:S01]  /*acb0*/  LDC.64 R14, c[0x4][R15] ;  /* 0x010000000f0e7b82 */ /* 0x000ee20000000a00 */
[----:B------:R-:W4:Y:S01]  /*acc0*/  LDCU.64 UR4, c[0x4][0x10] ;  /* 0x01000200ff0477ac */ /* 0x000f220008000a00 */
[----:B-----5:R-:W-:Y:S01]  /*acd0*/  MOV R5, UR9 ;  /* 0x0000000900057c02 */ /* 0x020fe20008000f00 */
[----:B--2---:R-:W-:Y:S01]  /*ace0*/  IMAD.U32 R4, RZ, RZ, UR8 ;  /* 0x00000008ff047e24 */ /* 0x004fe2000f8e00ff */
[----:B-1----:R-:W-:Y:S01]  /*acf0*/  MOV R7, UR7 ;  /* 0x0000000700077c02 */ /* 0x002fe20008000f00 */
[----:B------:R-:W-:Y:S01]  /*ad00*/  IMAD.U32 R6, RZ, RZ, UR6 ;  /* 0x00000006ff067e24 */ /* 0x000fe2000f8e00ff */
[----:B----4-:R-:W-:Y:S01]  /*ad10*/  MOV R11, UR5 ;  /* 0x00000005000b7c02 */ /* 0x010fe20008000f00 */
[----:B------:R-:W-:Y:S02]  /*ad20*/  IMAD.U32 R10, RZ, RZ, UR4 ;  /* 0x00000004ff0a7e24 */ /* 0x000fe4000f8e00ff */
[----:B------:R-:W-:Y:S07]  /*ad30*/  LEPC R20, `(.L_x_145) ;  /* 0x000000001014794e */ /* 0x000fee0000000000 */
[----:B---3--:R-:W-:Y:S05]  /*ad40*/  CALL.ABS.NOINC R14 ;  /* 0x000000000e007343 */ /* 0x008fea0003c00000 */
.L_x_145:
[----:B------:R-:W-:Y:S05]  /*ad50*/  WARPSYNC.ALL ;  /* 0x0000000000007948 */ /* 0x000fea0003800000 */
[C---:B------:R-:W-:Y:S01]  /*ad60*/  R2UR UR4, R92.reuse ;  /* 0x000000005c0472ca */ /* 0x040fe200000e0000 */
[----:B--2---:R-:W-:Y:S05]  /*ad70*/  VIADD R0, R92, 0x80 ;  /* 0x000000805c007836 */ /* 0x004fea0000000000 */
[----:B------:R-:W-:Y:S04]  /*ad80*/  SHF.R.U32.HI R0, RZ, 0x15, R0 ;  /* 0x00000015ff007819 */ /* 0x000fe80000011600 */
[----:B------:R-:W-:Y:S03]  /*ad90*/  LOP3.LUT P0, RZ, R0, 0x3, R177, 0x48, !PT ;  /* 0x0000000300ff7812 */ /* 0x000fe600078048b1 */
[----:B------:R-:W2:Y:S10]  /*ada0*/  LDTM.x32 R24, tmem[UR4] ;  /* 0x00000004001879ee */ /* 0x000eb400082c0000 */
[----:B--2---:R-:W-:Y:S05]  /*adb0*/  @!P0 BRA `(.L_x_146) ;  /* 0x0000000000408947 */ /* 0x004fea0003800000 */
[----:B------:R-:W2:Y:S01]  /*adc0*/  LDCU.64 UR8, c[0x4][0x70] ;  /* 0x01000e00ff0877ac */ /* 0x000ea20008000a00 */
[----:B------:R-:W-:Y:S01]  /*add0*/  MOV R15, 0x0 ;  /* 0x00000000000f7802 */ /* 0x000fe20000000f00 */
[----:B------:R-:W-:Y:S02]  /*ade0*/  HFMA2 R12, -RZ, RZ, 0, 5.9604644775390625e-08 ;  /* 0x00000001ff0c7431 */ /* 0x000fe400000001ff */
[----:B-1----:R-:W-:Y:S02]  /*adf0*/  IMAD.MOV.U32 R8, RZ, RZ, 0x192 ;  /* 0x00000192ff087424 */ /* 0x002fe400078e00ff */
[----:B------:R-:W-:Y:S01]  /*ae00*/  IMAD.MOV.U32 R13, RZ, RZ, RZ ;  /* 0x000000ffff0d7224 */ /* 0x000fe200078e00ff */
[----:B------:R-:W1:Y:S01]  /*ae10*/  LDCU.64 UR6, c[0x4][0x78] ;  /* 0x01000f00ff0677ac */ /* 0x000e620008000a00 */
[----:B------:R-:W3:Y:S01]  /*ae20*/  LDC.64 R14, c[0x4][R15] ;  /* 0x010000000f0e7b82 */ /* 0x000ee20000000a00 */
[----:B------:R-:W5:Y:S01]  /*ae30*/  LDCU.64 UR4, c[0x4][0x10] ;  /* 0x01000200ff0477ac */ /* 0x000f620008000a00 */
[----:B--2---:R-:W-:Y:S01]  /*ae40*/  MOV R5, UR9 ;  /* 0x0000000900057c02 */ /* 0x004fe20008000f00 */
[----:B------:R-:W-:Y:S01]  /*ae50*/  IMAD.U32 R4, RZ, RZ, UR8 ;  /* 0x00000008ff047e24 */ /* 0x000fe2000f8e00ff */
[----:B-1----:R-:W-:Y:S01]  /*ae60*/  MOV R7, UR7 ;  /* 0x0000000700077c02 */ /* 0x002fe20008000f00 */
[----:B------:R-:W-:Y:S01]  /*ae70*/  IMAD.U32 R6, RZ, RZ, UR6 ;  /* 0x00000006ff067e24 */ /* 0x000fe2000f8e00ff */
[----:B-----5:R-:W-:Y:S01]  /*ae80*/  MOV R11, UR5 ;  /* 0x00000005000b7c02 */ /* 0x020fe20008000f00 */
[----:B------:R-:W-:Y:S02]  /*ae90*/  IMAD.U32 R10, RZ, RZ, UR4 ;  /* 0x00000004ff0a7e24 */ /* 0x000fe4000f8e00ff */
[----:B------:R-:W-:Y:S07]  /*aea0*/  LEPC R20, `(.L_x_146) ;  /* 0x000000001014794e */ /* 0x000fee0000000000 */
[----:B---34-:R-:W-:Y:S05]  /*aeb0*/  CALL.ABS.NOINC R14 ;  /* 0x000000000e007343 */ /* 0x018fea0003c00000 */
.L_x_146:
[----:B------:R-:W-:Y:S05]  /*aec0*/  WARPSYNC.ALL ;  /* 0x0000000000007948 */ /* 0x000fea0003800000 */
[----:B------:R-:W-:Y:S11]  /*aed0*/  R2UR UR4, R92 ;  /* 0x000000005c0472ca */ /* 0x000ff600000e0000 */
[----:B------:R-:W-:Y:S02]  /*aee0*/  @!UPT UIADD3 URZ, UPT, UPT, URZ, URZ, URZ ;  /* 0x000000fffffff290 */ /* 0x000fe4000fffe0ff */
[----:B------:R-:W2:Y:S02]  /*aef0*/  LDTM.x32 R56, tmem[UR4+0x80] ;  /* 0x00008004003879ee */ /* 0x000ea400082c0000 */
[----:B--2---:R-:W-:Y:S01]  /*af00*/  NOP ;  /* 0x0000000000007918 */ /* 0x004fe20000000000 */
.L_x_144:
[----:B-12---:R-:W-:Y:S01]  /*af10*/  SHF.L.U32 R4, R168, 0x10, RZ ;  /* 0x00000010a8047819 */ /* 0x006fe200000006ff */
[----:B------:R-:W-:Y:S01]  /*af20*/  FMUL R0, R130, R24 ;  /* 0x0000001882007220 */ /* 0x000fe20000400000 */
[----:B------:R-:W-:Y:S01]  /*af30*/  LOP3.LUT R6, R168, 0xffff0000, RZ, 0xc0, !PT ;  /* 0xffff0000a8067812 */ /* 0x000fe200078ec0ff */
[C---:B------:R-:W-:Y:S01]  /*af40*/  FMUL R3, R130.reuse, R25 ;  /* 0x0000001982037220 */ /* 0x040fe20000400000 */
[----:B------:R-:W-:Y:S01]  /*af50*/  SHF.L.U32 R7, R169, 0x10, RZ ;  /* 0x00000010a9077819 */ /* 0x000fe200000006ff */
[----:B------:R-:W-:Y:S01]  /*af60*/  FFMA R0, R133, R4, R0 ;  /* 0x0000000485007223 */ /* 0x000fe20000000000 */
[----:B------:R-:W-:Y:S01]  /*af70*/  LOP3.LUT R8, R169, 0xffff0000, RZ, 0xc0, !PT ;  /* 0xffff0000a9087812 */ /* 0x000fe200078ec0ff */
[----:B------:R-:W-:Y:S01]  /*af80*/  FMUL R4, R130, R26 ;  /* 0x0000001a82047220 */ /* 0x000fe20000400000 */
[C---:B------:R-:W-:Y:S01]  /*af90*/  SHF.L.U32 R9, R170.reuse, 0x10, RZ ;  /* 0x00000010aa097819 */ /* 0x040fe200000006ff */
[----:B------:R-:W-:Y:S01]  /*afa0*/  FFMA R3, R133, R6, R3 ;  /* 0x0000000685037223 */ /* 0x000fe20000000003 */
[----:B------:R-:W-:Y:S01]  /*afb0*/  LOP3.LUT R10, R170, 0xffff0000, RZ, 0xc0, !PT ;  /* 0xffff0000aa0a7812 */ /* 0x000fe200078ec0ff */
[C---:B------:R-:W-:Y:S01]  /*afc0*/  FMUL R5, R130.reuse, R27 ;  /* 0x0000001b82057220 */ /* 0x040fe20000400000 */
[C---:B------:R-:W-:Y:S01]  /*afd0*/  SHF.L.U32 R11, R171.reuse, 0x10, RZ ;  /* 0x00000010ab0b7819 */ /* 0x040fe200000006ff */
[C---:B------:R-:W-:Y:S01]  /*afe0*/  FMUL R6, R130.reuse, R28 ;  /* 0x0000001c82067220 */ /* 0x040fe20000400000 */
[----:B------:R-:W-:Y:S01]  /*aff0*/  LOP3.LUT R12, R171, 0xffff0000, RZ, 0xc0, !PT ;  /* 0xffff0000ab0c7812 */ /* 0x000fe200078ec0ff */
[----:B------:R-:W-:Y:S01]  /*b000*/  FFMA R4, R133, R7, R4 ;  /* 0x0000000785047223 */ /* 0x000fe20000000004 */
[----:B------:R-:W-:Y:S01]  /*b010*/  ISETP.NE.AND P1, PT, R189, R16, PT ;  /* 0x00000010bd00720c */ /* 0x000fe20003f25270 */
[----:B------:R-:W-:Y:S01]  /*b020*/  FFMA R5, R133, R8, R5 ;  /* 0x0000000885057223 */ /* 0x000fe20000000005 */
[----:B------:R-:W-:Y:S01]  /*b030*/  F2FP.BF16.F32.PACK_AB R16, R3, R0 ;  /* 0x000000000310723e */ /* 0x000fe200000010ff */
[C---:B------:R-:W-:Y:S01]  /*b040*/  FMUL R7, R130.reuse, R29 ;  /* 0x0000001d82077220 */ /* 0x040fe20000400000 */
[----:B------:R-:W-:Y:S01]  /*b050*/  LOP3.LUT R14, R159, 0xffff0000, RZ, 0xc0, !PT ;  /* 0xffff00009f0e7812 */ /* 0x000fe200078ec0ff */
[----:B------:R-:W-:Y:S01]  /*b060*/  FFMA R6, R133, R9, R6 ;  /* 0x0000000985067223 */ /* 0x000fe20000000006 */
[----:B------:R-:W-:Y:S01]  /*b070*/  F2FP.BF16.F32.PACK_AB R17, R5, R4 ;  /* 0x000000040511723e */ /* 0x000fe200000010ff */
[----:B------:R-:W-:Y:S01]  /*b080*/  FMUL R8, R130, R30 ;  /* 0x0000001e82087220 */ /* 0x000fe20000400000 */
[----:B------:R-:W-:Y:S01]  /*b090*/  ISETP.NE.AND P2, PT, R194, RZ, PT ;  /* 0x000000ffc200720c */ /* 0x000fe20003f45270 */
[----:B------:R-:W-:Y:S01]  /*b0a0*/  FMUL R9, R130, R31 ;  /* 0x0000001f82097220 */ /* 0x000fe20000400000 */
[----:B------:R-:W-:Y:S01]  /*b0b0*/  ISETP.NE.AND P0, PT, R189, RZ, PT ;  /* 0x000000ffbd00720c */ /* 0x000fe20003f05270 */
[C---:B------:R-:W-:Y:S01]  /*b0c0*/  FFMA R7, R133.reuse, R10, R7 ;  /* 0x0000000a85077223 */ /* 0x040fe20000000007 */
[C---:B------:R-:W-:Y:S01]  /*b0d0*/  FFMA R8, R133.reuse, R11, R8 ;  /* 0x0000000b85087223 */ /* 0x040fe20000000008 */
[----:B------:R-:W-:Y:S01]  /*b0e0*/  SHF.L.U32 R11, R164, 0x10, RZ ;  /* 0x00000010a40b7819 */ /* 0x000fe200000006ff */
[----:B------:R-:W-:Y:S01]  /*b0f0*/  FFMA R9, R133, R12, R9 ;  /* 0x0000000c85097223 */ /* 0x000fe20000000009 */
[----:B------:R-:W-:Y:S01]  /*b100*/  SHF.L.U32 R12, R166, 0x10, RZ ;  /* 0x00000010a60c7819 */ /* 0x000fe200000006ff */
[C---:B------:R-:W-:Y:S01]  /*b110*/  FMUL R10, R130.reuse, R32 ;  /* 0x00000020820a7220 */ /* 0x040fe20000400000 */
[----:B------:R-:W-:Y:S01]  /*b120*/  F2FP.BF16.F32.PACK_AB R18, R7, R6 ;  /* 0x000000060712723e */ /* 0x000fe200000010ff */
[----:B------:R-:W-:Y:S01]  /*b130*/  FMUL R0, R130, R33 ;  /* 0x0000002182007220 */ /* 0x000fe20000400000 */
[----:B------:R-:W-:Y:S01]  /*b140*/  F2FP.BF16.F32.PACK_AB R19, R9, R8 ;  /* 0x000000080913723e */ /* 0x000fe200000010ff */
[----:B------:R-:W-:Y:S01]  /*b150*/  FFMA R10, R133, R11, R10 ;  /* 0x0000000b850a7223 */ /* 0x000fe2000000000a */
[----:B------:R-:W-:Y:S01]  /*b160*/  LOP3.LUT R6, R164, 0xffff0000, RZ, 0xc0, !PT ;  /* 0xffff0000a4067812 */ /* 0x000fe200078ec0ff */
[C---:B------:R-:W-:Y:S01]  /*b170*/  FMUL R3, R130.reuse, R34 ;  /* 0x0000002282037220 */ /* 0x040fe20000400000 */
[C---:B------:R-:W-:Y:S01]  /*b180*/  SHF.L.U32 R8, R165.reuse, 0x10, RZ ;  /* 0x00000010a5087819 */ /* 0x040fe200000006ff */
[----:B------:R1:W-:Y:S01]  /*b190*/  @!P1 STS.128 [R188+0x4000], R16 ;  /* 0x00400010bc009388 */ /* 0x0003e20000000c00 */
[----:B------:R-:W-:Y:S01]  /*b1a0*/  LOP3.LUT R7, R165, 0xffff0000, RZ, 0xc0, !PT ;  /* 0xffff0000a5077812 */ /* 0x000fe200078ec0ff */
[----:B------:R-:W-:Y:S01]  /*b1b0*/  FMUL R4, R130, R35 ;  /* 0x0000002382047220 */ /* 0x000fe20000400000 */
[----:B------:R-:W-:Y:S01]  /*b1c0*/  LOP3.LUT R9, R166, 0xffff0000, RZ, 0xc0, !PT ;  /* 0xffff0000a6097812 */ /* 0x000fe200078ec0ff */
[C---:B------:R-:W-:Y:S01]  /*b1d0*/  FMUL R5, R130.reuse, R36 ;  /* 0x0000002482057220 */ /* 0x040fe20000400000 */
[----:B------:R-:W-:Y:S01]  /*b1e0*/  LOP3.LUT R11, R167, 0xffff0000, RZ, 0xc0, !PT ;  /* 0xffff0000a70b7812 */ /* 0x000fe200078ec0ff */
[C---:B------:R-:W-:Y:S01]  /*b1f0*/  FFMA R0, R133.reuse, R6, R0 ;  /* 0x0000000685007223 */ /* 0x040fe20000000000 */
[C---:B------:R-:W-:Y:S01]  /*b200*/  FFMA R3, R133.reuse, R8, R3 ;  /* 0x0000000885037223 */ /* 0x040fe20000000003 */
[C---:B------:R-:W-:Y:S01]  /*b210*/  FFMA R4, R133.reuse, R7, R4 ;  /* 0x0000000785047223 */ /* 0x040fe20000000004 */
[----:B------:R-:W-:Y:S01]  /*b220*/  FFMA R5, R133, R12, R5 ;  /* 0x0000000c85057223 */ /* 0x000fe20000000005 */
[----:B------:R-:W-:Y:S01]  /*b230*/  SHF.L.U32 R12, R167, 0x10, RZ ;  /* 0x00000010a70c7819 */ /* 0x000fe200000006ff */
[----:B------:R-:W-:Y:S01]  /*b240*/  FMUL R6, R130, R37 ;  /* 0x0000002582067220 */ /* 0x000fe20000400000 */
[----:B------:R-:W-:Y:S01]  /*b250*/  F2FP.BF16.F32.PACK_AB R20, R0, R10 ;  /* 0x0000000a0014723e */ /* 0x000fe200000010ff */
[----:B------:R-:W-:Y:S01]  /*b260*/  FMUL R7, R130, R38 ;  /* 0x0000002682077220 */ /* 0x000fe20000400000 */
[----:B------:R-:W-:Y:S01]  /*b270*/  F2FP.BF16.F32.PACK_AB R21, R4, R3 ;  /* 0x000000030415723e */ /* 0x000fe200000010ff */
[----:B------:R-:W-:Y:S01]  /*b280*/  FMUL R8, R130, R39 ;  /* 0x0000002782087220 */ /* 0x000fe20000400000 */
[----:B----4-:R-:W-:Y:S01]  /*b290*/  SHF.L.U32 R3, R160, 0x10, RZ ;  /* 0x00000010a0037819 */ /* 0x010fe200000006ff */
[C---:B------:R-:W-:Y:S01]  /*b2a0*/  FFMA R6, R133.reuse, R9, R6 ;  /* 0x0000000985067223 */ /* 0x040fe20000000006 */
[----:B------:R-:W-:Y:S01]  /*b2b0*/  SHF.L.U32 R9, R162, 0x10, RZ ;  /* 0x00000010a2097819 */ /* 0x000fe200000006ff */
[----:B------:R-:W-:Y:S01]  /*b2c0*/  FFMA R7, R133, R12, R7 ;  /* 0x0000000c85077223 */ /* 0x000fe20000000007 */
[----:B------:R-:W-:Y:S01]  /*b2d0*/  LOP3.LUT R10, R157, 0xffff0000, RZ, 0xc0, !PT ;  /* 0xffff00009d0a7812 */ /* 0x000fe200078ec0ff */
[C---:B------:R-:W-:Y:S01]  /*b2e0*/  FFMA R8, R133.reuse, R11, R8 ;  /* 0x0000000b85087223 */ /* 0x040fe20000000008 */
[----:B------:R-:W-:Y:S01]  /*b2f0*/  F2FP.BF16.F32.PACK_AB R22, R6, R5 ;  /* 0x000000050616723e */ /* 0x000fe200000010ff */
[----:B------:R-:W-:Y:S01]  /*b300*/  FMUL R0, R130, R40 ;  /* 0x0000002882007220 */ /* 0x000fe20000400000 */
[----:B------:R-:W-:Y:S01]  /*b310*/  LOP3.LUT R6, R160, 0xffff0000, RZ, 0xc0, !PT ;  /* 0xffff0000a0067812 */ /* 0x000fe200078ec0ff */
[----:B------:R-:W-:Y:S01]  /*b320*/  FMUL R4, R130, R42 ;  /* 0x0000002a82047220 */ /* 0x000fe20000400000 */
[----:B------:R-:W-:Y:S01]  /*b330*/  F2FP.BF16.F32.PACK_AB R23, R8, R7 ;  /* 0x000000070817723e */ /* 0x000fe200000010ff */
[----:B------:R-:W-:Y:S01]  /*b340*/  FFMA R0, R133, R3, R0 ;  /* 0x0000000385007223 */ /* 0x000fe20000000000 */
[C---:B------:R-:W-:Y:S01]  /*b350*/  SHF.L.U32 R7, R161.reuse, 0x10, RZ ;  /* 0x00000010a1077819 */ /* 0x040fe200000006ff */
[C---:B------:R-:W-:Y:S01]  /*b360*/  FMUL R3, R130.reuse, R41 ;  /* 0x0000002982037220 */ /* 0x040fe20000400000 */
[----:B------:R-:W-:Y:S01]  /*b370*/  LOP3.LUT R8, R161, 0xffff0000, RZ, 0xc0, !PT ;  /* 0xffff0000a1087812 */ /* 0x000fe200078ec0ff */
[----:B------:R-:W-:Y:S01]  /*b380*/  FMUL R5, R130, R43 ;  /* 0x0000002b82057220 */ /* 0x000fe20000400000 */
[----:B------:R-:W-:Y:S01]  /*b390*/  LOP3.LUT R12, R158, 0xffff0000, RZ, 0xc0, !PT ;  /* 0xffff00009e0c7812 */ /* 0x000fe200078ec0ff */
[----:B------:R-:W-:Y:S01]  /*b3a0*/  FFMA R3, R133, R6, R3 ;  /* 0x0000000685037223 */ /* 0x000fe20000000003 */
[----:B------:R-:W-:Y:S01]  /*b3b0*/  SHF.L.U32 R11, R159, 0x10, RZ ;  /* 0x000000109f0b7819 */ /* 0x000fe200000006ff */
[C---:B------:R-:W-:Y:S01]  /*b3c0*/  FFMA R4, R133.reuse, R7, R4 ;  /* 0x0000000785047223 */ /* 0x040fe20000000004 */
        /* <DEDUP_REMOVED lines=60> */
[----:B------:R-:W-:Y:S01]  /*b790*/  FFMA R5, R133, R12, R5 ;  /* 0x0000000c85057223 */ /* 0x000fe20000000005 */
[----:B------:R-:W-:Y:S01]  /*b7a0*/  SHF.L.U32 R12, R155, 0x10, RZ ;  /* 0x000000109b0c7819 */ /* 0x000fe200000006ff */
[----:B------:R-:W-:Y:S01]  /*b7b0*/  FMUL R6, R130, R61 ;  /* 0x0000003d82067220 */ /* 0x000fe20000400000 */
[----:B------:R-:W-:Y:S01]  /*b7c0*/  F2FP.BF16.F32.PACK_AB R89, R4, R3 ;  /* 0x000000030459723e */ /* 0x000fe200000010ff */
[----:B------:R-:W-:Y:S01]  /*b7d0*/  FMUL R7, R130, R62 ;  /* 0x0000003e82077220 */ /* 0x000fe20000400000 */
[----:B------:R-:W-:Y:S01]  /*b7e0*/  SHF.L.U32 R3, R148, 0x10, RZ ;  /* 0x0000001094037819 */ /* 0x000fe200000006ff */
[----:B------:R-:W-:Y:S01]  /*b7f0*/  FMUL R8, R130, R63 ;  /* 0x0000003f82087220 */ /* 0x000fe20000400000 */
[----:B------:R-:W-:Y:S01]  /*b800*/  LOP3.LUT R14, R147, 0xffff0000, RZ, 0xc0, !PT ;  /* 0xffff0000930e7812 */ /* 0x000fe200078ec0ff */
        /* <DEDUP_REMOVED lines=8> */
[----:B------:R1:W-:Y:S01]  /*b890*/  @!P1 STS.128 [R195+0x4010], R20 ;  /* 0x00401014c3009388 */ /* 0x0003e20000000c00 */
[----:B------:R-:W-:Y:S01]  /*b8a0*/  F2FP.BF16.F32.PACK_AB R91, R8, R7 ;  /* 0x00000007085b723e */ /* 0x000fe200000010ff */
[----:B------:R-:W-:Y:S01]  /*b8b0*/  FFMA R0, R133, R3, R0 ;  /* 0x0000000385007223 */ /* 0x000fe20000000000 */
[C---:B------:R-:W-:Y:S01]  /*b8c0*/  SHF.L.U32 R7, R149.reuse, 0x10, RZ ;  /* 0x0000001095077819 */ /* 0x040fe200000006ff */
[C---:B------:R-:W-:Y:S01]  /*b8d0*/  FMUL R3, R130.reuse, R65 ;  /* 0x0000004182037220 */ /* 0x040fe20000400000 */
[----:B------:R-:W-:Y:S01]  /*b8e0*/  LOP3.LUT R8, R149, 0xffff0000, RZ, 0xc0, !PT ;  /* 0xffff000095087812 */ /* 0x000fe200078ec0ff */
[C---:B------:R-:W-:Y:S01]  /*b8f0*/  FMUL R4, R130.reuse, R66 ;  /* 0x0000004282047220 */ /* 0x040fe20000400000 */
[----:B------:R-:W-:Y:S01]  /*b900*/  SHF.L.U32 R11, R147, 0x10, RZ ;  /* 0x00000010930b7819 */ /* 0x000fe200000006ff */
[C---:B------:R-:W-:Y:S01]  /*b910*/  FMUL R5, R130.reuse, R67 ;  /* 0x0000004382057220 */ /* 0x040fe20000400000 */
[C---:B------:R-:W-:Y:S01]  /*b920*/  FFMA R3, R133.reuse, R6, R3 ;  /* 0x0000000685037223 */ /* 0x040fe20000000003 */
[C---:B------:R-:W-:Y:S01]  /*b930*/  FFMA R4, R133.reuse, R7, R4 ;  /* 0x0000000785047223 */ /* 0x040fe20000000004 */
[----:B------:R-:W-:Y:S01]  /*b940*/  FMUL R6, R130, R68 ;  /* 0x0000004482067220 */ /* 0x000fe20000400000 */
[----:B------:R-:W-:Y:S01]  /*b950*/  FFMA R5, R133, R8, R5 ;  /* 0x0000000885057223 */ /* 0x000fe20000000005 */
[----:B------:R-:W-:Y:S01]  /*b960*/  LOP3.LUT R8, R150, 0xffff0000, RZ, 0xc0, !PT ;  /* 0xffff000096087812 */ /* 0x000fe200078ec0ff */
[C---:B------:R-:W-:Y:S01]  /*b970*/  FMUL R7, R130.reuse, R69 ;  /* 0x0000004582077220 */ /* 0x040fe20000400000 */
[----:B--2---:R-:W-:Y:S01]  /*b980*/  F2FP.BF16.F32.PACK_AB R16, R3, R0 ;  /* 0x000000000310723e */ /* 0x004fe200000010ff */
[----:B------:R2:W-:Y:S01]  /*b990*/  @!P1 STS.128 [R188+0x5000], R88 ;  /* 0x00500058bc009388 */ /* 0x0005e20000000c00 */
[----:B------:R-:W-:Y:S01]  /*b9a0*/  F2FP.BF16.F32.PACK_AB R17, R5, R4 ;  /* 0x000000040511723e */ /* 0x000fe200000010ff */
[----:B------:R-:W-:Y:S01]  /*b9b0*/  FFMA R6, R133, R9, R6 ;  /* 0x0000000985067223 */ /* 0x000fe20000000006 */
[----:B------:R-:W-:Y:S01]  /*b9c0*/  SHF.L.U32 R5, R151, 0x10, RZ ;  /* 0x0000001097057819 */ /* 0x000fe200000006ff */
[----:B------:R-:W-:Y:S01]  /*b9d0*/  FFMA R7, R133, R8, R7 ;  /* 0x0000000885077223 */ /* 0x000fe20000000007 */
[----:B------:R-:W-:Y:S01]  /*b9e0*/  LOP3.LUT R8, R151, 0xffff0000, RZ, 0xc0, !PT ;  /* 0xffff000097087812 */ /* 0x000fe200078ec0ff */
[----:B------:R-:W-:Y:S01]  /*b9f0*/  FMUL R0, R130, R70 ;  /* 0x0000004682007220 */ /* 0x000fe20000400000 */
[----:B------:R-:W-:Y:S01]  /*ba00*/  SHF.L.U32 R9, R140, 0x10, RZ ;  /* 0x000000108c097819 */ /* 0x000fe200000006ff */
[C---:B------:R-:W-:Y:S01]  /*ba10*/  FMUL R3, R130.reuse, R71 ;  /* 0x0000004782037220 */ /* 0x040fe20000400000 */
[----:B------:R-:W-:Y:S01]  /*ba20*/  F2FP.BF16.F32.PACK_AB R18, R7, R6 ;  /* 0x000000060712723e */ /* 0x000fe200000010ff */
[----:B------:R-:W-:Y:S01]  /*ba30*/  FMUL R4, R130, R72 ;  /* 0x0000004882047220 */ /* 0x000fe20000400000 */
        /* <DEDUP_REMOVED lines=15> */
[C---:B------:R-:W-:Y:S01]  /*bb30*/  FMUL R0, R130.reuse, R76 ;  /* 0x0000004c82007220 */ /* 0x040fe20000400000 */
[----:B-1----:R-:W-:Y:S01]  /*bb40*/  F2FP.BF16.F32.PACK_AB R20, R5, R4 ;  /* 0x000000040514723e */ /* 0x002fe200000010ff */
[C---:B------:R-:W-:Y:S01]  /*bb50*/  FMUL R3, R130.reuse, R77 ;  /* 0x0000004d82037220 */ /* 0x040fe20000400000 */
[----:B------:R-:W-:Y:S01]  /*bb60*/  F2FP.BF16.F32.PACK_AB R21, R7, R6 ;  /* 0x000000060715723e */ /* 0x000fe200000010ff */
[----:B------:R2:W-:Y:S01]  /*bb70*/  @!P1 STS.128 [R198+0x5010], R16 ;  /* 0x00501010c6009388 */ /* 0x0005e20000000c00 */
[----:B------:R-:W-:Y:S01]  /*bb80*/  SHF.L.U32 R7, R143, 0x10, RZ ;  /* 0x000000108f077819 */ /* 0x000fe200000006ff */
[----:B------:R-:W-:Y:S01]  /*bb90*/  FFMA R0, R133, R8, R0 ;  /* 0x0000000885007223 */ /* 0x000fe20000000000 */
[----:B------:R-:W-:Y:S01]  /*bba0*/  LOP3.LUT R8, R143, 0xffff0000, RZ, 0xc0, !PT ;  /* 0xffff00008f087812 */ /* 0x000fe200078ec0ff */
        /* <DEDUP_REMOVED lines=28> */
[----:B------:R-:W-:Y:S02]  /*bd70*/  F2FP.BF16.F32.PACK_AB R12, R0, R6 ;  /* 0x00000006000c723e */ /* 0x000fe400000010ff */
[----:B------:R-:W-:Y:S02]  /*bd80*/  F2FP.BF16.F32.PACK_AB R13, R7, R3 ;  /* 0x00000003070d723e */ /* 0x000fe400000010ff */
[----:B------:R-:W-:Y:S02]  /*bd90*/  F2FP.BF16.F32.PACK_AB R14, R5, R4 ;  /* 0x00000004050e723e */ /* 0x000fe400000010ff */
[----:B------:R-:W-:Y:S02]  /*bda0*/  F2FP.BF16.F32.PACK_AB R15, R9, R8 ;  /* 0x00000008090f723e */ /* 0x000fe400000010ff */
[----:B------:R-:W-:Y:S02]  /*bdb0*/  MOV R0, UR46 ;  /* 0x0000002e00007c02 */ /* 0x000fe40008000f00 */
[----:B------:R-:W-:Y:S01]  /*bdc0*/  @P2 SHF.L.U32 R5, RZ, 0x1f, RZ ;  /* 0x0000001fff052819 */ /* 0x000fe200000006ff */
[----:B------:R2:W-:Y:S01]  /*bdd0*/  @!P1 STS.128 [R195+0x5010], R12 ;  /* 0x0050100cc3009388 */ /* 0x0005e20000000c00 */
[----:B------:R-:W-:Y:S04]  /*bde0*/  @P2 LEA R0, R0, UR45, 0x3 ;  /* 0x0000002d00002c11 */ /* 0x000fe8000f8e18ff */
[----:B------:R-:W-:Y:S02]  /*bdf0*/  @P2 IADD3 R3, PT, PT, R0, 0x100, RZ ;  /* 0x0000010000032810 */ /* 0x000fe40007ffe0ff */
[----:B------:R-:W-:Y:S01]  /*be00*/  LEA R0, R137, UR45, 0x3 ;  /* 0x0000002d89007c11 */ /* 0x000fe2000f8e18ff */
[----:B------:R-:W-:Y:S01]  /*be10*/  @!PT LDS RZ, [RZ] ;  /* 0x00000000fffff984 */ /* 0x000fe20000000800 */
[----:B------:R-:W-:Y:S01]  /*be20*/  @!PT LDS RZ, [RZ] ;  /* 0x00000000fffff984 */ /* 0x000fe20000000800 */
[----:B------:R-:W-:Y:S01]  /*be30*/  @!PT LDS RZ, [RZ] ;  /* 0x00000000fffff984 */ /* 0x000fe20000000800 */
[----:B------:R-:W-:Y:S01]  /*be40*/  @!PT LDS RZ, [RZ] ;  /* 0x00000000fffff984 */ /* 0x000fe20000000800 */
[----:B------:R1:W-:Y:S06]  /*be50*/  MEMBAR.ALL.CTA ;  /* 0x0000000000007992 */ /* 0x0003ec0000008000 */
[----:B-1----:R-:W1:Y:S02]  /*be60*/  FENCE.VIEW.ASYNC.S ;  /* 0x00000000000073c6 */ /* 0x002e640000000000 */
[----:B------:R-:W-:Y:S05]  /*be70*/  WARPSYNC.ALL ;  /* 0x0000000000007948 */ /* 0x000fea0003800000 */
[----:B------:R-:W-:Y:S01]  /*be80*/  BSSY.RECONVERGENT B0, `(.L_x_147) ;  /* 0x0000010000007945 */ /* 0x000fe20003800200 */
[----:B------:R-:W-:Y:S01]  /*be90*/  @P2 PRMT R3, R200, 0x654, R3 ;  /* 0x00000654c8032816 */ /* 0x000fe20000000003 */
[----:B-1----:R-:W-:Y:S06]  /*bea0*/  BAR.SYNC.DEFER_BLOCKING 0x1, 0x80 ;  /* 0x0042000000007b1d */ /* 0x002fec0000010000 */
[----:B------:R-:W-:Y:S05]  /*beb0*/  @P0 BRA `(.L_x_148) ;  /* 0x0000000000300947 */ /* 0x000fea0003800000 */
[----:B------:R-:W-:Y:S02]  /*bec0*/  UIADD3 UR4, UP0, UPT, UR54, 0xa80, URZ ;  /* 0x00000a8036047890 */ /* 0x000fe4000ff1e0ff */
[----:B------:R-:W-:Y:S02]  /*bed0*/  UIADD3 UR48, UPT, UPT, UR45, 0x4200, URZ ;  /* 0x000042002d307890 */ /* 0x000fe4000fffe0ff */
[----:B------:R-:W-:Y:S01]  /*bee0*/  UIADD3.X UR5, UPT, UPT, URZ, UR55, URZ, UP0, !UPT ;  /* 0x00000037ff057290 */ /* 0x000fe200087fe4ff */
[----:B------:R-:W-:Y:S01]  /*bef0*/  UMOV UR51, UR44 ;  /* 0x0000002c00337c82 */ /* 0x000fe20008000000 */
[----:B------:R-:W-:Y:S02]  /*bf00*/  UIADD3 UR9, UPT, UPT, UR49, 0x80, URZ ;  /* 0x0000008031097890 */ /* 0x000fe4000fffe0ff */
[----:B------:R-:W-:Y:S01]  /*bf10*/  UIADD3 UR8, UPT, UPT, UR45, 0x5200, URZ ;  /* 0x000052002d087890 */ /* 0x000fe2000fffe0ff */
[----:B------:R-:W-:Y:S01]  /*bf20*/  UMOV UR10, UR50 ;  /* 0x00000032000a7c82 */ /* 0x000fe20008000000 */
[----:B------:R-:W-:Y:S03]  /*bf30*/  UMOV UR11, UR44 ;  /* 0x0000002c000b7c82 */ /* 0x000fe60008000000 */
[----:B------:R1:W-:Y:S04]  /*bf40*/  UTMASTG.3D [UR48], [UR4] ;  /* 0x00000030040073b5 */ /* 0x0003e80008010000 */
[----:B------:R1:W-:Y:S01]  /*bf50*/  UTMASTG.3D [UR8], [UR4] ;  /* 0x00000008040073b5 */ /* 0x0003e20008010000 */
[----:B------:R0:W-:Y:S01]  /*bf60*/  UTMACMDFLUSH ;  /* 0x00000000000079b7 */ /* 0x0001e20000000000 */
[----:B-1----:R-:W-:Y:S04]  /*bf70*/  DEPBAR.LE SB0, 0x1 ;  /* 0x000080400000791a */ /* 0x002fe80000000000 */
.L_x_148:
[----:B------:R-:W-:Y:S05]  /*bf80*/  BSYNC.RECONVERGENT B0 ;  /* 0x0000000000007941 */ /* 0x000fea0003800200 */
.L_x_147:
[----:B------:R-:W-:Y:S01]  /*bf90*/  BAR.SYNC.DEFER_BLOCKING 0x1, 0x80 ;  /* 0x0042000000007b1d */ /* 0x000fe20000010000 */
[----:B------:R-:W-:Y:S01]  /*bfa0*/  UIADD3 UR4, UPT, UPT, UR46, 0x1, URZ ;  /* 0x000000012e047890 */ /* 0x000fe2000fffe0ff */
[----:B--2---:R-:W-:Y:S03]  /*bfb0*/  HFMA2 R16, -RZ, RZ, 0, 0 ;  /* 0x00000000ff107431 */ /* 0x004fe600000001ff */
[----:B------:R-:W-:Y:S04]  /*bfc0*/  UISETP.NE.AND UP0, UPT, UR4, 0x4, UPT ;  /* 0x000000040400788c */ /* 0x000fe8000bf05270 */
[----:B------:R-:W-:Y:S01]  /*bfd0*/  USEL UR47, UR4, URZ, UP0 ;  /* 0x000000ff042f7287 */ /* 0x000fe20008000000 */
[----:B------:R1:W-:Y:S01]  /*bfe0*/  @P2 SYNCS.ARRIVE.TRANS64.RED.A1T0 RZ, [R3+URZ], RZ ;  /* 0x000000ff03ff29a7 */ /* 0x0003e200081004ff */
[----:B------:R-:W-:Y:S01]  /*bff0*/  BSSY B1, `(.L_x_149) ;  /* 0x000001e000017945 */ /* 0x000fe20003800000 */
[----:B------:R-:W2:Y:S02]  /*c000*/  @P2 SYNCS.PHASECHK.TRANS64.TRYWAIT P0, [R0+URZ+0xe0], R5 ;  /* 0x0000e005000025a7 */ /* 0x000ea400080011ff */
        /* <DEDUP_REMOVED lines=13> */
.L_x_152:
[----:B------:R-:W-:Y:S05]  /*c0e0*/  BSYNC B0 ;  /* 0x0000000000007941 */ /* 0x000fea0003800000 */
.L_x_151:
[----:B------:R-:W-:Y:S01]  /*c0f0*/  ISETP.NE.AND P0, PT, R199, RZ, PT ;  /* 0x000000ffc700720c */ /* 0x000fe20003f05270 */
[----:B------:R-:W-:Y:S11]  /*c100*/  VIADD R137, R137, 0x1 ;  /* 0x0000000189897836 */ /* 0x000ff60000000000 */
[----:B------:R-:W-:Y:S01]  /*c110*/  @!UPT UIADD3 URZ, UPT, UPT, URZ, URZ, URZ ;  /* 0x000000fffffff290 */ /* 0x000fe2000fffe0ff */
[----:B------:R2:W4:Y:S04]  /*c120*/  @P0 LDS.128 R160, [R4+0x20] ;  /* 0x0000200004a00984 */ /* 0x0005280000000c00 */
[----:B------:R2:W1:Y:S04]  /*c130*/  @P0 LDS.128 R140, [R4+0x1020] ;  /* 0x00102000048c0984 */ /* 0x0004680000000c00 */
[----:B------:R2:W1:Y:S04]  /*c140*/  @P0 LDS.128 R168, [R8] ;  /* 0x0000000008a80984 */ /* 0x0004680000000c00 */
[----:B------:R2:W1:Y:S04]  /*c150*/  @P0 LDS.128 R152, [R8+0x1000] ;  /* 0x0010000008980984 */ /* 0x0004680000000c00 */
[----:B------:R2:W1:Y:S04]  /*c160*/  @P0 LDS.128 R164, [R6+0x10] ;  /* 0x0000100006a40984 */ /* 0x0004680000000c00 */
[----:B------:R2:W1:Y:S04]  /*c170*/  @P0 LDS.128 R148, [R6+0x1010] ;  /* 0x0010100006940984 */ /* 0x0004680000000c00 */
[----:B------:R2:W1:Y:S04]  /*c180*/  @P0 LDS.128 R156, [R3+0x10] ;  /* 0x00001000039c0984 */ /* 0x0004680000000c00 */
[----:B------:R2:W1:Y:S01]  /*c190*/  @P0 LDS.128 R144, [R3+0x1010] ;  /* 0x0010100003900984 */ /* 0x0004620000000c00 */
[C---:B------:R-:W-:Y:S04]  /*c1a0*/  ISETP.NE.AND P0, PT, R137.reuse, 0x4, PT ;  /* 0x000000048900780c */ /* 0x040fe80003f05270 */
[----:B------:R-:W-:Y:S02]  /*c1b0*/  SEL R137, R137, RZ, P0 ;  /* 0x000000ff89897207 */ /* 0x000fe40000000000 */
[----:B------:R-:W-:Y:S02]  /*c1c0*/  SEL R16, RZ, 0x1, P0 ;  /* 0x00000001ff107807 */ /* 0x000fe40000000000 */
.L_x_150:
[----:B------:R-:W-:Y:S05]  /*c1d0*/  BSYNC B1 ;  /* 0x0000000000017941 */ /* 0x000fea0003800000 */
.L_x_149:
[----:B------:R-:W-:Y:S05]  /*c1e0*/  VIADD R92, R92, 0x400000 ;  /* 0x004000005c5c7836 */ /* 0x000fea0000000000 */
[----:B-1----:R-:W-:Y:S04]  /*c1f0*/  SHF.R.U32.HI R0, RZ, 0x15, R92 ;  /* 0x00000015ff007819 */ /* 0x002fe8000001165c */
[----:B------:R-:W-:Y:S04]  /*c200*/  LOP3.LUT R18, R0, 0x3, RZ, 0xc0, !PT ;  /* 0x0000000300127812 */ /* 0x000fe800078ec0ff */
[----:B------:R-:W-:Y:S11]  /*c210*/  ISETP.NE.AND P0, PT, R189, R18, PT ;  /* 0x00000012bd00720c */ /* 0x000ff60003f05270 */
[----:B------:R-:W-:Y:S02]  /*c220*/  @!UPT UIADD3 URZ, UPT, UPT, URZ, URZ, URZ ;  /* 0x000000fffffff290 */ /* 0x000fe4000fffe0ff */
[----:B------:R-:W-:Y:S05]  /*c230*/  @P0 BRA `(.L_x_154) ;  /* 0x0000000000bc0947 */ /* 0x000fea0003800000 */
[----:B------:R-:W-:Y:S11]  /*c240*/  LOP3.LUT P0, RZ, R0, 0x3, R177, 0x48, !PT ;  /* 0x0000000300ff7812 */ /* 0x000ff600078048b1 */
[----:B------:R-:W-:Y:S02]  /*c250*/  @!UPT UIADD3 URZ, UPT, UPT, URZ, URZ, URZ ;  /* 0x000000fffffff290 */ /* 0x000fe4000fffe0ff */
[----:B------:R-:W-:Y:S05]  /*c260*/  @!P0 BRA `(.L_x_155) ;  /* 0x0000000000408947 */ /* 0x000fea0003800000 */
[----:B------:R-:W1:Y:S01]  /*c270*/  LDCU.64 UR8, c[0x4][0x70] ;  /* 0x01000e00ff0877ac */ /* 0x000e620008000a00 */
[----:B------:R-:W-:Y:S01]  /*c280*/  MOV R15, 0x0 ;  /* 0x00000000000f7802 */ /* 0x000fe20000000f00 */
[----:B------:R-:W-:Y:S02]  /*c290*/  HFMA2 R12, -RZ, RZ, 0, 5.9604644775390625e-08 ;  /* 0x00000001ff0c7431 */ /* 0x000fe400000001ff */
[----:B--2---:R-:W-:Y:S02]  /*c2a0*/  IMAD.MOV.U32 R8, RZ, RZ, 0x192 ;  /* 0x00000192ff087424 */ /* 0x004fe400078e00ff */
[----:B------:R-:W-:Y:S01]  /*c2b0*/  IMAD.MOV.U32 R13, RZ, RZ, RZ ;  /* 0x000000ffff0d7224 */ /* 0x000fe200078e00ff */
[----:B------:R-:W2:Y:S01]  /*c2c0*/  LDCU.64 UR6, c[0x4][0x78] ;  /* 0x01000f00ff0677ac */ /* 0x000ea20008000a00 */
[----:B------:R-:W3:Y:S01]  /*c2d0*/  LDC.64 R14, c[0x4][R15] ;  /* 0x010000000f0e7b82 */ /* 0x000ee20000000a00 */
[----:B------:R-:W5:Y:S01]  /*c2e0*/  LDCU.64 UR4, c[0x4][0x10] ;  /* 0x01000200ff0477ac */ /* 0x000f620008000a00 */
[----:B-1----:R-:W-:Y:S01]  /*c2f0*/  MOV R5, UR9 ;  /* 0x0000000900057c02 */ /* 0x002fe20008000f00 */
[----:B------:R-:W-:Y:S01]  /*c300*/  IMAD.U32 R4, RZ, RZ, UR8 ;  /* 0x00000008ff047e24 */ /* 0x000fe2000f8e00ff */
[----:B--2---:R-:W-:Y:S01]  /*c310*/  MOV R7, UR7 ;  /* 0x0000000700077c02 */ /* 0x004fe20008000f00 */
[----:B------:R-:W-:Y:S01]  /*c320*/  IMAD.U32 R6, RZ, RZ, UR6 ;  /* 0x00000006ff067e24 */ /* 0x000fe2000f8e00ff */
[----:B-----5:R-:W-:Y:S01]  /*c330*/  MOV R11, UR5 ;  /* 0x00000005000b7c02 */ /* 0x020fe20008000f00 */
[----:B------:R-:W-:Y:S02]  /*c340*/  IMAD.U32 R10, RZ, RZ, UR4 ;  /* 0x00000004ff0a7e24 */ /* 0x000fe4000f8e00ff */
[----:B------:R-:W-:Y:S07]  /*c350*/  LEPC R20, `(.L_x_155) ;  /* 0x000000001014794e */ /* 0x000fee0000000000 */
[----:B---34-:R-:W-:Y:S05]  /*c360*/  CALL.ABS.NOINC R14 ;  /* 0x000000000e007343 */ /* 0x018fea0003c00000 */
.L_x_155:
[----:B------:R-:W-:Y:S05]  /*c370*/  WARPSYNC.ALL ;  /* 0x0000000000007948 */ /* 0x000fea0003800000 */
[C---:B------:R-:W-:Y:S01]  /*c380*/  R2UR UR4, R92.reuse ;  /* 0x000000005c0472ca */ /* 0x040fe200000e0000 */
[----:B------:R-:W-:Y:S05]  /*c390*/  VIADD R0, R92, 0x80 ;  /* 0x000000805c007836 */ /* 0x000fea0000000000 */
[----:B------:R-:W-:Y:S04]  /*c3a0*/  SHF.R.U32.HI R0, RZ, 0x15, R0 ;  /* 0x00000015ff007819 */ /* 0x000fe80000011600 */
[----:B------:R-:W-:Y:S03]  /*c3b0*/  LOP3.LUT P0, RZ, R0, 0x3, R177, 0x48, !PT ;  /* 0x0000000300ff7812 */ /* 0x000fe600078048b1 */
[----:B------:R-:W1:Y:S10]  /*c3c0*/  LDTM.x32 R24, tmem[UR4] ;  /* 0x00000004001879ee */ /* 0x000e7400082c0000 */
[----:B-1----:R-:W-:Y:S05]  /*c3d0*/  @!P0 BRA `(.L_x_156) ;  /* 0x0000000000408947 */ /* 0x002fea0003800000 */
        /* <DEDUP_REMOVED lines=16> */
.L_x_156:
[----:B------:R-:W-:Y:S05]  /*c4e0*/  WARPSYNC.ALL ;  /* 0x0000000000007948 */ /* 0x000fea0003800000 */
[----:B------:R-:W-:Y:S11]  /*c4f0*/  R2UR UR4, R92 ;  /* 0x000000005c0472ca */ /* 0x000ff600000e0000 */
[----:B------:R-:W-:Y:S02]  /*c500*/  @!UPT UIADD3 URZ, UPT, UPT, URZ, URZ, URZ ;  /* 0x000000fffffff290 */ /* 0x000fe4000fffe0ff */
[----:B------:R-:W1:Y:S02]  /*c510*/  LDTM.x32 R56, tmem[UR4+0x80] ;  /* 0x00008004003879ee */ /* 0x000e6400082c0000 */
[----:B-1----:R-:W-:Y:S01]  /*c520*/  NOP ;  /* 0x0000000000007918 */ /* 0x002fe20000000000 */
.L_x_154:
[----:B--2---:R-:W-:Y:S01]  /*c530*/  SHF.L.U32 R4, R168, 0x10, RZ ;  /* 0x00000010a8047819 */ /* 0x004fe200000006ff */
        /* <DEDUP_REMOVED lines=234> */
[----:B------:R-:W-:Y:S01]  /*d3e0*/  LEA R8, R137, UR45, 0x3 ;  /* 0x0000002d89087c11 */ /* 0x000fe2000f8e18ff */
[----:B------:R2:W-:Y:S01]  /*d3f0*/  @!P1 STS.128 [R195+0x7010], R12 ;  /* 0x0070100cc3009388 */ /* 0x0005e20000000c00 */
[----:B------:R-:W-:Y:S02]  /*d400*/  @P2 LEA R0, R0, UR45, 0x3 ;  /* 0x0000002d00002c11 */ /* 0x000fe4000f8e18ff */
[----:B------:R-:W-:Y:S02]  /*d410*/  @P2 SHF.L.U32 R5, R16, 0x1f, RZ ;  /* 0x0000001f10052819 */ /* 0x000fe400000006ff */
[----:B------:R-:W-:Y:S01]  /*d420*/  @P2 IADD3 R3, PT, PT, R0, 0x100, RZ ;  /* 0x0000010000032810 */ /* 0x000fe20007ffe0ff */
        /* <DEDUP_REMOVED lines=13> */
[----:B------:R-:W-:Y:S02]  /*d500*/  UIADD3 UR8, UPT, UPT, UR45, 0x6200, URZ ;  /* 0x000062002d087890 */ /* 0x000fe4000fffe0ff */
[----:B------:R-:W-:Y:S01]  /*d510*/  UIADD3.X UR5, UPT, UPT, URZ, UR55, URZ, UP0, !UPT ;  /* 0x00000037ff057290 */ /* 0x000fe200087fe4ff */
[----:B------:R-:W-:Y:S01]  /*d520*/  UMOV UR9, UR49 ;  /* 0x0000003100097c82 */ /* 0x000fe20008000000 */
[----:B------:R-:W-:Y:S01]  /*d530*/  UMOV UR11, UR44 ;  /* 0x0000002c000b7c82 */ /* 0x000fe20008000000 */
[----:B------:R-:W-:Y:S02]  /*d540*/  UIADD3 UR13, UPT, UPT, UR49, 0x80, URZ ;  /* 0x00000080310d7890 */ /* 0x000fe4000fffe0ff */
[----:B------:R-:W-:Y:S01]  /*d550*/  UIADD3 UR12, UPT, UPT, UR45, 0x7200, URZ ;  /* 0x000072002d0c7890 */ /* 0x000fe2000fffe0ff */
[----:B------:R-:W-:Y:S03]  /*d560*/  UMOV UR15, UR44 ;  /* 0x0000002c000f7c82 */ /* 0x000fe60008000000 */
[----:B------:R1:W-:Y:S01]  /*d570*/  UTMASTG.3D [UR8], [UR4] ;  /* 0x00000008040073b5 */ /* 0x0003e20008010000 */
[----:B------:R-:W-:Y:S04]  /*d580*/  UMOV UR14, UR10 ;  /* 0x0000000a000e7c82 */ /* 0x000fe80008000000 */
[----:B------:R1:W-:Y:S01]  /*d590*/  UTMASTG.3D [UR12], [UR4] ;  /* 0x0000000c040073b5 */ /* 0x0003e20008010000 */
[----:B------:R0:W-:Y:S01]  /*d5a0*/  UTMACMDFLUSH ;  /* 0x00000000000079b7 */ /* 0x0001e20000000000 */
[----:B-1----:R-:W-:Y:S04]  /*d5b0*/  DEPBAR.LE SB0, 0x1 ;  /* 0x000080400000791a */ /* 0x002fe80000000000 */
.L_x_158:
[----:B------:R-:W-:Y:S05]  /*d5c0*/  BSYNC.RECONVERGENT B0 ;  /* 0x0000000000007941 */ /* 0x000fea0003800200 */
.L_x_157:
        /* <DEDUP_REMOVED lines=9> */
[----:B------:R-:W4:Y:S01]  /*d660*/  @P2 SYNCS.PHASECHK.TRANS64.TRYWAIT P0, [R8+URZ+0xe0], R5 ;  /* 0x0000e005080025a7 */ /* 0x000f2200080011ff */
[----:B------:R-:W-:Y:S01]  /*d670*/  VIADD R17, R131, UR4 ;  /* 0x0000000483117c36 */ /* 0x000fe20008000000 */
[----:B------:R-:W-:Y:S04]  /*d680*/  USEL UR46, UR5, URZ, UP0 ;  /* 0x000000ff052e7287 */ /* 0x000fe80008000000 */
[----:B------:R-:W-:Y:S04]  /*d690*/  SHF.R.U32.HI R10, RZ, 0x15, R17 ;  /* 0x00000015ff0a7819 */ /* 0x000fe80000011611 */
[----:B------:R-:W-:Y:S02]  /*d6a0*/  LOP3.LUT R18, R10, 0x3, RZ, 0xc0, !PT ;  /* 0x000000030a127812 */ /* 0x000fe400078ec0ff */
[----:B----4-:R-:W-:Y:S01]  /*d6b0*/  @P2 SEL R138, RZ, 0x1, !P0 ;  /* 0x00000001ff8a2807 */ /* 0x010fe20004000000 */
        /* <DEDUP_REMOVED lines=9> */
[----:B------:R-:W-:Y:S04]  /*d750*/  SHF.L.U32 R5, R16, 0x1f, RZ ;  /* 0x0000001f10057819 */ /* 0x000fe800000006ff */
[----:B------:R-:W1:Y:S02]  /*d760*/  SYNCS.PHASECHK.TRANS64.TRYWAIT P0, [R8+URZ+0xe0], R5 ;  /* 0x0000e005080075a7 */ /* 0x000e6400080011ff */
[----:B-1----:R-:W-:Y:S05]  /*d770*/  @!P0 BRA `(.L_x_163) ;  /* 0x0000006800948947 */ /* 0x002fea0003800000 */
.L_x_162:
[----:B------:R-:W-:Y:S05]  /*d780*/  BSYNC B0 ;  /* 0x0000000000007941 */ /* 0x000fea0003800000 */
.L_x_161:
[----:B------:R-:W-:Y:S01]  /*d790*/  ISETP.NE.AND P0, PT, R199, RZ, PT ;  /* 0x000000ffc700720c */ /* 0x000fe20003f05270 */
[----:B------:R-:W-:Y:S11]  /*d7a0*/  VIADD R137, R137, 0x1 ;  /* 0x0000000189897836 */ /* 0x000ff60000000000 */
[----:B------:R-:W-:Y:S01]  /*d7b0*/  @!UPT UIADD3 URZ, UPT, UPT, URZ, URZ, URZ ;  /* 0x000000fffffff290 */ /* 0x000fe2000fffe0ff */
[----:B------:R4:W2:Y:S04]  /*d7c0*/  @P0 LDS.128 R160, [R3+0x20] ;  /* 0x0000200003a00984 */ /* 0x0008a80000000c00 */
[----:B------:R4:W2:Y:S04]  /*d7d0*/  @P0 LDS.128 R140, [R3+0x1020] ;  /* 0x00102000038c0984 */ /* 0x0008a80000000c00 */
[----:B------:R4:W2:Y:S04]  /*d7e0*/  @P0 LDS.128 R168, [R6] ;  /* 0x0000000006a80984 */ /* 0x0008a80000000c00 */
[----:B------:R4:W2:Y:S04]  /*d7f0*/  @P0 LDS.128 R152, [R6+0x1000] ;  /* 0x0010000006980984 */ /* 0x0008a80000000c00 */
[----:B------:R4:W2:Y:S04]  /*d800*/  @P0 LDS.128 R164, [R4+0x10] ;  /* 0x0000100004a40984 */ /* 0x0008a80000000c00 */
[----:B------:R4:W2:Y:S04]  /*d810*/  @P0 LDS.128 R148, [R4+0x1010] ;  /* 0x0010100004940984 */ /* 0x0008a80000000c00 */
[----:B------:R4:W2:Y:S04]  /*d820*/  @P0 LDS.128 R156, [R0+0x10] ;  /* 0x00001000009c0984 */ /* 0x0008a80000000c00 */
[----:B------:R4:W2:Y:S01]  /*d830*/  @P0 LDS.128 R144, [R0+0x1010] ;  /* 0x0010100000900984 */ /* 0x0008a20000000c00 */
[C---:B------:R-:W-:Y:S04]  /*d840*/  ISETP.NE.AND P0, PT, R137.reuse, 0x4, PT ;  /* 0x000000048900780c */ /* 0x040fe80003f05270 */
[----:B-1----:R-:W-:Y:S02]  /*d850*/  SEL R5, RZ, 0x1, P0 ;  /* 0x00000001ff057807 */ /* 0x002fe40000000000 */
[----:B------:R-:W-:Y:S02]  /*d860*/  SEL R137, R137, RZ, P0 ;  /* 0x000000ff89897207 */ /* 0x000fe40000000000 */
[----:B------:R-:W-:Y:S02]  /*d870*/  LOP3.LUT R16, R16, R5, RZ, 0x3c, !PT ;  /* 0x0000000510107212 */ /* 0x000fe400078e3cff */
.L_x_160:
[----:B------:R-:W-:Y:S05]  /*d880*/  BSYNC B1 ;  /* 0x0000000000017941 */ /* 0x000fea0003800000 */
.L_x_159:
[----:B------:R-:W-:Y:S11]  /*d890*/  ISETP.NE.AND P0, PT, R189, R18, PT ;  /* 0x00000012bd00720c */ /* 0x000ff60003f05270 */
[----:B------:R-:W-:Y:S02]  /*d8a0*/  @!UPT UIADD3 URZ, UPT, UPT, URZ, URZ, URZ ;  /* 0x000000fffffff290 */ /* 0x000fe4000fffe0ff */
[----:B------:R-:W-:Y:S05]  /*d8b0*/  @P0 BRA `(.L_x_164) ;  /* 0x0000000000bc0947 */ /* 0x000fea0003800000 */
[----:B------:R-:W-:Y:S11]  /*d8c0*/  LOP3.LUT P0, RZ, R10, 0x3, R177, 0x48, !PT ;  /* 0x000000030aff7812 */ /* 0x000ff600078048b1 */
[----:B------:R-:W-:Y:S02]  /*d8d0*/  @!UPT UIADD3 URZ, UPT, UPT, URZ, URZ, URZ ;  /* 0x000000fffffff290 */ /* 0x000fe4000fffe0ff */
[----:B------:R-:W-:Y:S05]  /*d8e0*/  @!P0 BRA `(.L_x_165) ;  /* 0x0000000000408947 */ /* 0x000fea0003800000 */
[----:B------:R-:W1:Y:S01]  /*d8f0*/  LDCU.64 UR8, c[0x4][0x70] ;  /* 0x01000e00ff0877ac */ /* 0x000e620008000a00 */
[----:B--2---:R-:W-:Y:S01]  /*d900*/  MOV R15, 0x0 ;  /* 0x00000000000f7802 */ /* 0x004fe20000000f00 */
[----:B------:R-:W-:Y:S02]  /*d910*/  HFMA2 R12, -RZ, RZ, 0, 5.9604644775390625e-08 ;  /* 0x00000001ff0c7431 */ /* 0x000fe400000001ff */
[----:B------:R-:W-:Y:S02]  /*d920*/  IMAD.MOV.U32 R8, RZ, RZ, 0x192 ;  /* 0x00000192ff087424 */ /* 0x000fe400078e00ff */
[----:B------:R-:W-:Y:S01]  /*d930*/  IMAD.MOV.U32 R13, RZ, RZ, RZ ;  /* 0x000000ffff0d7224 */ /* 0x000fe200078e00ff */
[----:B------:R-:W2:Y:S01]  /*d940*/  LDCU.64 UR6, c[0x4][0x78] ;  /* 0x01000f00ff0677ac */ /* 0x000ea20008000a00 */
[----:B------:R-:W3:Y:S01]  /*d950*/  LDC.64 R14, c[0x4][R15] ;  /* 0x010000000f0e7b82 */ /* 0x000ee20000000a00 */
[----:B------:R-:W5:Y:S01]  /*d960*/  LDCU.64 UR4, c[0x4][0x10] ;  /* 0x01000200ff0477ac */ /* 0x000f620008000a00 */
[----:B-1----:R-:W-:Y:S01]  /*d970*/  MOV R5, UR9 ;  /* 0x0000000900057c02 */ /* 0x002fe20008000f00 */
[----:B----4-:R-:W-:Y:S01]  /*d980*/  IMAD.U32 R4, RZ, RZ, UR8 ;  /* 0x00000008ff047e24 */ /* 0x010fe2000f8e00ff */
[----:B--2---:R-:W-:Y:S01]  /*d990*/  MOV R7, UR7 ;  /* 0x0000000700077c02 */ /* 0x004fe20008000f00 */
[----:B------:R-:W-:Y:S01]  /*d9a0*/  IMAD.U32 R6, RZ, RZ, UR6 ;  /* 0x00000006ff067e24 */ /* 0x000fe2000f8e00ff */
[----:B-----5:R-:W-:Y:S01]  /*d9b0*/  MOV R11, UR5 ;  /* 0x00000005000b7c02 */ /* 0x020fe20008000f00 */
[----:B------:R-:W-:Y:S02]  /*d9c0*/  IMAD.U32 R10, RZ, RZ, UR4 ;  /* 0x00000004ff0a7e24 */ /* 0x000fe4000f8e00ff */
[----:B------:R-:W-:Y:S07]  /*d9d0*/  LEPC R20, `(.L_x_165) ;  /* 0x000000001014794e */ /* 0x000fee0000000000 */
[----:B---3--:R-:W-:Y:S05]  /*d9e0*/  CALL.ABS.NOINC R14 ;  /* 0x000000000e007343 */ /* 0x008fea0003c00000 */
.L_x_165:
[----:B------:R-:W-:Y:S05]  /*d9f0*/  WARPSYNC.ALL ;  /* 0x0000000000007948 */ /* 0x000fea0003800000 */
[C---:B------:R-:W-:Y:S01]  /*da00*/  R2UR UR4, R17.reuse ;  /* 0x00000000110472ca */ /* 0x040fe200000e0000 */
[----:B----4-:R-:W-:Y:S05]  /*da10*/  VIADD R0, R17, 0x80 ;  /* 0x0000008011007836 */ /* 0x010fea0000000000 */
[----:B------:R-:W-:Y:S04]  /*da20*/  SHF.R.U32.HI R0, RZ, 0x15, R0 ;  /* 0x00000015ff007819 */ /* 0x000fe80000011600 */
[----:B------:R-:W-:Y:S03]  /*da30*/  LOP3.LUT P0, RZ, R0, 0x3, R177, 0x48, !PT ;  /* 0x0000000300ff7812 */ /* 0x000fe600078048b1 */
[----:B------:R-:W1:Y:S10]  /*da40*/  LDTM.x32 R24, tmem[UR4] ;  /* 0x00000004001879ee */ /* 0x000e7400082c0000 */
[----:B-1----:R-:W-:Y:S05]  /*da50*/  @!P0 BRA `(.L_x_166) ;  /* 0x0000000000408947 */ /* 0x002fea0003800000 */
[----:B------:R-:W1:Y:S01]  /*da60*/  LDCU.64 UR8, c[0x4][0x70] ;  /* 0x01000e00ff0877ac */ /* 0x000e620008000a00 */
[----:B--2---:R-:W-:Y:S01]  /*da70*/  MOV R15, 0x0 ;  /* 0x00000000000f7802 */ /* 0x004fe20000000f00 */
[----:B------:R-:W-:Y:S02]  /*da80*/  HFMA2 R12, -RZ, RZ, 0, 5.9604644775390625e-08 ;  /* 0x00000001ff0c7431 */ /* 0x000fe400000001ff */
[----:B------:R-:W-:Y:S02]  /*da90*/  IMAD.MOV.U32 R8, RZ, RZ, 0x192 ;  /* 0x00000192ff087424 */ /* 0x000fe400078e00ff */
[----:B------:R-:W-:Y:S01]  /*daa0*/  IMAD.MOV.U32 R13, RZ, RZ, RZ ;  /* 0x000000ffff0d7224 */ /* 0x000fe200078e00ff */
[----:B------:R-:W2:Y:S01]  /*dab0*/  LDCU.64 UR6, c[0x4][0x78] ;  /* 0x01000f00ff0677ac */ /* 0x000ea20008000a00 */
[----:B------:R-:W4:Y:S01]  /*dac0*/  LDC.64 R14, c[0x4][R15] ;  /* 0x010000000f0e7b82 */ /* 0x000f220000000a00 */
        /* <DEDUP_REMOVED lines=9> */
.L_x_166:
[----:B------:R-:W-:Y:S05]  /*db60*/  WARPSYNC.ALL ;  /* 0x0000000000007948 */ /* 0x000fea0003800000 */
[----:B------:R-:W-:Y:S11]  /*db70*/  R2UR UR4, R17 ;  /* 0x00000000110472ca */ /* 0x000ff600000e0000 */
[----:B------:R-:W-:Y:S02]  /*db80*/  @!UPT UIADD3 URZ, UPT, UPT, URZ, URZ, URZ ;  /* 0x000000fffffff290 */ /* 0x000fe4000fffe0ff */
[----:B------:R-:W1:Y:S02]  /*db90*/  LDTM.x32 R56, tmem[UR4+0x80] ;  /* 0x00008004003879ee */ /* 0x000e6400082c0000 */
[----:B-1----:R-:W-:Y:S01]  /*dba0*/  NOP ;  /* 0x0000000000007918 */ /* 0x002fe20000000000 */
.L_x_164:
[----:B--2-4-:R-:W-:Y:S01]  /*dbb0*/  SHF.L.U32 R4, R168, 0x10, RZ ;  /* 0x00000010a8047819 */ /* 0x014fe200000006ff */
        /* <DEDUP_REMOVED lines=39> */
[----:B------:R1:W-:Y:S01]  /*de30*/  @!P1 STS.128 [R188], R20 ;  /* 0x00000014bc009388 */ /* 0x0003e20000000c00 */
        /* <DEDUP_REMOVED lines=15> */
[----:B------:R-:W-:Y:S01]  /*df30*/  SHF.L.U32 R3, R160, 0x10, RZ ;  /* 0x00000010a0037819 */ /* 0x000fe200000006ff */
        /* <DEDUP_REMOVED lines=194> */
[----:B------:R-:W-:Y:S01]  /*eb60*/  UIADD3 UR4, UPT, UPT, UR45, 0x200, URZ ;  /* 0x000002002d047890 */ /* 0x000fe2000fffe0ff */
[----:B------:R-:W-:Y:S01]  /*eb70*/  UMOV UR51, UR44 ;  /* 0x0000002c00337c82 */ /* 0x000fe20008000000 */
[----:B------:R-:W-:Y:S02]  /*eb80*/  UIADD3 UR9, UPT, UPT, UR49, 0x80, URZ ;  /* 0x0000008031097890 */ /* 0x000fe4000fffe0ff */
[----:B------:R-:W-:Y:S02]  /*eb90*/  UIADD3 UR8, UPT, UPT, UR45, 0x1200, URZ ;  /* 0x000012002d087890 */ /* 0x000fe4000fffe0ff */
[----:B------:R-:W-:Y:S01]  /*eba0*/  MOV R181, UR4 ;  /* 0x0000000400b57c02 */ /* 0x000fe20008000f00 */
[----:B------:R-:W-:Y:S01]  /*ebb0*/  UIADD3 UR4, UP0, UPT, UR54, 0xa80, URZ ;  /* 0x00000a8036047890 */ /* 0x000fe2000ff1e0ff */
[----:B------:R-:W-:Y:S02]  /*ebc0*/  UMOV UR10, UR50 ;  /* 0x00000032000a7c82 */ /* 0x000fe40008000000 */
[----:B------:R-:W-:Y:S01]  /*ebd0*/  R2UR UR48, R181 ;  /* 0x00000000b53072ca */ /* 0x000fe200000e0000 */
[----:B------:R-:W-:Y:S01]  /*ebe0*/  UIADD3.X UR5, UPT, UPT, URZ, UR55, URZ, UP0, !UPT ;  /* 0x00000037ff057290 */ /* 0x000fe200087fe4ff */
[----:B------:R-:W-:Y:S11]  /*ebf0*/  UMOV UR11, UR44 ;  /* 0x0000002c000b7c82 */ /* 0x000ff60008000000 */
[----:B------:R1:W-:Y:S01]  /*ec00*/  UTMASTG.3D [UR48], [UR4] ;  /* 0x00000030040073b5 */ /* 0x0003e20008010000 */
[----:B------:R1:W-:Y:S01]  /*ec10*/  UTMASTG.3D [UR8], [UR4] ;  /* 0x00000008040073b5 */ /* 0x0003e20008010000 */
[----:B------:R0:W-:Y:S01]  /*ec20*/  UTMACMDFLUSH ;  /* 0x00000000000079b7 */ /* 0x0001e20000000000 */
[----:B-1----:R-:W-:Y:S04]  /*ec30*/  DEPBAR.LE SB0, 0x1 ;  /* 0x000080400000791a */ /* 0x002fe80000000000 */
.L_x_168:
[----:B------:R-:W-:Y:S05]  /*ec40*/  BSYNC.RECONVERGENT B0 ;  /* 0x0000000000007941 */ /* 0x000fea0003800200 */
.L_x_167:
[----:B------:R-:W-:Y:S01]  /*ec50*/  BAR.SYNC.DEFER_BLOCKING 0x1, 0x80 ;  /* 0x0042000000007b1d */ /* 0x000fe20000010000 */
[----:B------:R-:W-:Y:S04]  /*ec60*/  UIADD3 UR4, UPT, UPT, UR46, 0x1, URZ ;  /* 0x000000012e047890 */ /* 0x000fe8000fffe0ff */
[----:B------:R-:W-:Y:S04]  /*ec70*/  UISETP.NE.AND UP0, UPT, UR4, 0x4, UPT ;  /* 0x000000040400788c */ /* 0x000fe8000bf05270 */
[----:B------:R-:W-:Y:S01]  /*ec80*/  USEL UR47, UR4, URZ, UP0 ;  /* 0x000000ff042f7287 */ /* 0x000fe20008000000 */
[----:B------:R1:W-:Y:S01]  /*ec90*/  @P2 SYNCS.ARRIVE.TRANS64.RED.A1T0 RZ, [R3+URZ], RZ ;  /* 0x000000ff03ff29a7 */ /* 0x0003e200081004ff */
[----:B------:R-:W-:Y:S01]  /*eca0*/  BSSY B1, `(.L_x_169) ;  /* 0x000001f000017945 */ /* 0x000fe20003800000 */
[----:B------:R-:W4:Y:S02]  /*ecb0*/  @P2 SYNCS.PHASECHK.TRANS64.TRYWAIT P0, [R8+URZ+0xe0], R5 ;  /* 0x0000e005080025a7 */ /* 0x000f2400080011ff */
        /* <DEDUP_REMOVED lines=13> */
.L_x_172:
[----:B------:R-:W-:Y:S05]  /*ed90*/  BSYNC B0 ;  /* 0x0000000000007941 */ /* 0x000fea0003800000 */
.L_x_171:
        /* <DEDUP_REMOVED lines=15> */
.L_x_170:
[----:B------:R-:W-:Y:S05]  /*ee90*/  BSYNC B1 ;  /* 0x0000000000017941 */ /* 0x000fea0003800000 */
.L_x_169:
[----:B------:R-:W-:Y:S05]  /*eea0*/  VIADD R17, R17, 0x400000 ;  /* 0x0040000011117836 */ /* 0x000fea0000000000 */
[----:B----4-:R-:W-:Y:S04]  /*eeb0*/  SHF.R.U32.HI R0, RZ, 0x15, R17 ;  /* 0x00000015ff007819 */ /* 0x010fe80000011611 */
        /* <DEDUP_REMOVED lines=23> */
.L_x_175:
        /* <DEDUP_REMOVED lines=23> */
.L_x_176:
[----:B------:R-:W-:Y:S05]  /*f1a0*/  WARPSYNC.ALL ;  /* 0x0000000000007948 */ /* 0x000fea0003800000 */
[----:B------:R-:W-:Y:S11]  /*f1b0*/  R2UR UR4, R17 ;  /* 0x00000000110472ca */ /* 0x000ff600000e0000 */
[----:B------:R-:W-:Y:S02]  /*f1c0*/  @!UPT UIADD3 URZ, UPT, UPT, URZ, URZ, URZ ;  /* 0x000000fffffff290 */ /* 0x000fe4000fffe0ff */
[----:B------:R-:W1:Y:S02]  /*f1d0*/  LDTM.x32 R56, tmem[UR4+0x80] ;  /* 0x00008004003879ee */ /* 0x000e6400082c0000 */
[----:B-1----:R-:W-:Y:S01]  /*f1e0*/  NOP ;  /* 0x0000000000007918 */ /* 0x002fe20000000000 */
.L_x_174:
        /* <DEDUP_REMOVED lines=235> */
[----:B------:R-:W-:Y:S01]  /*100a0*/  @P2 SHF.L.U32 R5, R16, 0x1f, RZ ;  /* 0x0000001f10052819 */ /* 0x000fe200000006ff */
        /* <DEDUP_REMOVED lines=29> */
.L_x_178:
[----:B------:R-:W-:Y:S05]  /*10280*/  BSYNC.RECONVERGENT B0 ;  /* 0x0000000000007941 */ /* 0x000fea0003800200 */
.L_x_177:
[----:B------:R-:W-:Y:S01]  /*10290*/  BAR.SYNC.DEFER_BLOCKING 0x1, 0x80 ;  /* 0x0042000000007b1d */ /* 0x000fe20000010000 */
[----:B------:R-:W-:Y:S02]  /*102a0*/  UISETP.NE.AND UP0, UPT, UR43, URZ, UPT ;  /* 0x000000ff2b00728c */ /* 0x000fe4000bf05270 */
[----:B------:R-:W-:Y:S02]  /*102b0*/  UIADD3 UR5, UPT, UPT, UR47, 0x1, URZ ;  /* 0x000000012f057890 */ /* 0x000fe4000fffe0ff */
[----:B------:R-:W-:Y:S02]  /*102c0*/  USEL UR4, URZ, 0x60, !UP0 ;  /* 0x00000060ff047887 */ /* 0x000fe4000c000000 */
[----:B------:R-:W-:Y:S02]  /*102d0*/  UISETP.NE.AND UP0, UPT, UR5, 0x4, UPT ;  /* 0x000000040500788c */ /* 0x000fe4000bf05270 */
[----:B------:R-:W-:Y:S02]  /*102e0*/  UIADD3 UR49, UPT, UPT, UR52, UR4, URZ ;  /* 0x0000000434317290 */ /* 0x000fe4000fffe0ff */
[----:B------:R-:W-:Y:S01]  /*102f0*/  VIADD R131, R131, UR4 ;  /* 0x0000000483837c36 */ /* 0x000fe20008000000 */
[----:B------:R-:W-:Y:S04]  /*10300*/  USEL UR46, UR5, URZ, UP0 ;  /* 0x000000ff052e7287 */ /* 0x000fe80008000000 */
[----:B------:R-:W-:Y:S04]  /*10310*/  SHF.R.U32.HI R10, RZ, 0x15, R131 ;  /* 0x00000015ff0a7819 */ /* 0x000fe80000011683 */
[----:B------:R-:W-:Y:S01]  /*10320*/  LOP3.LUT R18, R10, 0x3, RZ, 0xc0, !PT ;  /* 0x000000030a127812 */ /* 0x000fe200078ec0ff */
        /* <DEDUP_REMOVED lines=16> */
.L_x_182:
[----:B------:R-:W-:Y:S05]  /*10430*/  BSYNC B0 ;  /* 0x0000000000007941 */ /* 0x000fea0003800000 */
.L_x_181:
        /* <DEDUP_REMOVED lines=15> */
.L_x_180:
[----:B------:R-:W-:Y:S05]  /*10530*/  BSYNC B1 ;  /* 0x0000000000017941 */ /* 0x000fea0003800000 */
.L_x_179:
        /* <DEDUP_REMOVED lines=9> */
[----:B----4-:R-:W-:Y:S02]  /*105d0*/  IMAD.MOV.U32 R8, RZ, RZ, 0x192 ;  /* 0x00000192ff087424 */ /* 0x010fe400078e00ff */
        /* <DEDUP_REMOVED lines=12> */
.L_x_185:
        /* <DEDUP_REMOVED lines=23> */
.L_x_186:
[----:B------:R-:W-:Y:S05]  /*10810*/  WARPSYNC.ALL ;  /* 0x0000000000007948 */ /* 0x000fea0003800000 */
[----:B------:R-:W-:Y:S11]  /*10820*/  R2UR UR4, R131 ;  /* 0x00000000830472ca */ /* 0x000ff600000e0000 */
[----:B------:R-:W-:Y:S02]  /*10830*/  @!UPT UIADD3 URZ, UPT, UPT, URZ, URZ, URZ ;  /* 0x000000fffffff290 */ /* 0x000fe4000fffe0ff */
[----:B------:R-:W1:Y:S02]  /*10840*/  LDTM.x32 R56, tmem[UR4+0x80] ;  /* 0x00008004003879ee */ /* 0x000e6400082c0000 */
[----:B-1----:R-:W-:Y:S01]  /*10850*/  NOP ;  /* 0x0000000000007918 */ /* 0x002fe20000000000 */
.L_x_184:
        /* <DEDUP_REMOVED lines=263> */
.L_x_188:
[----:B------:R-:W-:Y:S05]  /*118d0*/  BSYNC.RECONVERGENT B0 ;  /* 0x0000000000007941 */ /* 0x000fea0003800200 */
.L_x_187:
        /* <DEDUP_REMOVED lines=14> */
[----:B------:R-:W-:Y:S01]  /*119c0*/  @P1 IADD3 R6, PT, PT, R197, R4, RZ ;  /* 0x00000004c5061210 */ /* 0x000fe20007ffe0ff */
[----:B------:R-:W-:Y:S06]  /*119d0*/  @P0 BRA `(.L_x_192) ;  /* 0x00000000000c0947 */ /* 0x000fec0003800000 */
[----:B------:R-:W-:Y:S04]  /*119e0*/  SHF.L.U32 R3, R16, 0x1f, RZ ;  /* 0x0000001f10037819 */ /* 0x000fe800000006ff */
[----:B------:R-:W1:Y:S02]  /*119f0*/  SYNCS.PHASECHK.TRANS64.TRYWAIT P0, [R0+URZ+0xe0], R3 ;  /* 0x0000e003000075a7 */ /* 0x000e6400080011ff */
[----:B-1----:R-:W-:Y:S05]  /*11a00*/  @!P0 BRA `(.L_x_193) ;  /* 0x00000028002c8947 */ /* 0x002fea0003800000 */
.L_x_192:
[----:B------:R-:W-:Y:S05]  /*11a10*/  BSYNC B0 ;  /* 0x0000000000007941 */ /* 0x000fea0003800000 */
.L_x_191:
[----:B------:R-:W-:Y:S11]  /*11a20*/  ISETP.NE.AND P0, PT, R199, RZ, PT ;  /* 0x000000ffc700720c */ /* 0x000ff60003f05270 */
[----:B------:R-:W-:Y:S02]  /*11a30*/  @!UPT UIADD3 URZ, UPT, UPT, URZ, URZ, URZ ;  /* 0x000000fffffff290 */ /* 0x000fe4000fffe0ff */
[----:B------:R4:W2:Y:S01]  /*11a40*/  @P0 LDS.128 R168, [R4] ;  /* 0x0000000004a80984 */ /* 0x0008a20000000c00 */
[----:B-1----:R-:W-:Y:S03]  /*11a50*/  @P0 IADD3 R0, PT, PT, R187, R6, RZ ;  /* 0x00000006bb000210 */ /* 0x002fe60007ffe0ff */
[----:B------:R4:W1:Y:S04]  /*11a60*/  @P0 LDS.128 R152, [R4+0x1000] ;  /* 0x0010000004980984 */ /* 0x0008680000000c00 */
[----:B------:R4:W1:Y:S04]  /*11a70*/  @P0 LDS.128 R160, [R139+0x20] ;  /* 0x000020008ba00984 */ /* 0x0008680000000c00 */
[----:B------:R4:W1:Y:S04]  /*11a80*/  @P0 LDS.128 R140, [R139+0x1020] ;  /* 0x001020008b8c0984 */ /* 0x0008680000000c00 */
[----:B------:R4:W1:Y:S04]  /*11a90*/  @P0 LDS.128 R164, [R6+0x10] ;  /* 0x0000100006a40984 */ /* 0x0008680000000c00 */
[----:B------:R4:W1:Y:S04]  /*11aa0*/  @P0 LDS.128 R148, [R6+0x1010] ;  /* 0x0010100006940984 */ /* 0x0008680000000c00 */
[----:B------:R4:W1:Y:S04]  /*11ab0*/  @P0 LDS.128 R156, [R0+0x10] ;  /* 0x00001000009c0984 */ /* 0x0008680000000c00 */
[----:B------:R4:W1:Y:S02]  /*11ac0*/  @P0 LDS.128 R144, [R0+0x1010] ;  /* 0x0010100000900984 */ /* 0x0008640000000c00 */
.L_x_190:
[----:B------:R-:W-:Y:S05]  /*11ad0*/  BSYNC B1 ;  /* 0x0000000000017941 */ /* 0x000fea0003800000 */
.L_x_189:
        /* <DEDUP_REMOVED lines=9> */
[----:B------:R-:W4:Y:S01]  /*11b70*/  LDCU.64 UR8, c[0x4][0x70] ;  /* 0x01000e00ff0877ac */ /* 0x000f220008000a00 */
[----:B--2---:R-:W-:Y:S01]  /*11b80*/  MOV R15, 0x0 ;  /* 0x00000000000f7802 */ /* 0x004fe20000000f00 */
[----:B------:R-:W-:Y:S02]  /*11b90*/  HFMA2 R12, -RZ, RZ, 0, 5.9604644775390625e-08 ;  /* 0x00000001ff0c7431 */ /* 0x000fe400000001ff */
[----:B------:R-:W-:Y:S02]  /*11ba0*/  IMAD.MOV.U32 R8, RZ, RZ, 0x192 ;  /* 0x00000192ff087424 */ /* 0x000fe400078e00ff */
[----:B------:R-:W-:Y:S01]  /*11bb0*/  IMAD.MOV.U32 R13, RZ, RZ, RZ ;  /* 0x000000ffff0d7224 */ /* 0x000fe200078e00ff */
[----:B------:R-:W2:Y:S01]  /*11bc0*/  LDCU.64 UR6, c[0x4][0x78] ;  /* 0x01000f00ff0677ac */ /* 0x000ea20008000a00 */
[----:B------:R-:W1:Y:S01]  /*11bd0*/  LDC.64 R14, c[0x4][R15] ;  /* 0x010000000f0e7b82 */ /* 0x000e620000000a00 */
[----:B------:R-:W5:Y:S01]  /*11be0*/  LDCU.64 UR4, c[0x4][0x10] ;  /* 0x01000200ff0477ac */ /* 0x000f620008000a00 */
[----:B----4-:R-:W-:Y:S01]  /*11bf0*/  MOV R5, UR9 ;  /* 0x0000000900057c02 */ /* 0x010fe20008000f00 */
[----:B------:R-:W-:Y:S01]  /*11c00*/  IMAD.U32 R4, RZ, RZ, UR8 ;  /* 0x00000008ff047e24 */ /* 0x000fe2000f8e00ff */
[----:B--2---:R-:W-:Y:S01]  /*11c10*/  MOV R7, UR7 ;  /* 0x0000000700077c02 */ /* 0x004fe20008000f00 */
[----:B------:R-:W-:Y:S01]  /*11c20*/  IMAD.U32 R6, RZ, RZ, UR6 ;  /* 0x00000006ff067e24 */ /* 0x000fe2000f8e00ff */
[----:B-----5:R-:W-:Y:S01]  /*11c30*/  MOV R11, UR5 ;  /* 0x00000005000b7c02 */ /* 0x020fe20008000f00 */
[----:B------:R-:W-:Y:S02]  /*11c40*/  IMAD.U32 R10, RZ, RZ, UR4 ;  /* 0x00000004ff0a7e24 */ /* 0x000fe4000f8e00ff */
[----:B------:R-:W-:Y:S07]  /*11c50*/  LEPC R20, `(.L_x_195) ;  /* 0x000000001014794e */ /* 0x000fee0000000000 */
[----:B-1-3--:R-:W-:Y:S05]  /*11c60*/  CALL.ABS.NOINC R14 ;  /* 0x000000000e007343 */ /* 0x00afea0003c00000 */
.L_x_195:
        /* <DEDUP_REMOVED lines=23> */
.L_x_196:
[----:B------:R-:W-:Y:S05]  /*11de0*/  WARPSYNC.ALL ;  /* 0x0000000000007948 */ /* 0x000fea0003800000 */
[----:B------:R-:W-:Y:S11]  /*11df0*/  R2UR UR4, R131 ;  /* 0x00000000830472ca */ /* 0x000ff600000e0000 */
[----:B------:R-:W-:Y:S02]  /*11e00*/  @!UPT UIADD3 URZ, UPT, UPT, URZ, URZ, URZ ;  /* 0x000000fffffff290 */ /* 0x000fe4000fffe0ff */
[----:B------:R-:W4:Y:S02]  /*11e10*/  LDTM.x32 R56, tmem[UR4+0x80] ;  /* 0x00008004003879ee */ /* 0x000f2400082c0000 */
[----:B----4-:R-:W-:Y:S01]  /*11e20*/  NOP ;  /* 0x0000000000007918 */ /* 0x010fe20000000000 */
.L_x_194:
[----:B--2---:R-:W-:Y:S01]  /*11e30*/  SHF.L.U32 R6, R168, 0x10, RZ ;  /* 0x00000010a8067819 */ /* 0x004fe200000006ff */
[----:B------:R-:W-:Y:S01]  /*11e40*/  FMUL R0, R130, R24 ;  /* 0x0000001882007220 */ /* 0x000fe20000400000 */
[----:B------:R-:W-:Y:S01]  /*11e50*/  LOP3.LUT R8, R168, 0xffff0000, RZ, 0xc0, !PT ;  /* 0xffff0000a8087812 */ /* 0x000fe200078ec0ff */
[----:B------:R-:W-:Y:S01]  /*11e60*/  FMUL R3, R130, R25 ;  /* 0x0000001982037220 */ /* 0x000fe20000400000 */
[----:B------:R-:W-:Y:S01]  /*11e70*/  SHF.L.U32 R7, R169, 0x10, RZ ;  /* 0x00000010a9077819 */ /* 0x000fe200000006ff */
[----:B------:R-:W-:Y:S01]  /*11e80*/  FFMA R0, R133, R6, R0 ;  /* 0x0000000685007223 */ /* 0x000fe20000000000 */
[----:B------:R-:W-:Y:S01]  /*11e90*/  LOP3.LUT R88, R169, 0xffff0000, RZ, 0xc0, !PT ;  /* 0xffff0000a9587812 */ /* 0x000fe200078ec0ff */
[----:B------:R-:W-:Y:S01]  /*11ea0*/  FFMA R3, R133, R8, R3 ;  /* 0x0000000885037223 */ /* 0x000fe20000000003 */
[----:B------:R-:W-:Y:S01]  /*11eb0*/  SHF.L.U32 R89, R170, 0x10, RZ ;  /* 0x00000010aa597819 */ /* 0x000fe200000006ff */
[----:B------:R-:W-:Y:S01]  /*11ec0*/  FMUL R4, R130, R26 ;  /* 0x0000001a82047220 */ /* 0x000fe20000400000 */
[----:B------:R-:W-:Y:S01]  /*11ed0*/  LOP3.LUT R90, R170, 0xffff0000, RZ, 0xc0, !PT ;  /* 0xffff0000aa5a7812 */ /* 0x000fe200078ec0ff */
[C---:B------:R-:W-:Y:S01]  /*11ee0*/  FMUL R5, R130.reuse, R27 ;  /* 0x0000001b82057220 */ /* 0x040fe20000400000 */
[----:B------:R-:W-:Y:S01]  /*11ef0*/  SHF.L.U32 R91, R171, 0x10, RZ ;  /* 0x00000010ab5b7819 */ /* 0x000fe200000006ff */
[----:B------:R-:W-:Y:S01]  /*11f00*/  FFMA R4, R133, R7, R4 ;  /* 0x0000000785047223 */ /* 0x000fe20000000004 */
[----:B------:R-:W-:Y:S01]  /*11f10*/  LOP3.LUT R92, R171, 0xffff0000, RZ, 0xc0, !PT ;  /* 0xffff0000ab5c7812 */ /* 0x000fe200078ec0ff */
[----:B------:R-:W-:Y:S01]  /*11f20*/  FFMA R5, R133, R88, R5 ;  /* 0x0000005885057223 */ /* 0x000fe20000000005 */
[----:B------:R-:W-:Y:S01]  /*11f30*/  ISETP.NE.AND P1, PT, R189, R16, PT ;  /* 0x00000010bd00720c */ /* 0x000fe20003f25270 */
[----:B------:R-:W-:Y:S01]  /*11f40*/  FMUL R6, R130, R28 ;  /* 0x0000001c82067220 */ /* 0x000fe20000400000 */
[----:B-1----:R-:W-:Y:S01]  /*11f50*/  SHF.L.U32 R93, R164, 0x10, RZ ;  /* 0x00000010a45d7819 */ /* 0x002fe200000006ff */
[----:B------:R-:W-:Y:S01]  /*11f60*/  FMUL R7, R130, R29 ;  /* 0x0000001d82077220 */ /* 0x000fe20000400000 */
[----:B------:R-:W-:Y:S01]  /*11f70*/  LOP3.LUT R94, R164, 0xffff0000, RZ, 0xc0, !PT ;  /* 0xffff0000a45e7812 */ /* 0x000fe200078ec0ff */
        /* <DEDUP_REMOVED lines=27> */
[----:B------:R-:W-:Y:S01]  /*12130*/  F2FP.BF16.F32.PACK_AB R77, R5, R4 ;  /* 0x00000004054d723e */ /* 0x000fe200000010ff */
[C---:B------:R-:W-:Y:S01]  /*12140*/  FMUL R4, R130.reuse, R34 ;  /* 0x0000002282047220 */ /* 0x040fe20000400000 */
[----:B------:R-:W-:Y:S01]  /*12150*/  F2FP.BF16.F32.PACK_AB R32, R3, R0 ;  /* 0x000000000320723e */ /* 0x000fe200000010ff */
[C---:B------:R-:W-:Y:S01]  /*12160*/  FMUL R5, R130.reuse, R35 ;  /* 0x0000002382057220 */ /* 0x040fe20000400000 */
[C---:B------:R-:W-:Y:S01]  /*12170*/  SHF.L.U32 R107, R163.reuse, 0x10, RZ ;  /* 0x00000010a36b7819 */ /* 0x040fe200000006ff */
[C---:B------:R-:W-:Y:S01]  /*12180*/  FMUL R18, R130.reuse, R64 ;  /* 0x0000004082127220 */ /* 0x040fe20000400000 */
[----:B------:R-:W-:Y:S01]  /*12190*/  LOP3.LUT R108, R163, 0xffff0000, RZ, 0xc0, !PT ;  /* 0xffff0000a36c7812 */ /* 0x000fe200078ec0ff */
[C---:B------:R-:W-:Y:S01]  /*121a0*/  FMUL R64, R130.reuse, R78 ;  /* 0x0000004e82407220 */ /* 0x040fe20000400000 */
[----:B------:R-:W-:Y:S01]  /*121b0*/  F2FP.BF16.F32.PACK_AB R78, R7, R6 ;  /* 0x00000006074e723e */ /* 0x000fe200000010ff */
[----:B------:R-:W-:Y:S01]  /*121c0*/  FMUL R19, R130, R65 ;  /* 0x0000004182137220 */ /* 0x000fe20000400000 */
[----:B------:R-:W-:Y:S01]  /*121d0*/  SHF.L.U32 R109, R156, 0x10, RZ ;  /* 0x000000109c6d7819 */ /* 0x000fe200000006ff */
[C---:B------:R-:W-:Y:S01]  /*121e0*/  FMUL R65, R130.reuse, R79 ;  /* 0x0000004f82417220 */ /* 0x040fe20000400000 */
[----:B------:R-:W-:Y:S01]  /*121f0*/  F2FP.BF16.F32.PACK_AB R79, R9, R8 ;  /* 0x00000008094f723e */ /* 0x000fe200000010ff */
        /* <DEDUP_REMOVED lines=10> */
[----:B------:R-:W-:Y:S01]  /*122a0*/  FMUL R9, R130, R39 ;  /* 0x0000002782097220 */ /* 0x000fe20000400000 */
[----:B------:R-:W-:Y:S01]  /*122b0*/  SHF.L.U32 R115, R159, 0x10, RZ ;  /* 0x000000109f737819 */ /* 0x000fe200000006ff */
[----:B------:R-:W-:Y:S01]  /*122c0*/  FFMA R6, R133, R97, R6 ;  /* 0x0000006185067223 */ /* 0x000fe20000000006 */
[----:B------:R-:W-:Y:S01]  /*122d0*/  F2FP.BF16.F32.PACK_AB R33, R5, R4 ;  /* 0x000000040521723e */ /* 0x000fe200000010ff */
[----:B------:R-:W-:Y:S01]  /*122e0*/  FFMA R7, R133, R98, R7 ;  /* 0x0000006285077223 */ /* 0x000fe20000000007 */
[----:B------:R-:W-:Y:S01]  /*122f0*/  LOP3.LUT R116, R159, 0xffff0000, RZ, 0xc0, !PT ;  /* 0xffff00009f747812 */ /* 0x000fe200078ec0ff */
[C---:B------:R-:W-:Y:S01]  /*12300*/  FFMA R8, R133.reuse, R99, R8 ;  /* 0x0000006385087223 */ /* 0x040fe20000000008 */
[C---:B------:R-:W-:Y:S01]  /*12310*/  SHF.L.U32 R117, R152.reuse, 0x10, RZ ;  /* 0x0000001098757819 */ /* 0x040fe200000006ff */
[----:B------:R-:W-:Y:S01]  /*12320*/  FFMA R9, R133, R100, R9 ;  /* 0x0000006485097223 */ /* 0x000fe20000000009 */
[----:B------:R-:W-:Y:S01]  /*12330*/  F2FP.BF16.F32.PACK_AB R34, R7, R6 ;  /* 0x000000060722723e */ /* 0x000fe200000010ff */
[----:B------:R-:W-:Y:S01]  /*12340*/  @!P1 STS.128 [R188+0x6000], R76 ;  /* 0x0060004cbc009388 */ /* 0x000fe20000000c00 */
[----:B------:R-:W-:Y:S01]  /*12350*/  LOP3.LUT R118, R152, 0xffff0000, RZ, 0xc0, !PT ;  /* 0xffff000098767812 */ /* 0x000fe200078ec0ff */
[C---:B------:R-:W-:Y:S01]  /*12360*/  FMUL R0, R130.reuse, R40 ;  /* 0x0000002882007220 */ /* 0x040fe20000400000 */
[----:B------:R-:W-:Y:S01]  /*12370*/  F2FP.BF16.F32.PACK_AB R35, R9, R8 ;  /* 0x000000080923723e */ /* 0x000fe200000010ff */
[C---:B------:R-:W-:Y:S01]  /*12380*/  FMUL R3, R130.reuse, R41 ;  /* 0x0000002982037220 */ /* 0x040fe20000400000 */
[C---:B------:R-:W-:Y:S01]  /*12390*/  SHF.L.U32 R119, R153.reuse, 0x10, RZ ;  /* 0x0000001099777819 */ /* 0x040fe200000006ff */
[----:B------:R-:W-:Y:S01]  /*123a0*/  FMUL R4, R130, R42 ;  /* 0x0000002a82047220 */ /* 0x000fe20000400000 */
[----:B------:R-:W-:Y:S01]  /*123b0*/  LOP3.LUT R120, R153, 0xffff0000, RZ, 0xc0, !PT ;  /* 0xffff000099787812 */ /* 0x000fe200078ec0ff */
[----:B------:R1:W-:Y:S01]  /*123c0*/  @!P1 STS.128 [R198+0x6010], R32 ;  /* 0x00601020c6009388 */ /* 0x0003e20000000c00 */
[----:B------:R-:W-:Y:S01]  /*123d0*/  SHF.L.U32 R121, R154, 0x10, RZ ;  /* 0x000000109a797819 */ /* 0x000fe200000006ff */
[----:B------:R-:W-:Y:S01]  /*123e0*/  FMUL R5, R130, R43 ;  /* 0x0000002b82057220 */ /* 0x000fe20000400000 */
[----:B------:R-:W-:Y:S01]  /*123f0*/  LOP3.LUT R122, R154, 0xffff0000, RZ, 0xc0, !PT ;  /* 0xffff00009a7a7812 */ /* 0x000fe200078ec0ff */
[----:B------:R-:W-:Y:S01]  /*12400*/  FFMA R0, R133, R101, R0 ;  /* 0x0000006585007223 */ /* 0x000fe20000000000 */
[C---:B------:R-:W-:Y:S01]  /*12410*/  SHF.L.U32 R123, R155.reuse, 0x10, RZ ;  /* 0x000000109b7b7819 */ /* 0x040fe200000006ff */
[----:B------:R-:W-:Y:S01]  /*12420*/  FMUL R6, R130, R44 ;  /* 0x0000002c82067220 */ /* 0x000fe20000400000 */
[----:B------:R-:W-:Y:S01]  /*12430*/  LOP3.LUT R124, R155, 0xffff0000, RZ, 0xc0, !PT ;  /* 0xffff00009b7c7812 */ /* 0x000fe200078ec0ff */
[C---:B------:R-:W-:Y:S01]  /*12440*/  FFMA R3, R133.reuse, R102, R3 ;  /* 0x0000006685037223 */ /* 0x040fe20000000003 */
[----:B------:R-:W-:Y:S01]  /*12450*/  SHF.L.U32 R125, R148, 0x10, RZ ;  /* 0x00000010947d7819 */ /* 0x000fe200000006ff */
[----:B------:R-:W-:Y:S01]  /*12460*/  FMUL R7, R130, R45 ;  /* 0x0000002d82077220 */ /* 0x000fe20000400000 */
[----:B------:R-:W-:Y:S01]  /*12470*/  LOP3.LUT R126, R148, 0xffff0000, RZ, 0xc0, !PT ;  /* 0xffff0000947e7812 */ /* 0x000fe200078ec0ff */
[----:B------:R-:W-:Y:S01]  /*12480*/  FFMA R4, R133, R103, R4 ;  /* 0x0000006785047223 */ /* 0x000fe20000000004 */
[----:B------:R-:W-:Y:S01]  /*12490*/  F2FP.BF16.F32.PACK_AB R36, R3, R0 ;  /* 0x000000000324723e */ /* 0x000fe200000010ff */
[C---:B------:R-:W-:Y:S01]  /*124a0*/  FMUL R8, R130.reuse, R46 ;  /* 0x0000002e82087220 */ /* 0x040fe20000400000 */
[----:B------:R-:W-:Y:S01]  /*124b0*/  SHF.L.U32 R127, R149, 0x10, RZ ;  /* 0x00000010957f7819 */ /* 0x000fe200000006ff */
[----:B------:R-:W-:Y:S01]  /*124c0*/  FFMA R5, R133, R104, R5 ;  /* 0x0000006885057223 */ /* 0x000fe20000000005 */
[----:B------:R-:W-:Y:S01]  /*124d0*/  LOP3.LUT R128, R149, 0xffff0000, RZ, 0xc0, !PT ;  /* 0xffff000095807812 */ /* 0x000fe200078ec0ff */
[----:B------:R-:W-:Y:S01]  /*124e0*/  FMUL R9, R130, R47 ;  /* 0x0000002f82097220 */ /* 0x000fe20000400000 */
[C---:B------:R-:W-:Y:S01]  /*124f0*/  SHF.L.U32 R129, R150.reuse, 0x10, RZ ;  /* 0x0000001096817819 */ /* 0x040fe200000006ff */
[----:B------:R-:W-:Y:S01]  /*12500*/  FFMA R6, R133, R105, R6 ;  /* 0x0000006985067223 */ /* 0x000fe20000000006 */
[----:B------:R-:W-:Y:S01]  /*12510*/  F2FP.BF16.F32.PACK_AB R37, R5, R4 ;  /* 0x000000040525723e */ /* 0x000fe200000010ff */
[C---:B------:R-:W-:Y:S01]  /*12520*/  FFMA R7, R133.reuse, R106, R7 ;  /* 0x0000006a85077223 */ /* 0x040fe20000000007 */
[----:B------:R-:W-:Y:S01]  /*12530*/  LOP3.LUT R132, R150, 0xffff0000, RZ, 0xc0, !PT ;  /* 0xffff000096847812 */ /* 0x000fe200078ec0ff */
[----:B------:R-:W-:Y:S01]  /*12540*/  FFMA R8, R133, R107, R8 ;  /* 0x0000006b85087223 */ /* 0x000fe20000000008 */
[----:B------:R-:W-:Y:S01]  /*12550*/  SHF.L.U32 R131, R151, 0x10, RZ ;  /* 0x0000001097837819 */ /* 0x000fe200000006ff */
[----:B------:R-:W-:Y:S01]  /*12560*/  FFMA R9, R133, R108, R9 ;  /* 0x0000006c85097223 */ /* 0x000fe20000000009 */
[----:B------:R-:W-:Y:S01]  /*12570*/  F2FP.BF16.F32.PACK_AB R38, R7, R6 ;  /* 0x000000060726723e */ /* 0x000fe200000010ff */
[C---:B------:R-:W-:Y:S01]  /*12580*/  FMUL R0, R130.reuse, R48 ;  /* 0x0000003082007220 */ /* 0x040fe20000400000 */
[----:B------:R-:W-:Y:S01]  /*12590*/  LOP3.LUT R134, R151, 0xffff0000, RZ, 0xc0, !PT ;  /* 0xffff000097867812 */ /* 0x000fe200078ec0ff */
[C---:B------:R-:W-:Y:S01]  /*125a0*/  FMUL R3, R130.reuse, R49 ;  /* 0x0000003182037220 */ /* 0x040fe20000400000 */
[----:B------:R-:W-:Y:S01]  /*125b0*/  F2FP.BF16.F32.PACK_AB R39, R9, R8 ;  /* 0x000000080927723e */ /* 0x000fe200000010ff */
[----:B------:R-:W-:Y:S01]  /*125c0*/  FMUL R4, R130, R50 ;  /* 0x0000003282047220 */ /* 0x000fe20000400000 */
[----:B------:R-:W-:Y:S01]  /*125d0*/  SHF.L.U32 R135, R140, 0x10, RZ ;  /* 0x000000108c877819 */ /* 0x000fe200000006ff */
[----:B------:R-:W-:Y:S01]  /*125e0*/  FMUL R5, R130, R51 ;  /* 0x0000003382057220 */ /* 0x000fe20000400000 */
[----:B------:R-:W-:Y:S01]  /*125f0*/  LOP3.LUT R136, R140, 0xffff0000, RZ, 0xc0, !PT ;  /* 0xffff00008c887812 */ /* 0x000fe200078ec0ff */
[----:B------:R-:W-:Y:S01]  /*12600*/  FFMA R0, R133, R109, R0 ;  /* 0x0000006d85007223 */ /* 0x000fe20000000000 */
[C---:B------:R-:W-:Y:S01]  /*12610*/  SHF.L.U32 R137, R141.reuse, 0x10, RZ ;  /* 0x000000108d897819 */ /* 0x040fe200000006ff */
[----:B------:R-:W-:Y:S01]  /*12620*/  FMUL R6, R130, R52 ;  /* 0x0000003482067220 */ /* 0x000fe20000400000 */
[----:B------:R-:W-:Y:S01]  /*12630*/  LOP3.LUT R138, R141, 0xffff0000, RZ, 0xc0, !PT ;  /* 0xffff00008d8a7812 */ /* 0x000fe200078ec0ff */
[----:B------:R2:W-:Y:S01]  /*12640*/  @!P1 STS.128 [R196+0x6020], R36 ;  /* 0x00602024c4009388 */ /* 0x0005e20000000c00 */
[C---:B------:R-:W-:Y:S01]  /*12650*/  FFMA R3, R133.reuse, R110, R3 ;  /* 0x0000006e85037223 */ /* 0x040fe20000000003 */
[C---:B------:R-:W-:Y:S01]  /*12660*/  SHF.L.U32 R139, R142.reuse, 0x10, RZ ;  /* 0x000000108e8b7819 */ /* 0x040fe200000006ff */
[C---:B------:R-:W-:Y:S01]  /*12670*/  FFMA R4, R133.reuse, R111, R4 ;  /* 0x0000006f85047223 */ /* 0x040fe20000000004 */
[C---:B------:R-:W-:Y:S01]  /*12680*/  FFMA R5, R133.reuse, R112, R5 ;  /* 0x0000007085057223 */ /* 0x040fe20000000005 */
[----:B------:R-:W-:Y:S01]  /*12690*/  LOP3.LUT R140, R142, 0xffff0000, RZ, 0xc0, !PT ;  /* 0xffff00008e8c7812 */ /* 0x000fe200078ec0ff */
[----:B------:R-:W-:Y:S01]  /*126a0*/  FFMA R6, R133, R113, R6 ;  /* 0x0000007185067223 */ /* 0x000fe20000000006 */
[----:B-1----:R-:W-:Y:S01]  /*126b0*/  F2FP.BF16.F32.PACK_AB R32, R3, R0 ;  /* 0x000000000320723e */ /* 0x002fe200000010ff */
[C---:B------:R-:W-:Y:S01]  /*126c0*/  FMUL R7, R130.reuse, R53 ;  /* 0x0000003582077220 */ /* 0x040fe20000400000 */
[----:B------:R-:W-:Y:S01]  /*126d0*/  F2FP.BF16.F32.PACK_AB R33, R5, R4 ;  /* 0x000000040521723e */ /* 0x000fe200000010ff */
[C---:B------:R-:W-:Y:S01]  /*126e0*/  FMUL R8, R130.reuse, R54 ;  /* 0x0000003682087220 */ /* 0x040fe20000400000 */
[C---:B------:R-:W-:Y:S01]  /*126f0*/  FMUL R9, R130.reuse, R55 ;  /* 0x0000003782097220 */ /* 0x040fe20000400000 */
[----:B------:R-:W-:Y:S01]  /*12700*/  FFMA R7, R133, R114, R7 ;  /* 0x0000007285077223 */ /* 0x000fe20000000007 */
[C---:B------:R-:W-:Y:S01]  /*12710*/  FMUL R10, R130.reuse, R56 ;  /* 0x00000038820a7220 */ /* 0x040fe20000400000 */
[----:B------:R-:W-:Y:S01]  /*12720*/  SHF.L.U32 R141, R143, 0x10, RZ ;  /* 0x000000108f8d7819 */ /* 0x000fe200000006ff */
[C---:B------:R-:W-:Y:S01]  /*12730*/  FFMA R8, R133.reuse, R115, R8 ;  /* 0x0000007385087223 */ /* 0x040fe20000000008 */
[----:B------:R-:W-:Y:S01]  /*12740*/  FFMA R9, R133, R116, R9 ;  /* 0x0000007485097223 */ /* 0x000fe20000000009 */
[----:B------:R-:W-:Y:S01]  /*12750*/  F2FP.BF16.F32.PACK_AB R34, R7, R6 ;  /* 0x000000060722723e */ /* 0x000fe200000010ff */
[----:B------:R-:W-:Y:S01]  /*12760*/  FFMA R10, R133, R117, R10 ;  /* 0x00000075850a7223 */ /* 0x000fe2000000000a */
[C---:B------:R-:W-:Y:S01]  /*12770*/  FMUL R11, R130.reuse, R57 ;  /* 0x00000039820b7220 */ /* 0x040fe20000400000 */
[----:B------:R-:W-:Y:S01]  /*12780*/  LOP3.LUT R142, R143, 0xffff0000, RZ, 0xc0, !PT ;  /* 0xffff00008f8e7812 */ /* 0x000fe200078ec0ff */
[C---:B------:R-:W-:Y:S01]  /*12790*/  FMUL R12, R130.reuse, R58 ;  /* 0x0000003a820c7220 */ /* 0x040fe20000400000 */
[----:B------:R-:W-:Y:S01]  /*127a0*/  F2FP.BF16.F32.PACK_AB R35, R9, R8 ;  /* 0x000000080923723e */ /* 0x000fe200000010ff */
[----:B------:R-:W-:Y:S01]  /*127b0*/  FFMA R11, R133, R118, R11 ;  /* 0x00000076850b7223 */ /* 0x000fe2000000000b */
[C---:B------:R-:W-:Y:S01]  /*127c0*/  FMUL R13, R130.reuse, R59 ;  /* 0x0000003b820d7220 */ /* 0x040fe20000400000 */
[C---:B------:R-:W-:Y:S01]  /*127d0*/  FMUL R14, R130.reuse, R60 ;  /* 0x0000003c820e7220 */ /* 0x040fe20000400000 */
[----:B------:R-:W-:Y:S01]  /*127e0*/  FMUL R15, R130, R61 ;  /* 0x0000003d820f7220 */ /* 0x000fe20000400000 */
[----:B------:R2:W-:Y:S01]  /*127f0*/  @!P1 STS.128 [R195+0x6010], R32 ;  /* 0x00601020c3009388 */ /* 0x0005e20000000c00 */
[----:B------:R-:W-:Y:S01]  /*12800*/  F2FP.BF16.F32.PACK_AB R4, R11, R10 ;  /* 0x0000000a0b04723e */ /* 0x000fe200000010ff */
[C---:B------:R-:W-:Y:S01]  /*12810*/  FFMA R12, R133.reuse, R119, R12 ;  /* 0x00000077850c7223 */ /* 0x040fe2000000000c */
[C---:B------:R-:W-:Y:S01]  /*12820*/  SHF.L.U32 R25, R144.reuse, 0x10, RZ ;  /* 0x0000001090197819 */ /* 0x040fe200000006ff */
[C---:B------:R-:W-:Y:S01]  /*12830*/  FFMA R13, R133.reuse, R120, R13 ;  /* 0x00000078850d7223 */ /* 0x040fe2000000000d */
[C---:B------:R-:W-:Y:S01]  /*12840*/  FFMA R14, R133.reuse, R121, R14 ;  /* 0x00000079850e7223 */ /* 0x040fe2000000000e */
[----:B------:R-:W-:Y:S01]  /*12850*/  LOP3.LUT R24, R144, 0xffff0000, RZ, 0xc0, !PT ;  /* 0xffff000090187812 */ /* 0x000fe200078ec0ff */
[C---:B------:R-:W-:Y:S01]  /*12860*/  FFMA R15, R133.reuse, R122, R15 ;  /* 0x0000007a850f7223 */ /* 0x040fe2000000000f */
[C---:B------:R-:W-:Y:S01]  /*12870*/  FFMA R16, R133.reuse, R123, R16 ;  /* 0x0000007b85107223 */ /* 0x040fe20000000010 */
[C---:B------:R-:W-:Y:S01]  /*12880*/  FMUL R20, R130.reuse, R66 ;  /* 0x0000004282147220 */ /* 0x040fe20000400000 */
        /* <DEDUP_REMOVED lines=8> */
[----:B------:R-:W-:Y:S01]  /*12910*/  FFMA R21, R133, R128, R21 ;  /* 0x0000008085157223 */ /* 0x000fe20000000015 */
[C---:B------:R-:W-:Y:S01]  /*12920*/  FMUL R57, R130.reuse, R71 ;  /* 0x0000004782397220 */ /* 0x040fe20000400000 */
[----:B------:R-:W-:Y:S01]  /*12930*/  F2FP.BF16.F32.PACK_AB R5, R13, R12 ;  /* 0x0000000c0d05723e */ /* 0x000fe200000010ff */
[----:B------:R-:W-:Y:S01]  /*12940*/  FFMA R22, R133, R129, R22 ;  /* 0x0000008185167223 */ /* 0x000fe20000000016 */
[----:B------:R-:W-:Y:S01]  /*12950*/  F2FP.BF16.F32.PACK_AB R6, R15, R14 ;  /* 0x0000000e0f06723e */ /* 0x000fe200000010ff */
[C---:B------:R-:W-:Y:S01]  /*12960*/  FMUL R58, R130.reuse, R72 ;  /* 0x00000048823a7220 */ /* 0x040fe20000400000 */
[----:B------:R-:W-:Y:S01]  /*12970*/  F2FP.BF16.F32.PACK_AB R7, R17, R16 ;  /* 0x000000101107723e */ /* 0x000fe200000010ff */
[C---:B------:R-:W-:Y:S01]  /*12980*/  FFMA R23, R133.reuse, R132, R23 ;  /* 0x0000008485177223 */ /* 0x040fe20000000017 */
[C---:B------:R-:W-:Y:S01]  /*12990*/  FMUL R59, R130.reuse, R73 ;  /* 0x00000049823b7220 */ /* 0x040fe20000400000 */
[----:B------:R-:W-:Y:S01]  /*129a0*/  FFMA R56, R133, R131, R56 ;  /* 0x0000008385387223 */ /* 0x000fe20000000038 */
[C---:B------:R-:W-:Y:S01]  /*129b0*/  FMUL R60, R130.reuse, R74 ;  /* 0x0000004a823c7220 */ /* 0x040fe20000400000 */
[----:B------:R2:W-:Y:S01]  /*129c0*/  @!P1 STS.128 [R188+0x7000], R4 ;  /* 0x00700004bc009388 */ /* 0x0005e20000000c00 */
[----:B------:R-:W-:Y:S01]  /*129d0*/  F2FP.BF16.F32.PACK_AB R8, R19, R18 ;  /* 0x000000121308723e */ /* 0x000fe200000010ff */
[C---:B------:R-:W-:Y:S01]  /*129e0*/  FFMA R57, R133.reuse, R134, R57 ;  /* 0x0000008685397223 */ /* 0x040fe20000000039 */
[C---:B------:R-:W-:Y:S01]  /*129f0*/  FMUL R61, R130.reuse, R75 ;  /* 0x0000004b823d7220 */ /* 0x040fe20000400000 */
[C---:B------:R-:W-:Y:S01]  /*12a00*/  FFMA R58, R133.reuse, R135, R58 ;  /* 0x00000087853a7223 */ /* 0x040fe2000000003a */
[C---:B------:R-:W-:Y:S01]  /*12a10*/  FFMA R59, R133.reuse, R136, R59 ;  /* 0x00000088853b7223 */ /* 0x040fe2000000003b */
[C---:B------:R-:W-:Y:S01]  /*12a20*/  FFMA R60, R133.reuse, R137, R60 ;  /* 0x00000089853c7223 */ /* 0x040fe2000000003c */
[----:B------:R-:W-:Y:S01]  /*12a30*/  FFMA R61, R133, R138, R61 ;  /* 0x0000008a853d7223 */ /* 0x000fe2000000003d */
[----:B------:R-:W-:Y:S01]  /*12a40*/  F2FP.BF16.F32.PACK_AB R9, R21, R20 ;  /* 0x000000141509723e */ /* 0x000fe200000010ff */
[----:B------:R-:W-:Y:S01]  /*12a50*/  FFMA R62, R133, R139, R62 ;  /* 0x0000008b853e7223 */ /* 0x000fe2000000003e */
[----:B------:R-:W-:Y:S01]  /*12a60*/  F2FP.BF16.F32.PACK_AB R10, R23, R22 ;  /* 0x00000016170a723e */ /* 0x000fe200000010ff */
[C---:B------:R-:W-:Y:S01]  /*12a70*/  FMUL R66, R130.reuse, R80 ;  /* 0x0000005082427220 */ /* 0x040fe20000400000 */
[----:B------:R-:W-:Y:S01]  /*12a80*/  F2FP.BF16.F32.PACK_AB R11, R57, R56 ;  /* 0x00000038390b723e */ /* 0x000fe200000010ff */
[----:B------:R-:W-:Y:S01]  /*12a90*/  FFMA R63, R133, R140, R63 ;  /* 0x0000008c853f7223 */ /* 0x000fe2000000003f */
[C---:B------:R-:W-:Y:S01]  /*12aa0*/  FMUL R67, R130.reuse, R81 ;  /* 0x0000005182437220 */ /* 0x040fe20000400000 */
[----:B------:R-:W-:Y:S01]  /*12ab0*/  SHF.L.U32 R27, R145, 0x10, RZ ;  /* 0x00000010911b7819 */ /* 0x000fe200000006ff */
[----:B------:R-:W-:Y:S01]  /*12ac0*/  FFMA R64, R133, R141, R64 ;  /* 0x0000008d85407223 */ /* 0x000fe20000000040 */
[----:B------:R2:W-:Y:S01]  /*12ad0*/  @!P1 STS.128 [R198+0x7010], R8 ;  /* 0x00701008c6009388 */ /* 0x0005e20000000c00 */
[C---:B------:R-:W-:Y:S01]  /*12ae0*/  FMUL R68, R130.reuse, R82 ;  /* 0x0000005282447220 */ /* 0x040fe20000400000 */
[----:B------:R-:W-:Y:S01]  /*12af0*/  LOP3.LUT R26, R145, 0xffff0000, RZ, 0xc0, !PT ;  /* 0xffff0000911a7812 */ /* 0x000fe200078ec0ff */
[C---:B------:R-:W-:Y:S01]  /*12b00*/  FFMA R65, R133.reuse, R142, R65 ;  /* 0x0000008e85417223 */ /* 0x040fe20000000041 */
[----:B------:R-:W-:Y:S01]  /*12b10*/  FMUL R69, R130, R83 ;  /* 0x0000005382457220 */ /* 0x000fe20000400000 */
[----:B------:R-:W-:Y:S01]  /*12b20*/  SHF.L.U32 R29, R146, 0x10, RZ ;  /* 0x00000010921d7819 */ /* 0x000fe200000006ff */
[C---:B------:R-:W-:Y:S01]  /*12b30*/  FFMA R66, R133.reuse, R25, R66 ;  /* 0x0000001985427223 */ /* 0x040fe20000000042 */
[----:B------:R-:W-:Y:S01]  /*12b40*/  FMUL R70, R130, R84 ;  /* 0x0000005482467220 */ /* 0x000fe20000400000 */
[----:B------:R-:W-:Y:S01]  /*12b50*/  LOP3.LUT R28, R146, 0xffff0000, RZ, 0xc0, !PT ;  /* 0xffff0000921c7812 */ /* 0x000fe200078ec0ff */
[----:B------:R-:W-:Y:S01]  /*12b60*/  FFMA R67, R133, R24, R67 ;  /* 0x0000001885437223 */ /* 0x000fe20000000043 */
[C---:B------:R-:W-:Y:S01]  /*12b70*/  FMUL R71, R130.reuse, R85 ;  /* 0x0000005582477220 */ /* 0x040fe20000400000 */
[----:B------:R-:W-:Y:S01]  /*12b80*/  SHF.L.U32 R31, R147, 0x10, RZ ;  /* 0x00000010931f7819 */ /* 0x000fe200000006ff */
[----:B------:R-:W-:Y:S01]  /*12b90*/  FFMA R68, R133, R27, R68 ;  /* 0x0000001b85447223 */ /* 0x000fe20000000044 */
[C---:B------:R-:W-:Y:S01]  /*12ba0*/  FMUL R72, R130.reuse, R86 ;  /* 0x0000005682487220 */ /* 0x040fe20000400000 */
[----:B------:R-:W-:Y:S01]  /*12bb0*/  LOP3.LUT R30, R147, 0xffff0000, RZ, 0xc0, !PT ;  /* 0xffff0000931e7812 */ /* 0x000fe200078ec0ff */
[----:B------:R-:W-:Y:S01]  /*12bc0*/  FFMA R69, R133, R26, R69 ;  /* 0x0000001a85457223 */ /* 0x000fe20000000045 */
        /* <DEDUP_REMOVED lines=13> */
[----:B------:R-:W-:Y:S02]  /*12ca0*/  F2FP.BF16.F32.PACK_AB R19, R73, R72 ;  /* 0x000000484913723e */ /* 0x000fe400000010ff */
[----:B------:R-:W-:Y:S03]  /*12cb0*/  ISETP.NE.AND P0, PT, R189, RZ, PT ;  /* 0x000000ffbd00720c */ /* 0x000fe60003f05270 */
[----:B------:R2:W-:Y:S01]  /*12cc0*/  @!P1 STS.128 [R195+0x7010], R16 ;  /* 0x00701010c3009388 */ /* 0x0005e20000000c00 */
[----:B------:R-:W-:Y:S01]  /*12cd0*/  @!PT LDS RZ, [RZ] ;  /* 0x00000000fffff984 */ /* 0x000fe20000000800 */
[----:B------:R-:W-:Y:S01]  /*12ce0*/  @!PT LDS RZ, [RZ] ;  /* 0x00000000fffff984 */ /* 0x000fe20000000800 */
[----:B------:R-:W-:Y:S01]  /*12cf0*/  @!PT LDS RZ, [RZ] ;  /* 0x00000000fffff984 */ /* 0x000fe20000000800 */
[----:B------:R-:W-:Y:S01]  /*12d00*/  @!PT LDS RZ, [RZ] ;  /* 0x00000000fffff984 */ /* 0x000fe20000000800 */
[----:B------:R1:W-:Y:S07]  /*12d10*/  MEMBAR.ALL.CTA ;  /* 0x0000000000007992 */ /* 0x0003ee0000008000 */
[----:B-1----:R-:W1:Y:S01]  /*12d20*/  FENCE.VIEW.ASYNC.S ;  /* 0x00000000000073c6 */ /* 0x002e620000000000 */
[----:B------:R-:W-:Y:S05]  /*12d30*/  WARPSYNC.ALL ;  /* 0x0000000000007948 */ /* 0x000fea0003800000 */
[----:B------:R-:W-:Y:S01]  /*12d40*/  BSSY.RECONVERGENT B0, `(.L_x_197) ;  /* 0x0000011000007945 */ /* 0x000fe20003800200 */
        /* <DEDUP_REMOVED lines=16> */
.L_x_198:
[----:B------:R-:W-:Y:S05]  /*12e50*/  BSYNC.RECONVERGENT B0 ;  /* 0x0000000000007941 */ /* 0x000fea0003800200 */
.L_x_197:
[----:B------:R-:W-:Y:S01]  /*12e60*/  BAR.SYNC.DEFER_BLOCKING 0x1, 0x80 ;  /* 0x0042000000007b1d */ /* 0x000fe20000010000 */
[----:B------:R-:W-:Y:S09]  /*12e70*/  UISETP.NE.AND UP0, UPT, UR53, -0x8, UPT ;  /* 0xfffffff83500788c */ /* 0x000ff2000bf05270 */
[----:B------:R-:W-:Y:S05]  /*12e80*/  BRA.U !UP0, `(.L_x_199) ;  /* 0x0000000108247547 */ /* 0x000fea000b800000 */
[----:B------:R-:W-:Y:S01]  /*12e90*/  ISETP.NE.AND P0, PT, R194, RZ, PT ;  /* 0x000000ffc200720c */ /* 0x000fe20003f05270 */
[----:B------:R-:W-:Y:S01]  /*12ea0*/  IMAD.U32 R0, RZ, RZ, UR47 ;  /* 0x0000002fff007e24 */ /* 0x000fe2000f8e00ff */
[----:B------:R-:W-:Y:S04]  /*12eb0*/  UIADD3 UR4, UPT, UPT, UR47, 0x1, URZ ;  /* 0x000000012f047890 */ /* 0x000fe8000fffe0ff */
[----:B------:R-:W-:Y:S04]  /*12ec0*/  UISETP.NE.AND UP0, UPT, UR4, 0x4, UPT ;  /* 0x000000040400788c */ /* 0x000fe8000bf05270 */
[----:B------:R-:W-:Y:S03]  /*12ed0*/  USEL UR47, UR4, URZ, UP0 ;  /* 0x000000ff042f7287 */ /* 0x000fe60008000000 */
[----:B------:R-:W-:Y:S05]  /*12ee0*/  @P0 LEA R0, R0, UR45, 0x3 ;  /* 0x0000002d00000c11 */ /* 0x000fea000f8e18ff */
[----:B------:R-:W-:Y:S05]  /*12ef0*/  @P0 VIADD R3, R0, 0x100 ;  /* 0x0000010000030836 */ /* 0x000fea0000000000 */
[----:B------:R-:W-:Y:S04]  /*12f00*/  @P0 PRMT R3, R200, 0x654, R3 ;  /* 0x00000654c8030816 */ /* 0x000fe80000000003 */
[----:B------:R1:W-:Y:S03]  /*12f10*/  @P0 SYNCS.ARRIVE.TRANS64.RED.A1T0 RZ, [R3+URZ], RZ ;  /* 0x000000ff03ff09a7 */ /* 0x0003e600081004ff */
.L_x_199:
[----:B------:R-:W-:Y:S01]  /*12f20*/  R2UR UR6, R193 ;  /* 0x00000000c10672ca */ /* 0x000fe200000e0000 */
[----:B------:R-:W-:Y:S01]  /*12f30*/  UIADD3 UR53, UPT, UPT, UR53, 0x8, URZ ;  /* 0x0000000835357890 */ /* 0x000fe2000fffe0ff */
[----:B------:R-:W-:Y:S01]  /*12f40*/  R2UR UR5, R178 ;  /* 0x00000000b20572ca */ /* 0x000fe200000e0000 */
[----:B------:R-:W-:Y:S01]  /*12f50*/  ULOP3.LUT UR43, UR43, 0x1, URZ, 0x3c, !UPT ;  /* 0x000000012b2b7892 */ /* 0x000fe2000f8e3cff */
[----:B------:R-:W-:Y:S02]  /*12f60*/  R2UR UR4, R179 ;  /* 0x00000000b30472ca */ /* 0x000fe400000e0000 */
[----:B------:R-:W-:Y:S02]  /*12f70*/  R2UR UR44, R192 ;  /* 0x00000000c02c72ca */ /* 0x000fe400000e0000 */
[C---:B------:R-:W-:Y:S04]  /*12f80*/  ISETP.NE.AND P0, PT, R183.reuse, 0x2, PT ;  /* 0x00000002b700780c */ /* 0x040fe80003f05270 */
[----:B-1----:R-:W-:Y:S01]  /*12f90*/  SEL R3, RZ, 0x1, P0 ;  /* 0x00000001ff037807 */ /* 0x002fe20000000000 */
[----:B------:R-:W-:Y:S01]  /*12fa0*/  UISETP.NE.AND UP0, UPT, UR6, URZ, UPT ;  /* 0x000000ff0600728c */ /* 0x000fe2000bf05270 */
[----:B------:R-:W-:Y:S01]  /*12fb0*/  SEL R183, R183, RZ, P0 ;  /* 0x000000ffb7b77207 */ /* 0x000fe20000000000 */
[----:B------:R-:W-:Y:S01]  /*12fc0*/  UIADD3 UR20, UPT, UPT, UR36, UR5, URZ ;  /* 0x0000000524147290 */ /* 0x000fe2000fffe0ff */
[----:B------:R-:W-:Y:S01]  /*12fd0*/  LOP3.LUT R186, R186, R3, RZ, 0x3c, !PT ;  /* 0x00000003baba7212 */ /* 0x000fe200078e3cff */
[----:B------:R-:W-:Y:S05]  /*12fe0*/  UIADD3 UR19, UPT, UPT, UR37, UR4, URZ ;  /* 0x0000000425137290 */ /* 0x000fea000fffe0ff */
[----:B------:R-:W-:Y:S07]  /*12ff0*/  BRA.U UP0, `(.L_x_200) ;  /* 0xffffff3d00007547 */ /* 0x000fee000b83ffff */
[----:B------:R-:W-:Y:S01]  /*13000*/  R2UR UR4, R180 ;  /* 0x00000000b40472ca */ /* 0x000fe200000e0000 */
[----:B------:R-:W-:-:S12]  /*13010*/  SYNCS.ARRIVE.TRANS64.A1T0 RZ, [UR45+0x180], RZ ;  /* 0x000180ffffff79a7 */ /* 0x000fd8000810002d */
[----:B------:R-:W-:-:S09]  /*13020*/  UISETP.NE.AND UP0, UPT, UR4, URZ, UPT ;  /* 0x000000ff0400728c */ /* 0x000fd2000bf05270 */
[----:B------:R-:W-:Y:S05]  /*13030*/  BRA.U !UP0, `(.L_x_201) ;  /* 0x0000000108487547 */ /* 0x000fea000b800000 */
[----:B------:R-:W1:Y:S02]  /*13040*/  LDCU.64 UR4, c[0x0][0xc90] ;  /* 0x00019200ff0477ac */ /* 0x000e640008000a00 */
[----:B-1----:R-:W-:-:S04]  /*13050*/  UISETP.NE.U32.AND UP0, UPT, UR4, URZ, UPT ;  /* 0x000000ff0400728c */ /* 0x002fc8000bf05070 */
[----:B------:R-:W-:-:S09]  /*13060*/  UISETP.NE.AND.EX UP0, UPT, UR5, URZ, UPT, UP0 ;  /* 0x000000ff0500728c */ /* 0x000fd2000bf05300 */
[----:B------:R-:W-:Y:S05]  /*13070*/  BRA.U UP0, `(.L_x_202) ;  /* 0x00000001000c7547 */ /* 0x000fea000b800000 */
[----:B------:R-:W-:-:S13]  /*13080*/  FSETP.NEU.AND P0, PT, R133, RZ, PT ;  /* 0x000000ff8500720b */ /* 0x000fda0003f0d000 */
[----:B------:R-:W-:Y:S05]  /*13090*/  @!P0 EXIT ;  /* 0x000000000000894d */ /* 0x000fea0003800000 */
[----:B------:R-:W-:Y:S05]  /*130a0*/  BRA `(.L_x_201) ;  /* 0x00000000002c7947 */ /* 0x000fea0003800000 */
.L_x_202:
[----:B------:R-:W-:Y:S01]  /*130b0*/  ISETP.NE.AND P0, PT, R182, RZ, PT ;  /* 0x000000ffb600720c */ /* 0x000fe20003f05270 */
[----:B------:R-:W-:-:S12]  /*130c0*/  BSSY.RECONVERGENT B0, `(.L_x_201) ;  /* 0x0000009000007945 */ /* 0x000fd80003800200 */
[----:B------:R-:W-:Y:S05]  /*130d0*/  @P0 BRA `(.L_x_203) ;  /* 0x0000000000140947 */ /* 0x000fea0003800000 */
[----:B------:R-:W1:Y:S02]  /*130e0*/  LDCU.64 UR4, c[0x0][0xc88] ;  /* 0x00019100ff0477ac */ /* 0x000e640008000a00 */
[----:B-1----:R-:W-:-:S04]  /*130f0*/  ISETP.NE.U32.AND P0, PT, RZ, UR4, PT ;  /* 0x00000004ff007c0c */ /* 0x002fc8000bf05070 */
[----:B------:R-:W-:-:S13]  /*13100*/  ISETP.NE.AND.EX P0, PT, RZ, UR5, PT, P0 ;  /* 0x00000005ff007c0c */ /* 0x000fda000bf05300 */
[----:B------:R-:W-:Y:S05]  /*13110*/  @!P0 EXIT ;  /* 0x000000000000894d */ /* 0x000fea0003800000 */
[----:B------:R-:W-:Y:S05]  /*13120*/  BRA `(.L_x_204) ;  /* 0x0000000000087947 */ /* 0x000fea0003800000 */
.L_x_203:
[----:B------:R-:W-:-:S13]  /*13130*/  FSETP.NEU.AND P0, PT, R133, RZ, PT ;  /* 0x000000ff8500720b */ /* 0x000fda0003f0d000 */
[----:B------:R-:W-:Y:S05]  /*13140*/  @!P0 EXIT ;  /* 0x000000000000894d */ /* 0x000fea0003800000 */
.L_x_204:
[----:B------:R-:W-:Y:S05]  /*13150*/  BSYNC.RECONVERGENT B0 ;  /* 0x0000000000007941 */ /* 0x000fea0003800200 */
.L_x_201:
[----:B------:R-:W1:Y:S01]  /*13160*/  S2UR UR5, SR_CgaCtaId ;  /* 0x00000000000579c3 */ /* 0x000e620000008800 */
[----:B------:R-:W-:Y:S01]  /*13170*/  ULEA UR4, UR47, UR45, 0x3 ;  /* 0x0000002d2f047291 */ /* 0x000fe2000f8e18ff */
[----:B------:R-:W-:-:S04]  /*13180*/  DEPBAR.LE SB0, 0x0 ;  /* 0x000080000000791a */ /* 0x000fc80000000000 */
[----:B------:R-:W-:-:S04]  /*13190*/  UIADD3 UR4, UPT, UPT, UR4, 0x100, URZ ;  /* 0x0000010004047890 */ /* 0x000fc8000fffe0ff */
[----:B-1----:R-:W-:-:S09]  /*131a0*/  UPRMT UR4, UR5, 0x654, UR4 ;  /* 0x0000065405047896 */ /* 0x002fd20008000004 */
[----:B------:R-:W-:Y:S01]  /*131b0*/  SYNCS.ARRIVE.TRANS64.RED.A1T0 RZ, [UR4], RZ ;  /* 0x000000ffffff79a7 */ /* 0x000fe20008100404 */
[----:B------:R-:W-:Y:S05]  /*131c0*/  EXIT ;  /* 0x000000000000794d */ /* 0x000fea0003800000 */
.L_x_25:
[----:B-1----:R1:W3:Y:S02]  /*131d0*/  SYNCS.PHASECHK.TRANS64.TRYWAIT P0, [R0+URZ+0x170], R3 ;  /* 0x00017003000075a7 */ /* 0x0022e400080011ff */
[----:B---3--:R-:W-:Y:S05]  /*131e0*/  @!P0 NANOSLEEP.SYNCS 0x989680 ;  /* 0x009896800000895d */ /* 0x008fea0003900000 */
[----:B------:R-:W3:Y:S02]  /*131f0*/  @!P0 SYNCS.PHASECHK.TRANS64 P0, [R0+URZ+0x170], R3 ;  /* 0x00017003000085a7 */ /* 0x000ee400080010ff */
[----:B---3--:R-:W-:Y:S05]  /*13200*/  @!P0 BRA `(.L_x_25) ;  /* 0xfffffffc00f08947 */ /* 0x008fea000383ffff */
[----:B------:R-:W-:Y:S05]  /*13210*/  BRA `(.L_x_205) ;  /* 0xfffffee800b07947 */ /* 0x000fea000383ffff */
.L_x_28:
[----:B-1----:R-:W-:-:S07]  /*13220*/  MOV R0, UR41 ;  /* 0x0000002900007c02 */ /* 0x002fce0008000f00 */
.L_x_206:
[----:B-1----:R1:W3:Y:S02]  /*13230*/  SYNCS.PHASECHK.TRANS64.TRYWAIT P0, [R0+URZ+0x70], R3 ;  /* 0x00007003000075a7 */ /* 0x0022e400080011ff */
[----:B---3--:R-:W-:Y:S05]  /*13240*/  @!P0 NANOSLEEP.SYNCS 0x989680 ;  /* 0x009896800000895d */ /* 0x008fea0003900000 */
[----:B------:R-:W3:Y:S02]  /*13250*/  @!P0 SYNCS.PHASECHK.TRANS64 P0, [R0+URZ+0x70], R3 ;  /* 0x00007003000085a7 */ /* 0x000ee400080010ff */
[----:B---3--:R-:W-:Y:S05]  /*13260*/  @!P0 BRA `(.L_x_206) ;  /* 0xfffffffc00f08947 */ /* 0x008fea000383ffff */
[----:B------:R-:W-:Y:S05]  /*13270*/  BRA `(.L_x_27) ;  /* 0xfffffee800f87947 */ /* 0x000fea000383ffff */
.L_x_37:
[----:B-1----:R-:W-:-:S07]  /*13280*/  MOV R0, UR41 ;  /* 0x0000002900007c02 */ /* 0x002fce0008000f00 */
.L_x_207:
[----:B-1----:R1:W2:Y:S02]  /*13290*/  SYNCS.PHASECHK.TRANS64.TRYWAIT P0, [R0+URZ+0x70], R3 ;  /* 0x00007003000075a7 */ /* 0x0022a400080011ff */
[----:B--2---:R-:W-:Y:S05]  /*132a0*/  @!P0 NANOSLEEP.SYNCS 0x989680 ;  /* 0x009896800000895d */ /* 0x004fea0003900000 */
[----:B------:R-:W2:Y:S02]  /*132b0*/  @!P0 SYNCS.PHASECHK.TRANS64 P0, [R0+URZ+0x70], R3 ;  /* 0x00007003000085a7 */ /* 0x000ea400080010ff */
[----:B--2---:R-:W-:Y:S05]  /*132c0*/  @!P0 BRA `(.L_x_207) ;  /* 0xfffffffc00f08947 */ /* 0x004fea000383ffff */
[----:B------:R-:W-:Y:S05]  /*132d0*/  BRA `(.L_x_36) ;  /* 0xfffffef0000c7947 */ /* 0x000fea000383ffff */
.L_x_44:
[----:B-1----:R1:W4:Y:S02]  /*132e0*/  SYNCS.PHASECHK.TRANS64.TRYWAIT P0, [R3+URZ+0x130], R0 ;  /* 0x00013000030075a7 */ /* 0x00232400080011ff */
[----:B----4-:R-:W-:Y:S05]  /*132f0*/  @!P0 NANOSLEEP.SYNCS 0x989680 ;  /* 0x009896800000895d */ /* 0x010fea0003900000 */
[----:B------:R-:W4:Y:S02]  /*13300*/  @!P0 SYNCS.PHASECHK.TRANS64 P0, [R3+URZ+0x130], R0 ;  /* 0x00013000030085a7 */ /* 0x000f2400080010ff */
[----:B----4-:R-:W-:Y:S05]  /*13310*/  @!P0 BRA `(.L_x_44) ;  /* 0xfffffffc00f08947 */ /* 0x010fea000383ffff */
[----:B------:R-:W-:Y:S05]  /*13320*/  BRA `(.L_x_208) ;  /* 0xfffffef400007947 */ /* 0x000fea000383ffff */
.L_x_48:
[----:B-1----:R-:W-:-:S07]  /*13330*/  MOV R0, UR4 ;  /* 0x0000000400007c02 */ /* 0x002fce0008000f00 */
.L_x_209:
[----:B-1----:R1:W2:Y:S02]  /*13340*/  SYNCS.PHASECHK.TRANS64.TRYWAIT P0, [R0+URZ], R3 ;  /* 0x00000003000075a7 */ /* 0x0022a400080011ff */
[----:B--2---:R-:W-:Y:S05]  /*13350*/  @!P0 NANOSLEEP.SYNCS 0x989680 ;  /* 0x009896800000895d */ /* 0x004fea0003900000 */
[----:B------:R-:W2:Y:S02]  /*13360*/  @!P0 SYNCS.PHASECHK.TRANS64 P0, [R0+URZ], R3 ;  /* 0x00000003000085a7 */ /* 0x000ea400080010ff */
[----:B--2---:R-:W-:Y:S05]  /*13370*/  @!P0 BRA `(.L_x_209) ;  /* 0xfffffffc00f08947 */ /* 0x004fea000383ffff */
[----:B------:R-:W-:Y:S05]  /*13380*/  BRA `(.L_x_210) ;  /* 0xfffffef800ac7947 */ /* 0x000fea000383ffff */
.L_x_49:
[----:B------:R-:W-:-:S07]  /*13390*/  MOV R0, UR5 ;  /* 0x0000000500007c02 */ /* 0x000fce0008000f00 */
.L_x_211:
[----:B-1----:R1:W2:Y:S02]  /*133a0*/  SYNCS.PHASECHK.TRANS64.TRYWAIT P0, [R0+URZ], R3 ;  /* 0x00000003000075a7 */ /* 0x0022a400080011ff */
[----:B--2---:R-:W-:Y:S05]  /*133b0*/  @!P0 NANOSLEEP.SYNCS 0x989680 ;  /* 0x009896800000895d */ /* 0x004fea0003900000 */
[----:B------:R-:W2:Y:S02]  /*133c0*/  @!P0 SYNCS.PHASECHK.TRANS64 P0, [R0+URZ], R3 ;  /* 0x00000003000085a7 */ /* 0x000ea400080010ff */
[----:B--2---:R-:W-:Y:S05]  /*133d0*/  @!P0 BRA `(.L_x_211) ;  /* 0xfffffffc00f08947 */ /* 0x004fea000383ffff */
[----:B------:R-:W-:Y:S05]  /*133e0*/  BRA `(.L_x_212) ;  /* 0xfffffef800b87947 */ /* 0x000fea000383ffff */
.L_x_50:
[----:B------:R-:W-:-:S07]  /*133f0*/  MOV R0, UR5 ;  /* 0x0000000500007c02 */ /* 0x000fce0008000f00 */
.L_x_213:
[----:B-1----:R1:W2:Y:S02]  /*13400*/  SYNCS.PHASECHK.TRANS64.TRYWAIT P0, [R0+URZ], R3 ;  /* 0x00000003000075a7 */ /* 0x0022a400080011ff */
[----:B--2---:R-:W-:Y:S05]  /*13410*/  @!P0 NANOSLEEP.SYNCS 0x989680 ;  /* 0x009896800000895d */ /* 0x004fea0003900000 */
[----:B------:R-:W2:Y:S02]  /*13420*/  @!P0 SYNCS.PHASECHK.TRANS64 P0, [R0+URZ], R3 ;  /* 0x00000003000085a7 */ /* 0x000ea400080010ff */
[----:B--2---:R-:W-:Y:S05]  /*13430*/  @!P0 BRA `(.L_x_213) ;  /* 0xfffffffc00f08947 */ /* 0x004fea000383ffff */
[----:B------:R-:W-:Y:S05]  /*13440*/  BRA `(.L_x_214) ;  /* 0xfffffef800c47947 */ /* 0x000fea000383ffff */
.L_x_51:
[----:B------:R-:W-:-:S07]  /*13450*/  MOV R0, UR5 ;  /* 0x0000000500007c02 */ /* 0x000fce0008000f00 */
.L_x_215:
[----:B-1----:R1:W2:Y:S02]  /*13460*/  SYNCS.PHASECHK.TRANS64.TRYWAIT P0, [R0+URZ], R3 ;  /* 0x00000003000075a7 */ /* 0x0022a400080011ff */
[----:B--2---:R-:W-:Y:S05]  /*13470*/  @!P0 NANOSLEEP.SYNCS 0x989680 ;  /* 0x009896800000895d */ /* 0x004fea0003900000 */
[----:B------:R-:W2:Y:S02]  /*13480*/  @!P0 SYNCS.PHASECHK.TRANS64 P0, [R0+URZ], R3 ;  /* 0x00000003000085a7 */ /* 0x000ea400080010ff */
[----:B--2---:R-:W-:Y:S05]  /*13490*/  @!P0 BRA `(.L_x_215) ;  /* 0xfffffffc00f08947 */ /* 0x004fea000383ffff */
[----:B------:R-:W-:Y:S05]  /*134a0*/  BRA `(.L_x_216) ;  /* 0xfffffef800d07947 */ /* 0x000fea000383ffff */
.L_x_52:
[----:B------:R-:W-:-:S07]  /*134b0*/  MOV R0, UR5 ;  /* 0x0000000500007c02 */ /* 0x000fce0008000f00 */
.L_x_217:
[----:B-1----:R1:W2:Y:S02]  /*134c0*/  SYNCS.PHASECHK.TRANS64.TRYWAIT P0, [R0+URZ], R3 ;  /* 0x00000003000075a7 */ /* 0x0022a400080011ff */
[----:B--2---:R-:W-:Y:S05]  /*134d0*/  @!P0 NANOSLEEP.SYNCS 0x989680 ;  /* 0x009896800000895d */ /* 0x004fea0003900000 */
[----:B------:R-:W2:Y:S02]  /*134e0*/  @!P0 SYNCS.PHASECHK.TRANS64 P0, [R0+URZ], R3 ;  /* 0x00000003000085a7 */ /* 0x000ea400080010ff */
[----:B--2---:R-:W-:Y:S05]  /*134f0*/  @!P0 BRA `(.L_x_217) ;  /* 0xfffffffc00f08947 */ /* 0x004fea000383ffff */
[----:B------:R-:W-:Y:S05]  /*13500*/  BRA `(.L_x_218) ;  /* 0xfffffef800dc7947 */ /* 0x000fea000383ffff */
.L_x_53:
[----:B------:R-:W-:-:S07]  /*13510*/  MOV R0, UR5 ;  /* 0x0000000500007c02 */ /* 0x000fce0008000f00 */
.L_x_219:
[----:B-1----:R1:W2:Y:S02]  /*13520*/  SYNCS.PHASECHK.TRANS64.TRYWAIT P0, [R0+URZ], R3 ;  /* 0x00000003000075a7 */ /* 0x0022a400080011ff */
[----:B--2---:R-:W-:Y:S05]  /*13530*/  @!P0 NANOSLEEP.SYNCS 0x989680 ;  /* 0x009896800000895d */ /* 0x004fea0003900000 */
[----:B------:R-:W2:Y:S02]  /*13540*/  @!P0 SYNCS.PHASECHK.TRANS64 P0, [R0+URZ], R3 ;  /* 0x00000003000085a7 */ /* 0x000ea400080010ff */
[----:B--2---:R-:W-:Y:S05]  /*13550*/  @!P0 BRA `(.L_x_219) ;  /* 0xfffffffc00f08947 */ /* 0x004fea000383ffff */
[----:B------:R-:W-:Y:S05]  /*13560*/  BRA `(.L_x_220) ;  /* 0xfffffef800e87947 */ /* 0x000fea000383ffff */
.L_x_54:
[----:B------:R-:W-:-:S07]  /*13570*/  MOV R0, UR5 ;  /* 0x0000000500007c02 */ /* 0x000fce0008000f00 */
.L_x_221:
[----:B-1----:R1:W2:Y:S02]  /*13580*/  SYNCS.PHASECHK.TRANS64.TRYWAIT P0, [R0+URZ], R3 ;  /* 0x00000003000075a7 */ /* 0x0022a400080011ff */
[----:B--2---:R-:W-:Y:S05]  /*13590*/  @!P0 NANOSLEEP.SYNCS 0x989680 ;  /* 0x009896800000895d */ /* 0x004fea0003900000 */
[----:B------:R-:W2:Y:S02]  /*135a0*/  @!P0 SYNCS.PHASECHK.TRANS64 P0, [R0+URZ], R3 ;  /* 0x00000003000085a7 */ /* 0x000ea400080010ff */
[----:B--2---:R-:W-:Y:S05]  /*135b0*/  @!P0 BRA `(.L_x_221) ;  /* 0xfffffffc00f08947 */ /* 0x004fea000383ffff */
[----:B------:R-:W-:Y:S05]  /*135c0*/  BRA `(.L_x_222) ;  /* 0xfffffef800f47947 */ /* 0x000fea000383ffff */
.L_x_55:
[----:B------:R-:W-:-:S07]  /*135d0*/  MOV R0, UR5 ;  /* 0x0000000500007c02 */ /* 0x000fce0008000f00 */
.L_x_223:
[----:B-1----:R1:W2:Y:S02]  /*135e0*/  SYNCS.PHASECHK.TRANS64.TRYWAIT P0, [R0+URZ], R3 ;  /* 0x00000003000075a7 */ /* 0x0022a400080011ff */
[----:B--2---:R-:W-:Y:S05]  /*135f0*/  @!P0 NANOSLEEP.SYNCS 0x989680 ;  /* 0x009896800000895d */ /* 0x004fea0003900000 */
[----:B------:R-:W2:Y:S02]  /*13600*/  @!P0 SYNCS.PHASECHK.TRANS64 P0, [R0+URZ], R3 ;  /* 0x00000003000085a7 */ /* 0x000ea400080010ff */
[----:B--2---:R-:W-:Y:S05]  /*13610*/  @!P0 BRA `(.L_x_223) ;  /* 0xfffffffc00f08947 */ /* 0x004fea000383ffff */
[----:B------:R-:W-:Y:S05]  /*13620*/  BRA `(.L_x_224) ;  /* 0xfffffefc00007947 */ /* 0x000fea000383ffff */
.L_x_56:
[----:B------:R-:W-:-:S07]  /*13630*/  MOV R0, UR5 ;  /* 0x0000000500007c02 */ /* 0x000fce0008000f00 */
.L_x_225:
[----:B-1----:R1:W2:Y:S02]  /*13640*/  SYNCS.PHASECHK.TRANS64.TRYWAIT P0, [R0+URZ], R3 ;  /* 0x00000003000075a7 */ /* 0x0022a400080011ff */
[----:B--2---:R-:W-:Y:S05]  /*13650*/  @!P0 NANOSLEEP.SYNCS 0x989680 ;  /* 0x009896800000895d */ /* 0x004fea0003900000 */
[----:B------:R-:W2:Y:S02]  /*13660*/  @!P0 SYNCS.PHASECHK.TRANS64 P0, [R0+URZ], R3 ;  /* 0x00000003000085a7 */ /* 0x000ea400080010ff */
[----:B--2---:R-:W-:Y:S05]  /*13670*/  @!P0 BRA `(.L_x_225) ;  /* 0xfffffffc00f08947 */ /* 0x004fea000383ffff */
[----:B------:R-:W-:Y:S05]  /*13680*/  BRA `(.L_x_226) ;  /* 0xfffffefc000c7947 */ /* 0x000fea000383ffff */
.L_x_57:
[----:B------:R-:W-:-:S07]  /*13690*/  MOV R0, UR5 ;  /* 0x0000000500007c02 */ /* 0x000fce0008000f00 */
.L_x_227:
[----:B-1----:R1:W2:Y:S02]  /*136a0*/  SYNCS.PHASECHK.TRANS64.TRYWAIT P0, [R0+URZ], R3 ;  /* 0x00000003000075a7 */ /* 0x0022a400080011ff */
[----:B--2---:R-:W-:Y:S05]  /*136b0*/  @!P0 NANOSLEEP.SYNCS 0x989680 ;  /* 0x009896800000895d */ /* 0x004fea0003900000 */
[----:B------:R-:W2:Y:S02]  /*136c0*/  @!P0 SYNCS.PHASECHK.TRANS64 P0, [R0+URZ], R3 ;  /* 0x00000003000085a7 */ /* 0x000ea400080010ff */
[----:B--2---:R-:W-:Y:S05]  /*136d0*/  @!P0 BRA `(.L_x_227) ;  /* 0xfffffffc00f08947 */ /* 0x004fea000383ffff */
[----:B------:R-:W-:Y:S05]  /*136e0*/  BRA `(.L_x_228) ;  /* 0xfffffefc00187947 */ /* 0x000fea000383ffff */
.L_x_58:
[----:B------:R-:W-:-:S07]  /*136f0*/  MOV R0, UR5 ;  /* 0x0000000500007c02 */ /* 0x000fce0008000f00 */
.L_x_229:
[----:B-1----:R1:W2:Y:S02]  /*13700*/  SYNCS.PHASECHK.TRANS64.TRYWAIT P0, [R0+URZ], R3 ;  /* 0x00000003000075a7 */ /* 0x0022a400080011ff */
[----:B--2---:R-:W-:Y:S05]  /*13710*/  @!P0 NANOSLEEP.SYNCS 0x989680 ;  /* 0x009896800000895d */ /* 0x004fea0003900000 */
[----:B------:R-:W2:Y:S02]  /*13720*/  @!P0 SYNCS.PHASECHK.TRANS64 P0, [R0+URZ], R3 ;  /* 0x00000003000085a7 */ /* 0x000ea400080010ff */
[----:B--2---:R-:W-:Y:S05]  /*13730*/  @!P0 BRA `(.L_x_229) ;  /* 0xfffffffc00f08947 */ /* 0x004fea000383ffff */
[----:B------:R-:W-:Y:S05]  /*13740*/  BRA `(.L_x_230) ;  /* 0xfffffefc00247947 */ /* 0x000fea000383ffff */
.L_x_59:
[----:B------:R-:W-:-:S07]  /*13750*/  MOV R0, UR5 ;  /* 0x0000000500007c02 */ /* 0x000fce0008000f00 */
.L_x_231:
[----:B-1----:R1:W2:Y:S02]  /*13760*/  SYNCS.PHASECHK.TRANS64.TRYWAIT P0, [R0+URZ], R3 ;  /* 0x00000003000075a7 */ /* 0x0022a400080011ff */
[----:B--2---:R-:W-:Y:S05]  /*13770*/  @!P0 NANOSLEEP.SYNCS 0x989680 ;  /* 0x009896800000895d */ /* 0x004fea0003900000 */
[----:B------:R-:W2:Y:S02]  /*13780*/  @!P0 SYNCS.PHASECHK.TRANS64 P0, [R0+URZ], R3 ;  /* 0x00000003000085a7 */ /* 0x000ea400080010ff */
[----:B--2---:R-:W-:Y:S05]  /*13790*/  @!P0 BRA `(.L_x_231) ;  /* 0xfffffffc00f08947 */ /* 0x004fea000383ffff */
[----:B------:R-:W-:Y:S05]  /*137a0*/  BRA `(.L_x_232) ;  /* 0xfffffefc00307947 */ /* 0x000fea000383ffff */
.L_x_60:
[----:B------:R-:W-:-:S07]  /*137b0*/  MOV R0, UR5 ;  /* 0x0000000500007c02 */ /* 0x000fce0008000f00 */
.L_x_233:
[----:B-1----:R1:W2:Y:S02]  /*137c0*/  SYNCS.PHASECHK.TRANS64.TRYWAIT P0, [R0+URZ], R3 ;  /* 0x00000003000075a7 */ /* 0x0022a400080011ff */
[----:B--2---:R-:W-:Y:S05]  /*137d0*/  @!P0 NANOSLEEP.SYNCS 0x989680 ;  /* 0x009896800000895d */ /* 0x004fea0003900000 */
[----:B------:R-:W2:Y:S02]  /*137e0*/  @!P0 SYNCS.PHASECHK.TRANS64 P0, [R0+URZ], R3 ;  /* 0x00000003000085a7 */ /* 0x000ea400080010ff */
[----:B--2---:R-:W-:Y:S05]  /*137f0*/  @!P0 BRA `(.L_x_233) ;  /* 0xfffffffc00f08947 */ /* 0x004fea000383ffff */
[----:B------:R-:W-:Y:S05]  /*13800*/  BRA `(.L_x_234) ;  /* 0xfffffefc003c7947 */ /* 0x000fea000383ffff */
.L_x_63:
[----:B--2---:R2:W3:Y:S02]  /*13810*/  SYNCS.PHASECHK.TRANS64.TRYWAIT P0, [R0+URZ+0x160], R5 ;  /* 0x00016005000075a7 */ /* 0x0044e400080011ff */
[----:B---3--:R-:W-:Y:S05]  /*13820*/  @!P0 NANOSLEEP.SYNCS 0x989680 ;  /* 0x009896800000895d */ /* 0x008fea0003900000 */
[----:B------:R-:W3:Y:S02]  /*13830*/  @!P0 SYNCS.PHASECHK.TRANS64 P0, [R0+URZ+0x160], R5 ;  /* 0x00016005000085a7 */ /* 0x000ee400080010ff */
[----:B---3--:R-:W-:Y:S05]  /*13840*/  @!P0 BRA `(.L_x_63) ;  /* 0xfffffffc00f08947 */ /* 0x008fea000383ffff */
[----:B------:R-:W-:Y:S05]  /*13850*/  BRA `(.L_x_235) ;  /* 0xfffffefc00a07947 */ /* 0x000fea000383ffff */
.L_x_64:
[----:B------:R-:W-:-:S07]  /*13860*/  MOV R0, UR4 ;  /* 0x0000000400007c02 */ /* 0x000fce0008000f00 */
.L_x_236:
[----:B--2---:R2:W3:Y:S02]  /*13870*/  SYNCS.PHASECHK.TRANS64.TRYWAIT P0, [R0+URZ+0x140], R5 ;  /* 0x00014005000075a7 */ /* 0x0044e400080011ff */
[----:B---3--:R-:W-:Y:S05]  /*13880*/  @!P0 NANOSLEEP.SYNCS 0x989680 ;  /* 0x009896800000895d */ /* 0x008fea0003900000 */
[----:B------:R-:W3:Y:S02]  /*13890*/  @!P0 SYNCS.PHASECHK.TRANS64 P0, [R0+URZ+0x140], R5 ;  /* 0x00014005000085a7 */ /* 0x000ee400080010ff */
[----:B---3--:R-:W-:Y:S05]  /*138a0*/  @!P0 BRA `(.L_x_236) ;  /* 0xfffffffc00f08947 */ /* 0x008fea000383ffff */
[----:B------:R-:W-:Y:S05]  /*138b0*/  BRA `(.L_x_237) ;  /* 0xfffffefc00b07947 */ /* 0x000fea000383ffff */
.L_x_65:
[----:B--2---:R2:W3:Y:S02]  /*138c0*/  SYNCS.PHASECHK.TRANS64.TRYWAIT P1, [R0+URZ+0x130], R5 ;  /* 0x00013005000075a7 */ /* 0x0044e400080211ff */
[----:B---3--:R-:W-:Y:S05]  /*138d0*/  @!P1 NANOSLEEP.SYNCS 0x989680 ;  /* 0x009896800000995d */ /* 0x008fea0003900000 */
[----:B------:R-:W3:Y:S02]  /*138e0*/  @!P1 SYNCS.PHASECHK.TRANS64 P1, [R0+URZ+0x130], R5 ;  /* 0x00013005000095a7 */ /* 0x000ee400080210ff */
[----:B---3--:R-:W-:Y:S05]  /*138f0*/  @!P1 BRA `(.L_x_65) ;  /* 0xfffffffc00f09947 */ /* 0x008fea000383ffff */
[----:B------:R-:W-:Y:S05]  /*13900*/  BRA `(.L_x_238) ;  /* 0xfffffefc00e07947 */ /* 0x000fea000383ffff */
.L_x_68:
[----:B------:R-:W-:-:S07]  /*13910*/  MOV R0, UR4 ;  /* 0x0000000400007c02 */ /* 0x000fce0008000f00 */
.L_x_239:
[----:B--2---:R2:W3:Y:S02]  /*13920*/  SYNCS.PHASECHK.TRANS64.TRYWAIT P0, [R0+URZ+0x140], R3 ;  /* 0x00014003000075a7 */ /* 0x0044e400080011ff */
[----:B---3--:R-:W-:Y:S05]  /*13930*/  @!P0 NANOSLEEP.SYNCS 0x989680 ;  /* 0x009896800000895d */ /* 0x008fea0003900000 */
[----:B------:R-:W3:Y:S02]  /*13940*/  @!P0 SYNCS.PHASECHK.TRANS64 P0, [R0+URZ+0x140], R3 ;  /* 0x00014003000085a7 */ /* 0x000ee400080010ff */
[----:B---3--:R-:W-:Y:S05]  /*13950*/  @!P0 BRA `(.L_x_239) ;  /* 0xfffffffc00f08947 */ /* 0x008fea000383ffff */
[----:B------:R-:W-:Y:S05]  /*13960*/  BRA `(.L_x_67) ;  /* 0xffffff0000347947 */ /* 0x000fea000383ffff */
.L_x_75:
[----:B--2---:R2:W3:Y:S02]  /*13970*/  SYNCS.PHASECHK.TRANS64.TRYWAIT P0, [R9+URZ+0x130], R2 ;  /* 0x00013002090075a7 */ /* 0x0044e400080011ff */
[----:B---3--:R-:W-:Y:S05]  /*13980*/  @!P0 NANOSLEEP.SYNCS 0x989680 ;  /* 0x009896800000895d */ /* 0x008fea0003900000 */
[----:B------:R-:W3:Y:S02]  /*13990*/  @!P0 SYNCS.PHASECHK.TRANS64 P0, [R9+URZ+0x130], R2 ;  /* 0x00013002090085a7 */ /* 0x000ee400080010ff */
[----:B---3--:R-:W-:Y:S05]  /*139a0*/  @!P0 BRA `(.L_x_75) ;  /* 0xfffffffc00f08947 */ /* 0x008fea000383ffff */
[----:B------:R-:W-:Y:S05]  /*139b0*/  BRA `(.L_x_240) ;  /* 0xffffff0400b87947 */ /* 0x000fea000383ffff */
.L_x_78:
[----:B---3--:R3:W4:Y:S02]  /*139c0*/  SYNCS.PHASECHK.TRANS64.TRYWAIT P1, [R4+URZ], R5 ;  /* 0x00000005040075a7 */ /* 0x00872400080211ff */
[----:B----4-:R-:W-:Y:S05]  /*139d0*/  @!P1 NANOSLEEP.SYNCS 0x989680 ;  /* 0x009896800000995d */ /* 0x010fea0003900000 */
[----:B------:R-:W4:Y:S02]  /*139e0*/  @!P1 SYNCS.PHASECHK.TRANS64 P1, [R4+URZ], R5 ;  /* 0x00000005040095a7 */ /* 0x000f2400080210ff */
[----:B----4-:R-:W-:Y:S05]  /*139f0*/  @!P1 BRA `(.L_x_78) ;  /* 0xfffffffc00f09947 */ /* 0x010fea000383ffff */
[----:B------:R-:W-:Y:S05]  /*13a00*/  BRA `(.L_x_77) ;  /* 0xffffff08000c7947 */ /* 0x000fea000383ffff */
.L_x_79:
[----:B--2---:R2:W3:Y:S02]  /*13a10*/  SYNCS.PHASECHK.TRANS64.TRYWAIT P2, [R8+URZ+0x158], R9 ;  /* 0x00015809080075a7 */ /* 0x0044e400080411ff */
[----:B---3--:R-:W-:Y:S05]  /*13a20*/  @!P2 NANOSLEEP.SYNCS 0x989680 ;  /* 0x009896800000a95d */ /* 0x008fea0003900000 */
[----:B------:R-:W3:Y:S02]  /*13a30*/  @!P2 SYNCS.PHASECHK.TRANS64 P2, [R8+URZ+0x158], R9 ;  /* 0x000158090800a5a7 */ /* 0x000ee400080410ff */
[----:B---3--:R-:W-:Y:S05]  /*13a40*/  @!P2 BRA `(.L_x_79) ;  /* 0xfffffffc00f0a947 */ /* 0x008fea000383ffff */
[----:B------:R-:W-:Y:S05]  /*13a50*/  BRA `(.L_x_241) ;  /* 0xffffff08008c7947 */ /* 0x000fea000383ffff */
.L_x_82:
[----:B--2---:R2:W4:Y:S02]  /*13a60*/  SYNCS.PHASECHK.TRANS64.TRYWAIT P2, [R4+URZ], R5 ;  /* 0x00000005040075a7 */ /* 0x00452400080411ff */
[----:B----4-:R-:W-:Y:S05]  /*13a70*/  @!P2 NANOSLEEP.SYNCS 0x989680 ;  /* 0x009896800000a95d */ /* 0x010fea0003900000 */
[----:B------:R-:W4:Y:S02]  /*13a80*/  @!P2 SYNCS.PHASECHK.TRANS64 P2, [R4+URZ], R5 ;  /* 0x000000050400a5a7 */ /* 0x000f2400080410ff */
[----:B----4-:R-:W-:Y:S05]  /*13a90*/  @!P2 BRA `(.L_x_82) ;  /* 0xfffffffc00f0a947 */ /* 0x010fea000383ffff */
[----:B------:R-:W-:Y:S05]  /*13aa0*/  BRA `(.L_x_81) ;  /* 0xffffff0c00147947 */ /* 0x000fea000383ffff */
.L_x_85:
[----:B---3--:R3:W4:Y:S02]  /*13ab0*/  SYNCS.PHASECHK.TRANS64.TRYWAIT P0, [R8+URZ+0x180], R3 ;  /* 0x00018003080075a7 */ /* 0x00872400080011ff */
[----:B----4-:R-:W-:Y:S05]  /*13ac0*/  @!P0 NANOSLEEP.SYNCS 0x989680 ;  /* 0x009896800000895d */ /* 0x010fea0003900000 */
[----:B------:R-:W4:Y:S02]  /*13ad0*/  @!P0 SYNCS.PHASECHK.TRANS64 P0, [R8+URZ+0x180], R3 ;  /* 0x00018003080085a7 */ /* 0x000f2400080010ff */
[----:B----4-:R-:W-:Y:S05]  /*13ae0*/  @!P0 BRA `(.L_x_85) ;  /* 0xfffffffc00f08947 */ /* 0x010fea000383ffff */
[----:B------:R-:W-:Y:S05]  /*13af0*/  BRA `(.L_x_242) ;  /* 0xffffff10002c7947 */ /* 0x000fea000383ffff */
.L_x_90:
[----:B-1----:R1:W2:Y:S02]  /*13b00*/  SYNCS.PHASECHK.TRANS64.TRYWAIT P0, [R12+URZ+0x130], R9 ;  /* 0x000130090c0075a7 */ /* 0x0022a400080011ff */
[----:B--2---:R-:W-:Y:S05]  /*13b10*/  @!P0 NANOSLEEP.SYNCS 0x989680 ;  /* 0x009896800000895d */ /* 0x004fea0003900000 */
[----:B------:R-:W2:Y:S02]  /*13b20*/  @!P0 SYNCS.PHASECHK.TRANS64 P0, [R12+URZ+0x130], R9 ;  /* 0x000130090c0085a7 */ /* 0x000ea400080010ff */
[----:B--2---:R-:W-:Y:S05]  /*13b30*/  @!P0 BRA `(.L_x_90) ;  /* 0xfffffffc00f08947 */ /* 0x004fea000383ffff */
[----:B------:R-:W-:Y:S05]  /*13b40*/  BRA `(.L_x_243) ;  /* 0xffffff14005c7947 */ /* 0x000fea000383ffff */
.L_x_93:
[----:B------:R-:W-:Y:S07]  /*13b50*/  MOV R0, UR21 ;  /* 0x0000001500007c02 */ /* 0x000fee0008000f00 */
.L_x_244:
[----:B-1----:R1:W2:Y:S02]  /*13b60*/  SYNCS.PHASECHK.TRANS64.TRYWAIT P2, [R0+URZ+0x128], R9 ;  /* 0x00012809000075a7 */ /* 0x0022a400080411ff */
[----:B--2---:R-:W-:Y:S05]  /*13b70*/  @!P2 NANOSLEEP.SYNCS 0x989680 ;  /* 0x009896800000a95d */ /* 0x004fea0003900000 */
[----:B------:R-:W2:Y:S02]  /*13b80*/  @!P2 SYNCS.PHASECHK.TRANS64 P2, [R0+URZ+0x128], R9 ;  /* 0x000128090000a5a7 */ /* 0x000ea400080410ff */
[----:B--2---:R-:W-:Y:S05]  /*13b90*/  @!P2 BRA `(.L_x_244) ;  /* 0xfffffffc00f0a947 */ /* 0x004fea000383ffff */
[----:B------:R-:W-:Y:S05]  /*13ba0*/  BRA `(.L_x_92) ;  /* 0xffffff1800c47947 */ /* 0x000fea000383ffff */
.L_x_96:
[----:B------:R-:W-:Y:S07]  /*13bb0*/  MOV R9, UR21 ;  /* 0x0000001500097c02 */ /* 0x000fee0008000f00 */
.L_x_245:
[----:B-1----:R1:W2:Y:S02]  /*13bc0*/  SYNCS.PHASECHK.TRANS64.TRYWAIT P0, [R9+URZ+0x100], R10 ;  /* 0x0001000a090075a7 */ /* 0x0022a400080011ff */
[----:B--2---:R-:W-:Y:S05]  /*13bd0*/  @!P0 NANOSLEEP.SYNCS 0x989680 ;  /* 0x009896800000895d */ /* 0x004fea0003900000 */
[----:B------:R-:W2:Y:S02]  /*13be0*/  @!P0 SYNCS.PHASECHK.TRANS64 P0, [R9+URZ+0x100], R10 ;  /* 0x0001000a090085a7 */ /* 0x000ea400080010ff */
[----:B--2---:R-:W-:Y:S05]  /*13bf0*/  @!P0 BRA `(.L_x_245) ;  /* 0xfffffffc00f08947 */ /* 0x004fea000383ffff */
[----:B------:R-:W-:Y:S05]  /*13c00*/  BRA `(.L_x_246) ;  /* 0xffffff1c002c7947 */ /* 0x000fea000383ffff */
.L_x_97:
[----:B------:R-:W-:Y:S07]  /*13c10*/  MOV R9, UR21 ;  /* 0x0000001500097c02 */ /* 0x000fee0008000f00 */
.L_x_247:
[----:B-1----:R1:W2:Y:S02]  /*13c20*/  SYNCS.PHASECHK.TRANS64.TRYWAIT P0, [R9+URZ+0x108], R10 ;  /* 0x0001080a090075a7 */ /* 0x0022a400080011ff */
[----:B--2---:R-:W-:Y:S05]  /*13c30*/  @!P0 NANOSLEEP.SYNCS 0x989680 ;  /* 0x009896800000895d */ /* 0x004fea0003900000 */
[----:B------:R-:W2:Y:S02]  /*13c40*/  @!P0 SYNCS.PHASECHK.TRANS64 P0, [R9+URZ+0x108], R10 ;  /* 0x0001080a090085a7 */ /* 0x000ea400080010ff */
[----:B--2---:R-:W-:Y:S05]  /*13c50*/  @!P0 BRA `(.L_x_247) ;  /* 0xfffffffc00f08947 */ /* 0x004fea000383ffff */
[----:B------:R-:W-:Y:S05]  /*13c60*/  BRA `(.L_x_248) ;  /* 0xffffff1c00847947 */ /* 0x000fea000383ffff */
.L_x_98:
[----:B------:R-:W-:Y:S07]  /*13c70*/  MOV R9, UR21 ;  /* 0x0000001500097c02 */ /* 0x000fee0008000f00 */
.L_x_249:
[----:B-1----:R1:W2:Y:S02]  /*13c80*/  SYNCS.PHASECHK.TRANS64.TRYWAIT P0, [R9+URZ+0x110], R10 ;  /* 0x0001100a090075a7 */ /* 0x0022a400080011ff */
[----:B--2---:R-:W-:Y:S05]  /*13c90*/  @!P0 NANOSLEEP.SYNCS 0x989680 ;  /* 0x009896800000895d */ /* 0x004fea0003900000 */
[----:B------:R-:W2:Y:S02]  /*13ca0*/  @!P0 SYNCS.PHASECHK.TRANS64 P0, [R9+URZ+0x110], R10 ;  /* 0x0001100a090085a7 */ /* 0x000ea400080010ff */
[----:B--2---:R-:W-:Y:S05]  /*13cb0*/  @!P0 BRA `(.L_x_249) ;  /* 0xfffffffc00f08947 */ /* 0x004fea000383ffff */
[----:B------:R-:W-:Y:S05]  /*13cc0*/  BRA `(.L_x_250) ;  /* 0xffffff1c00e47947 */ /* 0x000fea000383ffff */
.L_x_99:
[----:B------:R-:W-:Y:S07]  /*13cd0*/  MOV R9, UR21 ;  /* 0x0000001500097c02 */ /* 0x000fee0008000f00 */
.L_x_251:
[----:B-1----:R1:W2:Y:S02]  /*13ce0*/  SYNCS.PHASECHK.TRANS64.TRYWAIT P0, [R9+URZ+0x118], R10 ;  /* 0x0001180a090075a7 */ /* 0x0022a400080011ff */
[----:B--2---:R-:W-:Y:S05]  /*13cf0*/  @!P0 NANOSLEEP.SYNCS 0x989680 ;  /* 0x009896800000895d */ /* 0x004fea0003900000 */
[----:B------:R-:W2:Y:S02]  /*13d00*/  @!P0 SYNCS.PHASECHK.TRANS64 P0, [R9+URZ+0x118], R10 ;  /* 0x0001180a090085a7 */ /* 0x000ea400080010ff */
[----:B--2---:R-:W-:Y:S05]  /*13d10*/  @!P0 BRA `(.L_x_251) ;  /* 0xfffffffc00f08947 */ /* 0x004fea000383ffff */
[----:B------:R-:W-:Y:S05]  /*13d20*/  BRA `(.L_x_252) ;  /* 0xffffff2000447947 */ /* 0x000fea000383ffff */
.L_x_100:
[----:B------:R-:W-:Y:S07]  /*13d30*/  MOV R0, UR21 ;  /* 0x0000001500007c02 */ /* 0x000fee0008000f00 */
.L_x_253:
[----:B-1----:R1:W2:Y:S02]  /*13d40*/  SYNCS.PHASECHK.TRANS64.TRYWAIT P0, [R0+URZ+0x100], R9 ;  /* 0x00010009000075a7 */ /* 0x0022a400080011ff */
[----:B--2---:R-:W-:Y:S05]  /*13d50*/  @!P0 NANOSLEEP.SYNCS 0x989680 ;  /* 0x009896800000895d */ /* 0x004fea0003900000 */
[----:B------:R-:W2:Y:S02]  /*13d60*/  @!P0 SYNCS.PHASECHK.TRANS64 P0, [R0+URZ+0x100], R9 ;  /* 0x00010009000085a7 */ /* 0x000ea400080010ff */
[----:B--2---:R-:W-:Y:S05]  /*13d70*/  @!P0 BRA `(.L_x_253) ;  /* 0xfffffffc00f08947 */ /* 0x004fea000383ffff */
[----:B------:R-:W-:Y:S05]  /*13d80*/  BRA `(.L_x_254) ;  /* 0xffffff2000a87947 */ /* 0x000fea000383ffff */
.L_x_101:
[----:B------:R-:W-:Y:S07]  /*13d90*/  MOV R0, UR21 ;  /* 0x0000001500007c02 */ /* 0x000fee0008000f00 */
.L_x_255:
[----:B-1----:R1:W2:Y:S02]  /*13da0*/  SYNCS.PHASECHK.TRANS64.TRYWAIT P0, [R0+URZ+0x108], R9 ;  /* 0x00010809000075a7 */ /* 0x0022a400080011ff */
[----:B--2---:R-:W-:Y:S05]  /*13db0*/  @!P0 NANOSLEEP.SYNCS 0x989680 ;  /* 0x009896800000895d */ /* 0x004fea0003900000 */
[----:B------:R-:W2:Y:S02]  /*13dc0*/  @!P0 SYNCS.PHASECHK.TRANS64 P0, [R0+URZ+0x108], R9 ;  /* 0x00010809000085a7 */ /* 0x000ea400080010ff */
[----:B--2---:R-:W-:Y:S05]  /*13dd0*/  @!P0 BRA `(.L_x_255) ;  /* 0xfffffffc00f08947 */ /* 0x004fea000383ffff */
[----:B------:R-:W-:Y:S05]  /*13de0*/  BRA `(.L_x_256) ;  /* 0xffffff2400087947 */ /* 0x000fea000383ffff */
.L_x_102:
[----:B------:R-:W-:Y:S07]  /*13df0*/  MOV R0, UR21 ;  /* 0x0000001500007c02 */ /* 0x000fee0008000f00 */
.L_x_257:
[----:B-1----:R1:W2:Y:S02]  /*13e00*/  SYNCS.PHASECHK.TRANS64.TRYWAIT P0, [R0+URZ+0x110], R9 ;  /* 0x00011009000075a7 */ /* 0x0022a400080011ff */
[----:B--2---:R-:W-:Y:S05]  /*13e10*/  @!P0 NANOSLEEP.SYNCS 0x989680 ;  /* 0x009896800000895d */ /* 0x004fea0003900000 */
[----:B------:R-:W2:Y:S02]  /*13e20*/  @!P0 SYNCS.PHASECHK.TRANS64 P0, [R0+URZ+0x110], R9 ;  /* 0x00011009000085a7 */ /* 0x000ea400080010ff */
[----:B--2---:R-:W-:Y:S05]  /*13e30*/  @!P0 BRA `(.L_x_257) ;  /* 0xfffffffc00f08947 */ /* 0x004fea000383ffff */
[----:B------:R-:W-:Y:S05]  /*13e40*/  BRA `(.L_x_258) ;  /* 0xffffff24006c7947 */ /* 0x000fea000383ffff */
.L_x_103:
[----:B------:R-:W-:Y:S07]  /*13e50*/  MOV R0, UR21 ;  /* 0x0000001500007c02 */ /* 0x000fee0008000f00 */
.L_x_259:
[----:B-1----:R1:W2:Y:S02]  /*13e60*/  SYNCS.PHASECHK.TRANS64.TRYWAIT P0, [R0+URZ+0x118], R9 ;  /* 0x00011809000075a7 */ /* 0x0022a400080011ff */
[----:B--2---:R-:W-:Y:S05]  /*13e70*/  @!P0 NANOSLEEP.SYNCS 0x989680 ;  /* 0x009896800000895d */ /* 0x004fea0003900000 */
[----:B------:R-:W2:Y:S02]  /*13e80*/  @!P0 SYNCS.PHASECHK.TRANS64 P0, [R0+URZ+0x118], R9 ;  /* 0x00011809000085a7 */ /* 0x000ea400080010ff */
[----:B--2---:R-:W-:Y:S05]  /*13e90*/  @!P0 BRA `(.L_x_259) ;  /* 0xfffffffc00f08947 */ /* 0x004fea000383ffff */
[----:B------:R-:W-:Y:S05]  /*13ea0*/  BRA `(.L_x_260) ;  /* 0xffffff2400c87947 */ /* 0x000fea000383ffff */
.L_x_105:
[----:B------:R-:W-:-:S07]  /*13eb0*/  MOV R3, UR21 ;  /* 0x0000001500037c02 */ /* 0x000fce0008000f00 */
.L_x_261:
[----:B-1----:R1:W3:Y:S02]  /*13ec0*/  SYNCS.PHASECHK.TRANS64.TRYWAIT P0, [R3+URZ+0x100], R10 ;  /* 0x0001000a030075a7 */ /* 0x0022e400080011ff */
[----:B---3--:R-:W-:Y:S05]  /*13ed0*/  @!P0 NANOSLEEP.SYNCS 0x989680 ;  /* 0x009896800000895d */ /* 0x008fea0003900000 */
[----:B------:R-:W3:Y:S02]  /*13ee0*/  @!P0 SYNCS.PHASECHK.TRANS64 P0, [R3+URZ+0x100], R10 ;  /* 0x0001000a030085a7 */ /* 0x000ee400080010ff */
[----:B---3--:R-:W-:Y:S05]  /*13ef0*/  @!P0 BRA `(.L_x_261) ;  /* 0xfffffffc00f08947 */ /* 0x008fea000383ffff */
[----:B------:R-:W-:Y:S05]  /*13f00*/  BRA `(.L_x_262) ;  /* 0xffffff2800507947 */ /* 0x000fea000383ffff */
.L_x_106:
[----:B-1----:R-:W-:-:S07]  /*13f10*/  MOV R3, UR21 ;  /* 0x0000001500037c02 */ /* 0x002fce0008000f00 */
.L_x_263:
[----:B-1----:R1:W3:Y:S02]  /*13f20*/  SYNCS.PHASECHK.TRANS64.TRYWAIT P0, [R3+URZ+0x108], R10 ;  /* 0x0001080a030075a7 */ /* 0x0022e400080011ff */
[----:B---3--:R-:W-:Y:S05]  /*13f30*/  @!P0 NANOSLEEP.SYNCS 0x989680 ;  /* 0x009896800000895d */ /* 0x008fea0003900000 */
[----:B------:R-:W3:Y:S02]  /*13f40*/  @!P0 SYNCS.PHASECHK.TRANS64 P0, [R3+URZ+0x108], R10 ;  /* 0x0001080a030085a7 */ /* 0x000ee400080010ff */
[----:B---3--:R-:W-:Y:S05]  /*13f50*/  @!P0 BRA `(.L_x_263) ;  /* 0xfffffffc00f08947 */ /* 0x008fea000383ffff */
[----:B------:R-:W-:Y:S05]  /*13f60*/  BRA `(.L_x_264) ;  /* 0xffffff2800407947 */ /* 0x000fea000383ffff */
.L_x_107:
[----:B-1----:R-:W-:-:S07]  /*13f70*/  MOV R3, UR21 ;  /* 0x0000001500037c02 */ /* 0x002fce0008000f00 */
.L_x_265:
[----:B-1----:R1:W3:Y:S02]  /*13f80*/  SYNCS.PHASECHK.TRANS64.TRYWAIT P0, [R3+URZ+0x110], R10 ;  /* 0x0001100a030075a7 */ /* 0x0022e400080011ff */
[----:B---3--:R-:W-:Y:S05]  /*13f90*/  @!P0 NANOSLEEP.SYNCS 0x989680 ;  /* 0x009896800000895d */ /* 0x008fea0003900000 */
[----:B------:R-:W3:Y:S02]  /*13fa0*/  @!P0 SYNCS.PHASECHK.TRANS64 P0, [R3+URZ+0x110], R10 ;  /* 0x0001100a030085a7 */ /* 0x000ee400080010ff */
[----:B---3--:R-:W-:Y:S05]  /*13fb0*/  @!P0 BRA `(.L_x_265) ;  /* 0xfffffffc00f08947 */ /* 0x008fea000383ffff */
[----:B------:R-:W-:Y:S05]  /*13fc0*/  BRA `(.L_x_266) ;  /* 0xffffff2800347947 */ /* 0x000fea000383ffff */
.L_x_109:
[----:B-1----:R1:W2:Y:S02]  /*13fd0*/  SYNCS.PHASECHK.TRANS64.TRYWAIT P0, [R0+URZ+0x130], R3 ;  /* 0x00013003000075a7 */ /* 0x0022a400080011ff */
[----:B--2---:R-:W-:Y:S05]  /*13fe0*/  @!P0 NANOSLEEP.SYNCS 0x989680 ;  /* 0x009896800000895d */ /* 0x004fea0003900000 */
[----:B------:R-:W2:Y:S02]  /*13ff0*/  @!P0 SYNCS.PHASECHK.TRANS64 P0, [R0+URZ+0x130], R3 ;  /* 0x00013003000085a7 */ /* 0x000ea400080010ff */
[----:B--2---:R-:W-:Y:S05]  /*14000*/  @!P0 BRA `(.L_x_109) ;  /* 0xfffffffc00f08947 */ /* 0x004fea000383ffff */
[----:B------:R-:W-:Y:S05]  /*14010*/  BRA `(.L_x_267) ;  /* 0xffffff2c000c7947 */ /* 0x000fea000383ffff */
.L_x_120:
[----:B-1----:R-:W-:Y:S04]  /*14020*/  MOV R3, UR45 ;  /* 0x0000002d00037c02 */ /* 0x002fe80008000f00 */
[----:B------:R1:W3:Y:S03]  /*14030*/  SYNCS.PHASECHK.TRANS64.TRYWAIT P1, [R3+URZ+0xe0], R6 ;  /* 0x0000e006030075a7 */ /* 0x0002e600080211ff */
[----:B---3--:R-:W-:Y:S05]  /*14040*/  @!P1 NANOSLEEP.SYNCS 0x989680 ;  /* 0x009896800000995d */ /* 0x008fea0003900000 */
[----:B------:R-:W3:Y:S02]  /*14050*/  @!P1 SYNCS.PHASECHK.TRANS64 P1, [R3+URZ+0xe0], R6 ;  /* 0x0000e006030095a7 */ /* 0x000ee400080210ff */
[----:B---3--:R-:W-:Y:S05]  /*14060*/  @!P1 BRA `(.L_x_120) ;  /* 0xfffffffc00ec9947 */ /* 0x008fea000383ffff */
[----:B------:R-:W-:Y:S05]  /*14070*/  BRA `(.L_x_119) ;  /* 0xffffff3800ec7947 */ /* 0x000fea000383ffff */
.L_x_122:
[----:B-1----:R-:W-:Y:S04]  /*14080*/  MOV R3, UR45 ;  /* 0x0000002d00037c02 */ /* 0x002fe80008000f00 */
[----:B------:R1:W4:Y:S03]  /*14090*/  SYNCS.PHASECHK.TRANS64.TRYWAIT P0, [R3+URZ+0x150], R4 ;  /* 0x00015004030075a7 */ /* 0x00032600080011ff */
[----:B----4-:R-:W-:Y:S05]  /*140a0*/  @!P0 NANOSLEEP.SYNCS 0x989680 ;  /* 0x009896800000895d */ /* 0x010fea0003900000 */
[----:B------:R-:W4:Y:S02]  /*140b0*/  @!P0 SYNCS.PHASECHK.TRANS64 P0, [R3+URZ+0x150], R4 ;  /* 0x00015004030085a7 */ /* 0x000f2400080010ff */
[----:B----4-:R-:W-:Y:S05]  /*140c0*/  @!P0 BRA `(.L_x_122) ;  /* 0xfffffffc00ec8947 */ /* 0x010fea000383ffff */
[----:B------:R-:W-:Y:S05]  /*140d0*/  BRA `(.L_x_121) ;  /* 0xffffff3c001c7947 */ /* 0x000fea000383ffff */
.L_x_133:
[----:B--2---:R2:W4:Y:S02]  /*140e0*/  SYNCS.PHASECHK.TRANS64.TRYWAIT P0, [R3+URZ+0xe0], R0 ;  /* 0x0000e000030075a7 */ /* 0x00452400080011ff */
[----:B----4-:R-:W-:Y:S05]  /*140f0*/  @!P0 NANOSLEEP.SYNCS 0x989680 ;  /* 0x009896800000895d */ /* 0x010fea0003900000 */
[----:B------:R-:W4:Y:S02]  /*14100*/  @!P0 SYNCS.PHASECHK.TRANS64 P0, [R3+URZ+0xe0], R0 ;  /* 0x0000e000030085a7 */ /* 0x000f2400080010ff */
[----:B----4-:R-:W-:Y:S05]  /*14110*/  @!P0 BRA `(.L_x_133) ;  /* 0xfffffffc00f08947 */ /* 0x010fea000383ffff */
[----:B------:R-:W-:Y:S05]  /*14120*/  BRA `(.L_x_132) ;  /* 0xffffff5000d07947 */ /* 0x000fea000383ffff */
.L_x_143:
[----:B-1----:R1:W2:Y:S02]  /*14130*/  SYNCS.PHASECHK.TRANS64.TRYWAIT P0, [R11+URZ+0xe0], R8 ;  /* 0x0000e0080b0075a7 */ /* 0x0022a400080011ff */
[----:B--2---:R-:W-:Y:S05]  /*14140*/  @!P0 NANOSLEEP.SYNCS 0x989680 ;  /* 0x009896800000895d */ /* 0x004fea0003900000 */
[----:B------:R-:W2:Y:S02]  /*14150*/  @!P0 SYNCS.PHASECHK.TRANS64 P0, [R11+URZ+0xe0], R8 ;  /* 0x0000e0080b0085a7 */ /* 0x000ea400080010ff */
[----:B--2---:R-:W-:Y:S05]  /*14160*/  @!P0 BRA `(.L_x_143) ;  /* 0xfffffffc00f08947 */ /* 0x004fea000383ffff */
[----:B------:R-:W-:Y:S05]  /*14170*/  BRA `(.L_x_142) ;  /* 0xffffff68006c7947 */ /* 0x000fea000383ffff */
.L_x_153:
[----:B-1----:R1:W2:Y:S02]  /*14180*/  SYNCS.PHASECHK.TRANS64.TRYWAIT P0, [R0+URZ+0xe0], R5 ;  /* 0x0000e005000075a7 */ /* 0x0022a400080011ff */
[----:B--2---:R-:W-:Y:S05]  /*14190*/  @!P0 NANOSLEEP.SYNCS 0x989680 ;  /* 0x009896800000895d */ /* 0x004fea0003900000 */
[----:B------:R-:W2:Y:S02]  /*141a0*/  @!P0 SYNCS.PHASECHK.TRANS64 P0, [R0+URZ+0xe0], R5 ;  /* 0x0000e005000085a7 */ /* 0x000ea400080010ff */
[----:B--2---:R-:W-:Y:S05]  /*141b0*/  @!P0 BRA `(.L_x_153) ;  /* 0xfffffffc00f08947 */ /* 0x004fea000383ffff */
[----:B------:R-:W-:Y:S05]  /*141c0*/  BRA `(.L_x_152) ;  /* 0xffffff7c00c47947 */ /* 0x000fea000383ffff */
.L_x_163:
[----:B-1----:R1:W4:Y:S02]  /*141d0*/  SYNCS.PHASECHK.TRANS64.TRYWAIT P0, [R8+URZ+0xe0], R5 ;  /* 0x0000e005080075a7 */ /* 0x00232400080011ff */
[----:B----4-:R-:W-:Y:S05]  /*141e0*/  @!P0 NANOSLEEP.SYNCS 0x989680 ;  /* 0x009896800000895d */ /* 0x010fea0003900000 */
[----:B------:R-:W4:Y:S02]  /*141f0*/  @!P0 SYNCS.PHASECHK.TRANS64 P0, [R8+URZ+0xe0], R5 ;  /* 0x0000e005080085a7 */ /* 0x000f2400080010ff */
[----:B----4-:R-:W-:Y:S05]  /*14200*/  @!P0 BRA `(.L_x_163) ;  /* 0xfffffffc00f08947 */ /* 0x010fea000383ffff */
[----:B------:R-:W-:Y:S05]  /*14210*/  BRA `(.L_x_162) ;  /* 0xffffff9400587947 */ /* 0x000fea000383ffff */
.L_x_173:
[----:B-1----:R1:W4:Y:S02]  /*14220*/  SYNCS.PHASECHK.TRANS64.TRYWAIT P0, [R8+URZ+0xe0], R5 ;  /* 0x0000e005080075a7 */ /* 0x00232400080011ff */
[----:B----4-:R-:W-:Y:S05]  /*14230*/  @!P0 NANOSLEEP.SYNCS 0x989680 ;  /* 0x009896800000895d */ /* 0x010fea0003900000 */
[----:B------:R-:W4:Y:S02]  /*14240*/  @!P0 SYNCS.PHASECHK.TRANS64 P0, [R8+URZ+0xe0], R5 ;  /* 0x0000e005080085a7 */ /* 0x000f2400080010ff */
[----:B----4-:R-:W-:Y:S05]  /*14250*/  @!P0 BRA `(.L_x_173) ;  /* 0xfffffffc00f08947 */ /* 0x010fea000383ffff */
[----:B------:R-:W-:Y:S05]  /*14260*/  BRA `(.L_x_172) ;  /* 0xffffffa800c87947 */ /* 0x000fea000383ffff */
.L_x_183:
[----:B-1----:R1:W4:Y:S02]  /*14270*/  SYNCS.PHASECHK.TRANS64.TRYWAIT P0, [R0+URZ+0xe0], R5 ;  /* 0x0000e005000075a7 */ /* 0x00232400080011ff */
[----:B----4-:R-:W-:Y:S05]  /*14280*/  @!P0 NANOSLEEP.SYNCS 0x989680 ;  /* 0x009896800000895d */ /* 0x010fea0003900000 */
[----:B------:R-:W4:Y:S02]  /*14290*/  @!P0 SYNCS.PHASECHK.TRANS64 P0, [R0+URZ+0xe0], R5 ;  /* 0x0000e005000085a7 */ /* 0x000f2400080010ff */
[----:B----4-:R-:W-:Y:S05]  /*142a0*/  @!P0 BRA `(.L_x_183) ;  /* 0xfffffffc00f08947 */ /* 0x010fea000383ffff */
[----:B------:R-:W-:Y:S05]  /*142b0*/  BRA `(.L_x_182) ;  /* 0xffffffc0005c7947 */ /* 0x000fea000383ffff */
.L_x_193:
[----:B-1----:R1:W4:Y:S02]  /*142c0*/  SYNCS.PHASECHK.TRANS64.TRYWAIT P0, [R0+URZ+0xe0], R3 ;  /* 0x0000e003000075a7 */ /* 0x00232400080011ff */
[----:B----4-:R-:W-:Y:S05]  /*142d0*/  @!P0 NANOSLEEP.SYNCS 0x989680 ;  /* 0x009896800000895d */ /* 0x010fea0003900000 */
[----:B------:R-:W4:Y:S02]  /*142e0*/  @!P0 SYNCS.PHASECHK.TRANS64 P0, [R0+URZ+0xe0], R3 ;  /* 0x0000e003000085a7 */ /* 0x000f2400080010ff */
[----:B----4-:R-:W-:Y:S05]  /*142f0*/  @!P0 BRA `(.L_x_193) ;  /* 0xfffffffc00f08947 */ /* 0x010fea000383ffff */
[----:B------:R-:W-:Y:S05]  /*14300*/  BRA `(.L_x_192) ;  /* 0xffffffd400c07947 */ /* 0x000fea000383ffff */
        .weak           $__internal_0_$__cuda_sm10x_tcgen05_guardrail_trap_col_being_dealloced_not_returned_by_alloc
        .type           $__internal_0_$__cuda_sm10x_tcgen05_guardrail_trap_col_being_dealloced_not_returned_by_alloc,@function
        .size           $__internal_0_$__cuda_sm10x_tcgen05_guardrail_trap_col_being_dealloced_not_returned_by_alloc,($__internal_1_$__cuda_sm10x_tcgen05_guardrail_trap_phase_invalid_during_alloc - $__internal_0_$__cuda_sm10x_tcgen05_guardrail_trap_col_being_dealloced_not_returned_by_alloc)
$__internal_0_$__cuda_sm10x_tcgen05_guardrail_trap_col_being_dealloced_not_returned_by_alloc:
[----:B------:R-:W-:Y:S05]  /*14310*/  BPT.TRAP 0x1 ;  /* 0x000000040000795c */ /* 0x000fea0000300000 */
[----:B------:R-:W-:-:S04]  /*14320*/  HFMA2 R3, -RZ, RZ, 0, 0 ;  /* 0x00000000ff037431 */ /* 0x000fc800000001ff */
[----:B------:R-:W-:Y:S05]  /*14330*/  RET.REL.NODEC R2 `(_ZN7cutlass13device_kernelINS_4gemm6kernel13GemmUniversalIN4cute5tupleIJiiiiEEENS1_10collective13CollectiveMmaINS1_46MainloopSm100TmaUmmaWarpSpecializedBlockScaledILi14ELi2ELi1ENS5_IJNS4_1CILi2EEESB_NSA_ILi1EEEEEEEENS5_IJNSA_ILi128EEENSA_ILi256EEENSA_ILi64EEEEEENS5_IJNS_12float_e2m1_tENS_13float_ue4m3_tEEEENS5_IJNS5_IJlSC_lEEENS4_6LayoutINS5_IJNS5_IJNS5_IJNSA_ILi32EEENSA_ILi4EEEEEEiEEENS5_IJNS5_IJNSA_ILi16EEESP_EEEiEEENS5_IJSC_iEEEEEENS5_IJSU_NS5_IJNS5_IJNSA_ILi0EEESC_EEENSA_ILi512EEEEEENS5_IJSX_iEEEEEEEEEEESL_S14_NS4_8TiledMMAINS4_8MMA_AtomIJNS4_17SM100_MMA_MXF4_SSISJ_SJ_fSK_Li128ELi256ELi16ELNS4_4UMMA5MajorE0ELS19_0ELNS18_7ScaleInE0ELS1A_0EEEEEENSN_INS5_IJSC_SC_SC_EEENS5_IJSX_SX_SX_EEEEENS5_IJNS4_10UnderscoreES1G_S1G_EEEEENS5_IJNS4_23SM90_TMA_LOAD_MULTICASTES1J_EEENS5_IJNS4_14ComposedLayoutINS4_7SwizzleILi1ELi4ELi3EEENS4_18smem_ptr_flag_bitsILi4EEENSN_INS5_IJNSA_ILi8EEESH_EEENS5_IJSH_SC_EEEEEEENSN_INS5_IJNS5_IJNS5_IJSQ_SC_EEEST_EEESC_NS5_IJSC_SC_EEEEEENS5_IJNS5_IJNS5_IJST_SZ_EEESY_EEESX_NS5_IJSP_SZ_EEEEEEEEEEEvNS4_8identityES1K_NS5_IJS1U_NSN_INS5_IJNS5_IJNS5_IJSQ_SB_EEEST_EEESC_S1X_EEENS5_IJS20_SX_NS5_IJSP_NSA_ILi1024EEEEEEEEEEEEEEvS25_EENS_8epilogue10collective18CollectiveEpilogueINS2F_23Sm100TmaWarpSpecializedILi4ELi2ELi32ELb1ELb0EEEJNS5_IJSH_SG_SH_EEENS5_IJNSN_ISH_SC_EENSN_INS5_IJSO_SB_EEENS5_IJSC_SF_EEEEEEEENS_10bfloat16_tESM_S2Q_SM_NS2F_6fusion15FusionCallbacksIS2J_NS2R_17LinearCombinationIS2Q_fS2Q_fLNS_15FloatRoundStyleE2EEES2K_S2P_JEEENS4_5SM1004TMEM4LOAD26SM100_TMEM_LOAD_32dp32b32xENS4_13SM90_TMA_LOADENS1L_INS1M_ILi2ELi4ELi3EEENS1O_ILi16EEENSN_INS5_IJS1Q_SO_EEENS5_IJSO_SC_EEEEEEENS4_39AutoVectorizingCopyWithAssumedAlignmentILi128EEENS4_14SM90_TMA_STOREES37_S39_S39_EEEvvEEEEvNT_6ParamsE) ;  /* 0xfffffebc02307950 */ /* 0x000fea0003c3ffff */
        .weak           $__internal_1_$__cuda_sm10x_tcgen05_guardrail_trap_phase_invalid_during_alloc
        .type           $__internal_1_$__cuda_sm10x_tcgen05_guardrail_trap_phase_invalid_during_alloc,@function
        .size           $__internal_1_$__cuda_sm10x_tcgen05_guardrail_trap_phase_invalid_during_alloc,($__internal_2_$__cuda_sm10x_tcgen05_guardrail_trap_unallocated_columns_being_dealloced - $__internal_1_$__cuda_sm10x_tcgen05_guardrail_trap_phase_invalid_during_alloc)
$__internal_1_$__cuda_sm10x_tcgen05_guardrail_trap_phase_invalid_during_alloc:
[----:B------:R-:W-:Y:S05]  /*14340*/  BPT.TRAP 0x1 ;  /* 0x000000040000795c */ /* 0x000fea0000300000 */
[----:B------:R-:W-:-:S04]  /*14350*/  MOV R3, 0x0 ;  /* 0x0000000000037802 */ /* 0x000fc80000000f00 */
[----:B------:R-:W-:Y:S05]  /*14360*/  RET.REL.NODEC R2 `(_ZN7cutlass13device_kernelINS_4gemm6kernel13GemmUniversalIN4cute5tupleIJiiiiEEENS1_10collective13CollectiveMmaINS1_46MainloopSm100TmaUmmaWarpSpecializedBlockScaledILi14ELi2ELi1ENS5_IJNS4_1CILi2EEESB_NSA_ILi1EEEEEEEENS5_IJNSA_ILi128EEENSA_ILi256EEENSA_ILi64EEEEEENS5_IJNS_12float_e2m1_tENS_13float_ue4m3_tEEEENS5_IJNS5_IJlSC_lEEENS4_6LayoutINS5_IJNS5_IJNS5_IJNSA_ILi32EEENSA_ILi4EEEEEEiEEENS5_IJNS5_IJNSA_ILi16EEESP_EEEiEEENS5_IJSC_iEEEEEENS5_IJSU_NS5_IJNS5_IJNSA_ILi0EEESC_EEENSA_ILi512EEEEEENS5_IJSX_iEEEEEEEEEEESL_S14_NS4_8TiledMMAINS4_8MMA_AtomIJNS4_17SM100_MMA_MXF4_SSISJ_SJ_fSK_Li128ELi256ELi16ELNS4_4UMMA5MajorE0ELS19_0ELNS18_7ScaleInE0ELS1A_0EEEEEENSN_INS5_IJSC_SC_SC_EEENS5_IJSX_SX_SX_EEEEENS5_IJNS4_10UnderscoreES1G_S1G_EEEEENS5_IJNS4_23SM90_TMA_LOAD_MULTICASTES1J_EEENS5_IJNS4_14ComposedLayoutINS4_7SwizzleILi1ELi4ELi3EEENS4_18smem_ptr_flag_bitsILi4EEENSN_INS5_IJNSA_ILi8EEESH_EEENS5_IJSH_SC_EEEEEEENSN_INS5_IJNS5_IJNS5_IJSQ_SC_EEEST_EEESC_NS5_IJSC_SC_EEEEEENS5_IJNS5_IJNS5_IJST_SZ_EEESY_EEESX_NS5_IJSP_SZ_EEEEEEEEEEEvNS4_8identityES1K_NS5_IJS1U_NSN_INS5_IJNS5_IJNS5_IJSQ_SB_EEEST_EEESC_S1X_EEENS5_IJS20_SX_NS5_IJSP_NSA_ILi1024EEEEEEEEEEEEEEvS25_EENS_8epilogue10collective18CollectiveEpilogueINS2F_23Sm100TmaWarpSpecializedILi4ELi2ELi32ELb1ELb0EEEJNS5_IJSH_SG_SH_EEENS5_IJNSN_ISH_SC_EENSN_INS5_IJSO_SB_EEENS5_IJSC_SF_EEEEEEEENS_10bfloat16_tESM_S2Q_SM_NS2F_6fusion15FusionCallbacksIS2J_NS2R_17LinearCombinationIS2Q_fS2Q_fLNS_15FloatRoundStyleE2EEES2K_S2P_JEEENS4_5SM1004TMEM4LOAD26SM100_TMEM_LOAD_32dp32b32xENS4_13SM90_TMA_LOADENS1L_INS1M_ILi2ELi4ELi3EEENS1O_ILi16EEENSN_INS5_IJS1Q_SO_EEENS5_IJSO_SC_EEEEEEENS4_39AutoVectorizingCopyWithAssumedAlignmentILi128EEENS4_14SM90_TMA_STOREES37_S39_S39_EEEvvEEEEvNT_6ParamsE) ;  /* 0xfffffebc02247950 */ /* 0x000fea0003c3ffff */
        .weak           $__internal_2_$__cuda_sm10x_tcgen05_guardrail_trap_unallocated_columns_being_dealloced
        .type           $__internal_2_$__cuda_sm10x_tcgen05_guardrail_trap_unallocated_columns_being_dealloced,@function
        .size           $__internal_2_$__cuda_sm10x_tcgen05_guardrail_trap_unallocated_columns_being_dealloced,(.L_x_269 - $__internal_2_$__cuda_sm10x_tcgen05_guardrail_trap_unallocated_columns_being_dealloced)
$__internal_2_$__cuda_sm10x_tcgen05_guardrail_trap_unallocated_columns_being_dealloced:
[----:B------:R-:W-:Y:S05]  /*14370*/  BPT.TRAP 0x1 ;  /* 0x000000040000795c */ /* 0x000fea0000300000 */
[----:B------:R-:W-:-:S04]  /*14380*/  HFMA2 R3, -RZ, RZ, 0, 0 ;  /* 0x00000000ff037431 */ /* 0x000fc800000001ff */
[----:B------:R-:W-:Y:S05]  /*14390*/  RET.REL.NODEC R2 `(_ZN7cutlass13device_kernelINS_4gemm6kernel13GemmUniversalIN4cute5tupleIJiiiiEEENS1_10collective13CollectiveMmaINS1_46MainloopSm100TmaUmmaWarpSpecializedBlockScaledILi14ELi2ELi1ENS5_IJNS4_1CILi2EEESB_NSA_ILi1EEEEEEEENS5_IJNSA_ILi128EEENSA_ILi256EEENSA_ILi64EEEEEENS5_IJNS_12float_e2m1_tENS_13float_ue4m3_tEEEENS5_IJNS5_IJlSC_lEEENS4_6LayoutINS5_IJNS5_IJNS5_IJNSA_ILi32EEENSA_ILi4EEEEEEiEEENS5_IJNS5_IJNSA_ILi16EEESP_EEEiEEENS5_IJSC_iEEEEEENS5_IJSU_NS5_IJNS5_IJNSA_ILi0EEESC_EEENSA_ILi512EEEEEENS5_IJSX_iEEEEEEEEEEESL_S14_NS4_8TiledMMAINS4_8MMA_AtomIJNS4_17SM100_MMA_MXF4_SSISJ_SJ_fSK_Li128ELi256ELi16ELNS4_4UMMA5MajorE0ELS19_0ELNS18_7ScaleInE0ELS1A_0EEEEEENSN_INS5_IJSC_SC_SC_EEENS5_IJSX_SX_SX_EEEEENS5_IJNS4_10UnderscoreES1G_S1G_EEEEENS5_IJNS4_23SM90_TMA_LOAD_MULTICASTES1J_EEENS5_IJNS4_14ComposedLayoutINS4_7SwizzleILi1ELi4ELi3EEENS4_18smem_ptr_flag_bitsILi4EEENSN_INS5_IJNSA_ILi8EEESH_EEENS5_IJSH_SC_EEEEEEENSN_INS5_IJNS5_IJNS5_IJSQ_SC_EEEST_EEESC_NS5_IJSC_SC_EEEEEENS5_IJNS5_IJNS5_IJST_SZ_EEESY_EEESX_NS5_IJSP_SZ_EEEEEEEEEEEvNS4_8identityES1K_NS5_IJS1U_NSN_INS5_IJNS5_IJNS5_IJSQ_SB_EEEST_EEESC_S1X_EEENS5_IJS20_SX_NS5_IJSP_NSA_ILi1024EEEEEEEEEEEEEEvS25_EENS_8epilogue10collective18CollectiveEpilogueINS2F_23Sm100TmaWarpSpecializedILi4ELi2ELi32ELb1ELb0EEEJNS5_IJSH_SG_SH_EEENS5_IJNSN_ISH_SC_EENSN_INS5_IJSO_SB_EEENS5_IJSC_SF_EEEEEEEENS_10bfloat16_tESM_S2Q_SM_NS2F_6fusion15FusionCallbacksIS2J_NS2R_17LinearCombinationIS2Q_fS2Q_fLNS_15FloatRoundStyleE2EEES2K_S2P_JEEENS4_5SM1004TMEM4LOAD26SM100_TMEM_LOAD_32dp32b32xENS4_13SM90_TMA_LOADENS1L_INS1M_ILi2ELi4ELi3EEENS1O_ILi16EEENSN_INS5_IJS1Q_SO_EEENS5_IJSO_SC_EEEEEEENS4_39AutoVectorizingCopyWithAssumedAlignmentILi128EEENS4_14SM90_TMA_STOREES37_S39_S39_EEEvvEEEEvNT_6ParamsE) ;  /* 0xfffffebc02187950 */ /* 0x000fea0003c3ffff */
.L_x_268:
[----:B------:R-:W-:-:S00]  /*143a0*/  BRA `(.L_x_268) ;  /* 0xfffffffc00fc7947 */ /* 0x000fc0000383ffff */
[----:B------:R-:W-:-:S00]  /*143b0*/  NOP ;  /* 0x0000000000007918 */ /* 0x000fc00000000000 */
        /* <DEDUP_REMOVED lines=12> */
.L_x_269:


//--------------------- .nv.global.init           --------------------------
	.section	.nv.global.init,"aw",@progbits
.nv.global.init:
	.type		$str$29,@object
	.size		$str$29,($str$30 - $str$29)
$str$29:
        /*0000*/ 	.byte	0x28, 0x61, 0x64, 0x64, 0x72, 0x65, 0x73, 0x73, 0x20, 0x26, 0x20, 0x6d, 0x61, 0x73, 0x6b, 0x29
        /*0010*/ 	.byte	0x20, 0x3d, 0x3d, 0x20, 0x30, 0x00
	.type		$str$30,@object
	.size		$str$30,($str$26 - $str$30)
$str$30:
        /*0016*/ 	.byte	0x2f, 0x74, 0x6d, 0x70, 0x2f, 0x63, 0x75, 0x74, 0x6c, 0x61, 0x73, 0x73, 0x5f, 0x73, 0x77, 0x65
        /*0026*/ 	.byte	0x65, 0x70, 0x5f, 0x73, 0x72, 0x63, 0x2f, 0x69, 0x6e, 0x63, 0x6c, 0x75, 0x64, 0x65, 0x2f, 0x63
        /*0036*/ 	.byte	0x75, 0x74, 0x65, 0x2f, 0x70, 0x6f, 0x69, 0x6e, 0x74, 0x65, 0x72, 0x5f, 0x66, 0x6c, 0x61, 0x67
        /*0046*/ 	.byte	0x67, 0x65, 0x64, 0x2e, 0x68, 0x70, 0x70, 0x00
	.type		$str$26,@object
	.size		$str$26,($str$25 - $str$26)
$str$26:
        /*004e*/ 	.byte	0x2f, 0x74, 0x6d, 0x70, 0x2f, 0x63, 0x75, 0x74, 0x6c, 0x61, 0x73, 0x73, 0x5f, 0x73, 0x77, 0x65
        /*005e*/ 	.byte	0x65, 0x70, 0x5f, 0x73, 0x72, 0x63, 0x2f, 0x69, 0x6e, 0x63, 0x6c, 0x75, 0x64, 0x65, 0x2f, 0x63
        /*006e*/ 	.byte	0x75, 0x74, 0x65, 0x2f, 0x61, 0x74, 0x6f, 0x6d, 0x2f, 0x63, 0x6f, 0x70, 0x79, 0x5f, 0x74, 0x72
        /*007e*/ 	.byte	0x61, 0x69, 0x74, 0x73, 0x5f, 0x73, 0x6d, 0x31, 0x30, 0x30, 0x2e, 0x68, 0x70, 0x70, 0x00
	.type		$str$25,@object
	.size		$str$25,(__unnamed_1 - $str$25)
$str$25:
        /*008d*/ 	.byte	0x28, 0x28, 0x75, 0x69, 0x6e, 0x74, 0x33, 0x32, 0x5f, 0x74, 0x28, 0x74, 0x68, 0x72, 0x65, 0x61
        /*009d*/ 	.byte	0x64, 0x49, 0x64, 0x78, 0x2e, 0x78, 0x29, 0x20, 0x2f, 0x20, 0x33, 0x32, 0x29, 0x20, 0x25, 0x20
        /*00ad*/ 	.byte	0x34, 0x29, 0x20, 0x3d, 0x3d, 0x20, 0x28, 0x28, 0x28, 0x74, 0x6d, 0x65, 0x6d, 0x5f, 0x61, 0x64
        /*00bd*/ 	.byte	0x64, 0x72, 0x20, 0x3e, 0x3e, 0x20, 0x31, 0x36, 0x29, 0x20, 0x2f, 0x20, 0x33, 0x32, 0x29, 0x20
        /*00cd*/ 	.byte	0x25, 0x20, 0x34, 0x29, 0x00
	.type		__unnamed_1,@object
	.size		__unnamed_1,(__unnamed_2 - __unnamed_1)
__unnamed_1:
        /*00d2*/ 	.byte	0x61, 0x75, 0x74, 0x6f, 0x20, 0x63, 0x75, 0x74, 0x65, 0x3a, 0x3a, 0x61, 0x73, 0x5f, 0x70, 0x6f
        /* <DEDUP_REMOVED lines=24> */
        /*0262*/ 	.byte	0x43, 0x3c, 0x34, 0x30, 0x39, 0x36, 0x3e, 0x3e, 0x3e, 0x3e, 0x5d, 0x00
	.type		__unnamed_2,@object
	.size		__unnamed_2,(.L_2 - __unnamed_2)
__unnamed_2:
        /* <DEDUP_REMOVED lines=42> */
        /*050e*/ 	.byte	0x3e, 0x3e, 0x5d, 0x00
.L_2:


//--------------------- .nv.shared._ZN7cutlass13device_kernelINS_4gemm6kernel13GemmUniversalIN4cute5tupleIJiiiiEEENS1_10collective13CollectiveMmaINS1_46MainloopSm100TmaUmmaWarpSpecializedBlockScaledILi14ELi2ELi1ENS5_IJNS4_1CILi2EEESB_NSA_ILi1EEEEEEEENS5_IJNSA_ILi128EEENSA_ILi256EEENSA_ILi64EEEEEENS5_IJNS_12float_e2m1_tENS_13float_ue4m3_tEEEENS5_IJNS5_IJlSC_lEEENS4_6LayoutINS5_IJNS5_IJNS5_IJNSA_ILi32EEENSA_ILi4EEEEEEiEEENS5_IJNS5_IJNSA_ILi16EEESP_EEEiEEENS5_IJSC_iEEEEEENS5_IJSU_NS5_IJNS5_IJNSA_ILi0EEESC_EEENSA_ILi512EEEEEENS5_IJSX_iEEEEEEEEEEESL_S14_NS4_8TiledMMAINS4_8MMA_AtomIJNS4_17SM100_MMA_MXF4_SSISJ_SJ_fSK_Li128ELi256ELi16ELNS4_4UMMA5MajorE0ELS19_0ELNS18_7ScaleInE0ELS1A_0EEEEEENSN_INS5_IJSC_SC_SC_EEENS5_IJSX_SX_SX_EEEEENS5_IJNS4_10UnderscoreES1G_S1G_EEEEENS5_IJNS4_23SM90_TMA_LOAD_MULTICASTES1J_EEENS5_IJNS4_14ComposedLayoutINS4_7SwizzleILi1ELi4ELi3EEENS4_18smem_ptr_flag_bitsILi4EEENSN_INS5_IJNSA_ILi8EEESH_EEENS5_IJSH_SC_EEEEEEENSN_INS5_IJNS5_IJNS5_IJSQ_SC_EEEST_EEESC_NS5_IJSC_SC_EEEEEENS5_IJNS5_IJNS5_IJST_SZ_EEESY_EEESX_NS5_IJSP_SZ_EEEEEEEEEEEvNS4_8identityES1K_NS5_IJS1U_NSN_INS5_IJNS5_IJNS5_IJSQ_SB_EEEST_EEESC_S1X_EEENS5_IJS20_SX_NS5_IJSP_NSA_ILi1024EEEEEEEEEEEEEEvS25_EENS_8epilogue10collective18CollectiveEpilogueINS2F_23Sm100TmaWarpSpecializedILi4ELi2ELi32ELb1ELb0EEEJNS5_IJSH_SG_SH_EEENS5_IJNSN_ISH_SC_EENSN_INS5_IJSO_SB_EEENS5_IJSC_SF_EEEEEEEENS_10bfloat16_tESM_S2Q_SM_NS2F_6fusion15FusionCallbacksIS2J_NS2R_17LinearCombinationIS2Q_fS2Q_fLNS_15FloatRoundStyleE2EEES2K_S2P_JEEENS4_5SM1004TMEM4LOAD26SM100_TMEM_LOAD_32dp32b32xENS4_13SM90_TMA_LOADENS1L_INS1M_ILi2ELi4ELi3EEENS1O_ILi16EEENSN_INS5_IJS1Q_SO_EEENS5_IJSO_SC_EEEEEEENS4_39AutoVectorizingCopyWithAssumedAlignmentILi128EEENS4_14SM90_TMA_STOREES37_S39_S39_EEEvvEEEEvNT_6ParamsE --------------------------
	.section	.nv.shared._ZN7cutlass13device_kernelINS_4gemm6kernel13GemmUniversalIN4cute5tupleIJiiiiEEENS1_10collective13CollectiveMmaINS1_46MainloopSm100TmaUmmaWarpSpecializedBlockScaledILi14ELi2ELi1ENS5_IJNS4_1CILi2EEESB_NSA_ILi1EEEEEEEENS5_IJNSA_ILi128EEENSA_ILi256EEENSA_ILi64EEEEEENS5_IJNS_12float_e2m1_tENS_13float_ue4m3_tEEEENS5_IJNS5_IJlSC_lEEENS4_6LayoutINS5_IJNS5_IJNS5_IJNSA_ILi32EEENSA_ILi4EEEEEEiEEENS5_IJNS5_IJNSA_ILi16EEESP_EEEiEEENS5_IJSC_iEEEEEENS5_IJSU_NS5_IJNS5_IJNSA_ILi0EEESC_EEENSA_ILi512EEEEEENS5_IJSX_iEEEEEEEEEEESL_S14_NS4_8TiledMMAINS4_8MMA_AtomIJNS4_17SM100_MMA_MXF4_SSISJ_SJ_fSK_Li128ELi256ELi16ELNS4_4UMMA5MajorE0ELS19_0ELNS18_7ScaleInE0ELS1A_0EEEEEENSN_INS5_IJSC_SC_SC_EEENS5_IJSX_SX_SX_EEEEENS5_IJNS4_10UnderscoreES1G_S1G_EEEEENS5_IJNS4_23SM90_TMA_LOAD_MULTICASTES1J_EEENS5_IJNS4_14ComposedLayoutINS4_7SwizzleILi1ELi4ELi3EEENS4_18smem_ptr_flag_bitsILi4EEENSN_INS5_IJNSA_ILi8EEESH_EEENS5_IJSH_SC_EEEEEEENSN_INS5_IJNS5_IJNS5_IJSQ_SC_EEEST_EEESC_NS5_IJSC_SC_EEEEEENS5_IJNS5_IJNS5_IJST_SZ_EEESY_EEESX_NS5_IJSP_SZ_EEEEEEEEEEEvNS4_8identityES1K_NS5_IJS1U_NSN_INS5_IJNS5_IJNS5_IJSQ_SB_EEEST_EEESC_S1X_EEENS5_IJS20_SX_NS5_IJSP_NSA_ILi1024EEEEEEEEEEEEEEvS25_EENS_8epilogue10collective18CollectiveEpilogueINS2F_23Sm100TmaWarpSpecializedILi4ELi2ELi32ELb1ELb0EEEJNS5_IJSH_SG_SH_EEENS5_IJNSN_ISH_SC_EENSN_INS5_IJSO_SB_EEENS5_IJSC_SF_EEEEEEEENS_10bfloat16_tESM_S2Q_SM_NS2F_6fusion15FusionCallbacksIS2J_NS2R_17LinearCombinationIS2Q_fS2Q_fLNS_15FloatRoundStyleE2EEES2K_S2P_JEEENS4_5SM1004TMEM4LOAD26SM100_TMEM_LOAD_32dp32b32xENS4_13SM90_TMA_LOADENS1L_INS1M_ILi2ELi4ELi3EEENS1O_ILi16EEENSN_INS5_IJS1Q_SO_EEENS5_IJSO_SC_EEEEEEENS4_39AutoVectorizingCopyWithAssumedAlignmentILi128EEENS4_14SM90_TMA_STOREES37_S39_S39_EEEvvEEEEvNT_6ParamsE,"aw",@nobits
	.sectionflags	@""
	.align	16
	.zero		1024


//--------------------- .nv.shared.reserved.0     --------------------------
	.section	.nv.shared.reserved.0,"aw",@nobits
	.weak		__nv_reservedSMEM_offset_0_alias
	.size		__nv_reservedSMEM_offset_0_alias, 0, 64
	.other		__nv_reservedSMEM_offset_0_alias,@"STO_CUDA_RESERVED_SHARED STV_DEFAULT"
__nv_reservedSMEM_offset_0_alias:
	.zero		0
.nv.shared.reserved.0:
	.zero		64
	.weak		__nv_reservedSMEM_tcgen05_partition
	.type		__nv_reservedSMEM_tcgen05_partition,@object
	.size		__nv_reservedSMEM_tcgen05_partition,(.L_0 - __nv_reservedSMEM_tcgen05_partition)
__nv_reservedSMEM_tcgen05_partition:
	.zero		32
.L_0:


//--------------------- .nv.global                --------------------------
	.section	.nv.global,"aw",@nobits
.nv.global:
	.type		_ZN40_INTERNAL_80a6798b_4_k_cu_5912e1d3_202004cute1_E,@object
	.size		_ZN40_INTERNAL_80a6798b_4_k_cu_5912e1d3_202004cute1_E,(_ZN40_INTERNAL_80a6798b_4_k_cu_5912e1d3_202004cuda3std3__45__cpo6cbeginE - _ZN40_INTERNAL_80a6798b_4_k_cu_5912e1d3_202004cute1_E)
_ZN40_INTERNAL_80a6798b_4_k_cu_5912e1d3_202004cute1_E:
	.zero		1
	.type		_ZN40_INTERNAL_80a6798b_4_k_cu_5912e1d3_202004cuda3std3__45__cpo6cbeginE,@object
	.size		_ZN40_INTERNAL_80a6798b_4_k_cu_5912e1d3_202004cuda3std3__45__cpo6cbeginE,(_ZN40_INTERNAL_80a6798b_4_k_cu_5912e1d3_202004cuda3std3__48in_placeE - _ZN40_INTERNAL_80a6798b_4_k_cu_5912e1d3_202004cuda3std3__45__cpo6cbeginE)
_ZN40_INTERNAL_80a6798b_4_k_cu_5912e1d3_202004cuda3std3__45__cpo6cbeginE:
	.zero		1
	.type		_ZN40_INTERNAL_80a6798b_4_k_cu_5912e1d3_202004cuda3std3__48in_placeE,@object
	.size		_ZN40_INTERNAL_80a6798b_4_k_cu_5912e1d3_202004cuda3std3__48in_placeE,(_ZN40_INTERNAL_80a6798b_4_k_cu_5912e1d3_202004cuda3std6ranges3__45__cpo9iter_moveE - _ZN40_INTERNAL_80a6798b_4_k_cu_5912e1d3_202004cuda3std3__48in_placeE)
_ZN40_INTERNAL_80a6798b_4_k_cu_5912e1d3_202004cuda3std3__48in_placeE:
	.zero		1
	.type		_ZN40_INTERNAL_80a6798b_4_k_cu_5912e1d3_202004cuda3std6ranges3__45__cpo9iter_moveE,@object
	.size		_ZN40_INTERNAL_80a6798b_4_k_cu_5912e1d3_202004cuda3std6ranges3__45__cpo9iter_moveE,(_ZN40_INTERNAL_80a6798b_4_k_cu_5912e1d3_202004cuda3std3__45__cpo5beginE - _ZN40_INTERNAL_80a6798b_4_k_cu_5912e1d3_202004cuda3std6ranges3__45__cpo9iter_moveE)
_ZN40_INTERNAL_80a6798b_4_k_cu_5912e1d3_202004cuda3std6ranges3__45__cpo9iter_moveE:
	.zero		1
	.type		_ZN40_INTERNAL_80a6798b_4_k_cu_5912e1d3_202004cuda3std3__45__cpo5beginE,@object
	.size		_ZN40_INTERNAL_80a6798b_4_k_cu_5912e1d3_202004cuda3std3__45__cpo5beginE,(_ZN40_INTERNAL_80a6798b_4_k_cu_5912e1d3_202004cuda3std3__442_GLOBAL__N__80a6798b_4_k_cu_5912e1d3_202006ignoreE - _ZN40_INTERNAL_80a6798b_4_k_cu_5912e1d3_202004cuda3std3__45__cpo5beginE)
_ZN40_INTERNAL_80a6798b_4_k_cu_5912e1d3_202004cuda3std3__45__cpo5beginE:
	.zero		1
	.type		_ZN40_INTERNAL_80a6798b_4_k_cu_5912e1d3_202004cuda3std3__442_GLOBAL__N__80a6798b_4_k_cu_5912e1d3_202006ignoreE,@object
	.size		_ZN40_INTERNAL_80a6798b_4_k_cu_5912e1d3_202004cuda3std3__442_GLOBAL__N__80a6798b_4_k_cu_5912e1d3_202006ignoreE,(_ZN40_INTERNAL_80a6798b_4_k_cu_5912e1d3_202004cute7productE - _ZN40_INTERNAL_80a6798b_4_k_cu_5912e1d3_202004cuda3std3__442_GLOBAL__N__80a6798b_4_k_cu_5912e1d3_202006ignoreE)
_ZN40_INTERNAL_80a6798b_4_k_cu_5912e1d3_202004cuda3std3__442_GLOBAL__N__80a6798b_4_k_cu_5912e1d3_202006ignoreE:
	.zero		1
	.type		_ZN40_INTERNAL_80a6798b_4_k_cu_5912e1d3_202004cute7productE,@object
	.size		_ZN40_INTERNAL_80a6798b_4_k_cu_5912e1d3_202004cute7productE,(_ZN40_INTERNAL_80a6798b_4_k_cu_5912e1d3_202004cuda3std3__45__cpo3endE - _ZN40_INTERNAL_80a6798b_4_k_cu_5912e1d3_202004cute7productE)
_ZN40_INTERNAL_80a6798b_4_k_cu_5912e1d3_202004cute7productE:
	.zero		1
	.type		_ZN40_INTERNAL_80a6798b_4_k_cu_5912e1d3_202004cuda3std3__45__cpo3endE,@object
	.size		_ZN40_INTERNAL_80a6798b_4_k_cu_5912e1d3_202004cuda3std3__45__cpo3endE,(_ZN40_INTERNAL_80a6798b_4_k_cu_5912e1d3_202004cuda3std3__419piecewise_constructE - _ZN40_INTERNAL_80a6798b_4_k_cu_5912e1d3_202004cuda3std3__45__cpo3endE)
_ZN40_INTERNAL_80a6798b_4_k_cu_5912e1d3_202004cuda3std3__45__cpo3endE:
	.zero		1
	.type		_ZN40_INTERNAL_80a6798b_4_k_cu_5912e1d3_202004cuda3std3__419piecewise_constructE,@object
	.size		_ZN40_INTERNAL_80a6798b_4_k_cu_5912e1d3_202004cuda3std3__419piecewise_constructE,(_ZN40_INTERNAL_80a6798b_4_k_cu_5912e1d3_202004cuda3std3__45__cpo4cendE - _ZN40_INTERNAL_80a6798b_4_k_cu_5912e1d3_202004cuda3std3__419piecewise_constructE)
_ZN40_INTERNAL_80a6798b_4_k_cu_5912e1d3_202004cuda3std3__419piecewise_constructE:
	.zero		1
	.type		_ZN40_INTERNAL_80a6798b_4_k_cu_5912e1d3_202004cuda3std3__45__cpo4cendE,@object
	.size		_ZN40_INTERNAL_80a6798b_4_k_cu_5912e1d3_202004cuda3std3__45__cpo4cendE,(_ZN40_INTERNAL_80a6798b_4_k_cu_5912e1d3_202004cuda3std6ranges3__45__cpo4swapE - _ZN40_INTERNAL_80a6798b_4_k_cu_5912e1d3_202004cuda3std3__45__cpo4cendE)
_ZN40_INTERNAL_80a6798b_4_k_cu_5912e1d3_202004cuda3std3__45__cpo4cendE:
	.zero		1
	.type		_ZN40_INTERNAL_80a6798b_4_k_cu_5912e1d3_202004cuda3std6ranges3__45__cpo4swapE,@object
	.size		_ZN40_INTERNAL_80a6798b_4_k_cu_5912e1d3_202004cuda3std6ranges3__45__cpo4swapE,(.L_10 - _ZN40_INTERNAL_80a6798b_4_k_cu_5912e1d3_202004cuda3std6ranges3__45__cpo4swapE)
_ZN40_INTERNAL_80a6798b_4_k_cu_5912e1d3_202004cuda3std6ranges3__45__cpo4swapE:
	.zero		1
.L_10:


//--------------------- .nv.constant0._ZN7cutlass13device_kernelINS_4gemm6kernel13GemmUniversalIN4cute5tupleIJiiiiEEENS1_10collective13CollectiveMmaINS1_46MainloopSm100TmaUmmaWarpSpecializedBlockScaledILi14ELi2ELi1ENS5_IJNS4_1CILi2EEESB_NSA_ILi1EEEEEEEENS5_IJNSA_ILi128EEENSA_ILi256EEENSA_ILi64EEEEEENS5_IJNS_12float_e2m1_tENS_13float_ue4m3_tEEEENS5_IJNS5_IJlSC_lEEENS4_6LayoutINS5_IJNS5_IJNS5_IJNSA_ILi32EEENSA_ILi4EEEEEEiEEENS5_IJNS5_IJNSA_ILi16EEESP_EEEiEEENS5_IJSC_iEEEEEENS5_IJSU_NS5_IJNS5_IJNSA_ILi0EEESC_EEENSA_ILi512EEEEEENS5_IJSX_iEEEEEEEEEEESL_S14_NS4_8TiledMMAINS4_8MMA_AtomIJNS4_17SM100_MMA_MXF4_SSISJ_SJ_fSK_Li128ELi256ELi16ELNS4_4UMMA5MajorE0ELS19_0ELNS18_7ScaleInE0ELS1A_0EEEEEENSN_INS5_IJSC_SC_SC_EEENS5_IJSX_SX_SX_EEEEENS5_IJNS4_10UnderscoreES1G_S1G_EEEEENS5_IJNS4_23SM90_TMA_LOAD_MULTICASTES1J_EEENS5_IJNS4_14ComposedLayoutINS4_7SwizzleILi1ELi4ELi3EEENS4_18smem_ptr_flag_bitsILi4EEENSN_INS5_IJNSA_ILi8EEESH_EEENS5_IJSH_SC_EEEEEEENSN_INS5_IJNS5_IJNS5_IJSQ_SC_EEEST_EEESC_NS5_IJSC_SC_EEEEEENS5_IJNS5_IJNS5_IJST_SZ_EEESY_EEESX_NS5_IJSP_SZ_EEEEEEEEEEEvNS4_8identityES1K_NS5_IJS1U_NSN_INS5_IJNS5_IJNS5_IJSQ_SB_EEEST_EEESC_S1X_EEENS5_IJS20_SX_NS5_IJSP_NSA_ILi1024EEEEEEEEEEEEEEvS25_EENS_8epilogue10collective18CollectiveEpilogueINS2F_23Sm100TmaWarpSpecializedILi4ELi2ELi32ELb1ELb0EEEJNS5_IJSH_SG_SH_EEENS5_IJNSN_ISH_SC_EENSN_INS5_IJSO_SB_EEENS5_IJSC_SF_EEEEEEEENS_10bfloat16_tESM_S2Q_SM_NS2F_6fusion15FusionCallbacksIS2J_NS2R_17LinearCombinationIS2Q_fS2Q_fLNS_15FloatRoundStyleE2EEES2K_S2P_JEEENS4_5SM1004TMEM4LOAD26SM100_TMEM_LOAD_32dp32b32xENS4_13SM90_TMA_LOADENS1L_INS1M_ILi2ELi4ELi3EEENS1O_ILi16EEENSN_INS5_IJS1Q_SO_EEENS5_IJSO_SC_EEEEEEENS4_39AutoVectorizingCopyWithAssumedAlignmentILi128EEENS4_14SM90_TMA_STOREES37_S39_S39_EEEvvEEEEvNT_6ParamsE --------------------------
	.section	.nv.constant0._ZN7cutlass13device_kernelINS_4gemm6kernel13GemmUniversalIN4cute5tupleIJiiiiEEENS1_10collective13CollectiveMmaINS1_46MainloopSm100TmaUmmaWarpSpecializedBlockScaledILi14ELi2ELi1ENS5_IJNS4_1CILi2EEESB_NSA_ILi1EEEEEEEENS5_IJNSA_ILi128EEENSA_ILi256EEENSA_ILi64EEEEEENS5_IJNS_12float_e2m1_tENS_13float_ue4m3_tEEEENS5_IJNS5_IJlSC_lEEENS4_6LayoutINS5_IJNS5_IJNS5_IJNSA_ILi32EEENSA_ILi4EEEEEEiEEENS5_IJNS5_IJNSA_ILi16EEESP_EEEiEEENS5_IJSC_iEEEEEENS5_IJSU_NS5_IJNS5_IJNSA_ILi0EEESC_EEENSA_ILi512EEEEEENS5_IJSX_iEEEEEEEEEEESL_S14_NS4_8TiledMMAINS4_8MMA_AtomIJNS4_17SM100_MMA_MXF4_SSISJ_SJ_fSK_Li128ELi256ELi16ELNS4_4UMMA5MajorE0ELS19_0ELNS18_7ScaleInE0ELS1A_0EEEEEENSN_INS5_IJSC_SC_SC_EEENS5_IJSX_SX_SX_EEEEENS5_IJNS4_10UnderscoreES1G_S1G_EEEEENS5_IJNS4_23SM90_TMA_LOAD_MULTICASTES1J_EEENS5_IJNS4_14ComposedLayoutINS4_7SwizzleILi1ELi4ELi3EEENS4_18smem_ptr_flag_bitsILi4EEENSN_INS5_IJNSA_ILi8EEESH_EEENS5_IJSH_SC_EEEEEEENSN_INS5_IJNS5_IJNS5_IJSQ_SC_EEEST_EEESC_NS5_IJSC_SC_EEEEEENS5_IJNS5_IJNS5_IJST_SZ_EEESY_EEESX_NS5_IJSP_SZ_EEEEEEEEEEEvNS4_8identityES1K_NS5_IJS1U_NSN_INS5_IJNS5_IJNS5_IJSQ_SB_EEEST_EEESC_S1X_EEENS5_IJS20_SX_NS5_IJSP_NSA_ILi1024EEEEEEEEEEEEEEvS25_EENS_8epilogue10collective18CollectiveEpilogueINS2F_23Sm100TmaWarpSpecializedILi4ELi2ELi32ELb1ELb0EEEJNS5_IJSH_SG_SH_EEENS5_IJNSN_ISH_SC_EENSN_INS5_IJSO_SB_EEENS5_IJSC_SF_EEEEEEEENS_10bfloat16_tESM_S2Q_SM_NS2F_6fusion15FusionCallbacksIS2J_NS2R_17LinearCombinationIS2Q_fS2Q_fLNS_15FloatRoundStyleE2EEES2K_S2P_JEEENS4_5SM1004TMEM4LOAD26SM100_TMEM_LOAD_32dp32b32xENS4_13SM90_TMA_LOADENS1L_INS1M_ILi2ELi4ELi3EEENS1O_ILi16EEENSN_INS5_IJS1Q_SO_EEENS5_IJSO_SC_EEEEEEENS4_39AutoVectorizingCopyWithAssumedAlignmentILi128EEENS4_14SM90_TMA_STOREES37_S39_S39_EEEvvEEEEvNT_6ParamsE,"a",@progbits
	.sectionflags	@""
	.align	4
.nv.constant0._ZN7cutlass13device_kernelINS_4gemm6kernel13GemmUniversalIN4cute5tupleIJiiiiEEENS1_10collective13CollectiveMmaINS1_46MainloopSm100TmaUmmaWarpSpecializedBlockScaledILi14ELi2ELi1ENS5_IJNS4_1CILi2EEESB_NSA_ILi1EEEEEEEENS5_IJNSA_ILi128EEENSA_ILi256EEENSA_ILi64EEEEEENS5_IJNS_12float_e2m1_tENS_13float_ue4m3_tEEEENS5_IJNS5_IJlSC_lEEENS4_6LayoutINS5_IJNS5_IJNS5_IJNSA_ILi32EEENSA_ILi4EEEEEEiEEENS5_IJNS5_IJNSA_ILi16EEESP_EEEiEEENS5_IJSC_iEEEEEENS5_IJSU_NS5_IJNS5_IJNSA_ILi0EEESC_EEENSA_ILi512EEEEEENS5_IJSX_iEEEEEEEEEEESL_S14_NS4_8TiledMMAINS4_8MMA_AtomIJNS4_17SM100_MMA_MXF4_SSISJ_SJ_fSK_Li128ELi256ELi16ELNS4_4UMMA5MajorE0ELS19_0ELNS18_7ScaleInE0ELS1A_0EEEEEENSN_INS5_IJSC_SC_SC_EEENS5_IJSX_SX_SX_EEEEENS5_IJNS4_10UnderscoreES1G_S1G_EEEEENS5_IJNS4_23SM90_TMA_LOAD_MULTICASTES1J_EEENS5_IJNS4_14ComposedLayoutINS4_7SwizzleILi1ELi4ELi3EEENS4_18smem_ptr_flag_bitsILi4EEENSN_INS5_IJNSA_ILi8EEESH_EEENS5_IJSH_SC_EEEEEEENSN_INS5_IJNS5_IJNS5_IJSQ_SC_EEEST_EEESC_NS5_IJSC_SC_EEEEEENS5_IJNS5_IJNS5_IJST_SZ_EEESY_EEESX_NS5_IJSP_SZ_EEEEEEEEEEEvNS4_8identityES1K_NS5_IJS1U_NSN_INS5_IJNS5_IJNS5_IJSQ_SB_EEEST_EEESC_S1X_EEENS5_IJS20_SX_NS5_IJSP_NSA_ILi1024EEEEEEEEEEEEEEvS25_EENS_8epilogue10collective18CollectiveEpilogueINS2F_23Sm100TmaWarpSpecializedILi4ELi2ELi32ELb1ELb0EEEJNS5_IJSH_SG_SH_EEENS5_IJNSN_ISH_SC_EENSN_INS5_IJSO_SB_EEENS5_IJSC_SF_EEEEEEEENS_10bfloat16_tESM_S2Q_SM_NS2F_6fusion15FusionCallbacksIS2J_NS2R_17LinearCombinationIS2Q_fS2Q_fLNS_15FloatRoundStyleE2EEES2K_S2P_JEEENS4_5SM1004TMEM4LOAD26SM100_TMEM_LOAD_32dp32b32xENS4_13SM90_TMA_LOADENS1L_INS1M_ILi2ELi4ELi3EEENS1O_ILi16EEENSN_INS5_IJS1Q_SO_EEENS5_IJSO_SC_EEEEEEENS4_39AutoVectorizingCopyWithAssumedAlignmentILi128EEENS4_14SM90_TMA_STOREES37_S39_S39_EEEvvEEEEvNT_6ParamsE:
	.zero		3968


//--------------------- SYMBOLS --------------------------

	.type		.nv.reservedSmem.offset0,@object
	.size		.nv.reservedSmem.offset0,0x4
	.type		.nv.reservedSmem.cap,@object
	.size		.nv.reservedSmem.cap,0x4
	.type		__assertfail,@function
